	.target	sm_90a

	.elftype	@"ET_EXEC"


//--------------------- .note.nv.tkinfo           --------------------------
	.section	.note.nv.tkinfo,"",@"SHT_NOTE"
	.sectionflags	@"SHF_NOTE_NV_TKINFO"
	.tkinfo
        /*0018*/ 	.word	0x00000002
        /*0030*/ 	.string	""
        /*0030*/ 	.string	"ptxas"
        /*0030*/ 	.string	"Cuda compilation tools, release 13.0, V13.0.88"
        /*0030*/ 	.string	"Build cuda_13.0.r13.0/compiler.36424714_0"
        /*0030*/ 	.string	"-arch sm_90a -m 64 "



//--------------------- .note.nv.cuinfo           --------------------------
	.section	.note.nv.cuinfo,"",@"SHT_NOTE"
	.sectionflags	@"SHF_NOTE_NV_CUINFO"
        /*0018*/ 	.short	0x0002
        /*001a*/ 	.short	0x005a
        /*001c*/ 	.short	0x0082
	.zero		2


//--------------------- .nv.info                  --------------------------
	.section	.nv.info,"",@"SHT_CUDA_INFO"
	.align	4


	//----- nvinfo : EIATTR_REGCOUNT
	.align		4
        /*0000*/ 	.byte	0x04, 0x2f
        /*0002*/ 	.short	(.L_29 - .L_28)
	.align		4
.L_28:
        /*0004*/ 	.word	index@(_ZN2at6native61_GLOBAL__N__2cc7adc6_23_UnfoldBackwardKernel_cu_9e10b42f_336735_unfold_backward_elementwise_kernelILi128ELi8EZNS1_32_unfold_backward_internal_kernelIhEEvRNS_14TensorIteratorEllllllEUliE_EEviT1_)
        /*0008*/ 	.word	0x00000028


	//----- nvinfo : EIATTR_FRAME_SIZE
	.align		4
.L_29:
        /*000c*/ 	.byte	0x04, 0x11
        /*000e*/ 	.short	(.L_31 - .L_30)
	.align		4
.L_30:
        /*0010*/ 	.word	index@($__internal_11_$__cuda_sm20_div_s64)
        /*0014*/ 	.word	0x00000000


	//----- nvinfo : EIATTR_FRAME_SIZE
	.align		4
.L_31:
        /*0018*/ 	.byte	0x04, 0x11
        /*001a*/ 	.short	(.L_33 - .L_32)
	.align		4
.L_32:
        /*001c*/ 	.word	index@(_ZN2at6native61_GLOBAL__N__2cc7adc6_23_UnfoldBackwardKernel_cu_9e10b42f_336735_unfold_backward_elementwise_kernelILi128ELi8EZNS1_32_unfold_backward_internal_kernelIhEEvRNS_14TensorIteratorEllllllEUliE_EEviT1_)
        /*0020*/ 	.word	0x00000000


	//----- nvinfo : EIATTR_REGCOUNT
	.align		4
.L_33:
        /*0024*/ 	.byte	0x04, 0x2f
        /*0026*/ 	.short	(.L_35 - .L_34)
	.align		4
.L_34:
        /*0028*/ 	.word	index@(_ZN2at6native61_GLOBAL__N__2cc7adc6_23_UnfoldBackwardKernel_cu_9e10b42f_336735_unfold_backward_elementwise_kernelILi128ELi8EZNS1_32_unfold_backward_internal_kernelIaEEvRNS_14TensorIteratorEllllllEUliE_EEviT1_)
        /*002c*/ 	.word	0x00000028


	//----- nvinfo : EIATTR_FRAME_SIZE
	.align		4
.L_35:
        /*0030*/ 	.byte	0x04, 0x11
        /*0032*/ 	.short	(.L_37 - .L_36)
	.align		4
.L_36:
        /*0034*/ 	.word	index@($__internal_10_$__cuda_sm20_div_s64)
        /*0038*/ 	.word	0x00000000


	//----- nvinfo : EIATTR_FRAME_SIZE
	.align		4
.L_37:
        /*003c*/ 	.byte	0x04, 0x11
        /*003e*/ 	.short	(.L_39 - .L_38)
	.align		4
.L_38:
        /*0040*/ 	.word	index@(_ZN2at6native61_GLOBAL__N__2cc7adc6_23_UnfoldBackwardKernel_cu_9e10b42f_336735_unfold_backward_elementwise_kernelILi128ELi8EZNS1_32_unfold_backward_internal_kernelIaEEvRNS_14TensorIteratorEllllllEUliE_EEviT1_)
        /*0044*/ 	.word	0x00000000


	//----- nvinfo : EIATTR_REGCOUNT
	.align		4
.L_39:
        /*0048*/ 	.byte	0x04, 0x2f
        /*004a*/ 	.short	(.L_41 - .L_40)
	.align		4
.L_40:
        /*004c*/ 	.word	index@(_ZN2at6native61_GLOBAL__N__2cc7adc6_23_UnfoldBackwardKernel_cu_9e10b42f_336735_unfold_backward_elementwise_kernelILi128ELi8EZNS1_32_unfold_backward_internal_kernelIiEEvRNS_14TensorIteratorEllllllEUliE_EEviT1_)
        /*0050*/ 	.word	0x00000028


	//----- nvinfo : EIATTR_FRAME_SIZE
	.align		4
.L_41:
        /*0054*/ 	.byte	0x04, 0x11
        /*0056*/ 	.short	(.L_43 - .L_42)
	.align		4
.L_42:
        /*0058*/ 	.word	index@($__internal_9_$__cuda_sm20_div_s64)
        /*005c*/ 	.word	0x00000000


	//----- nvinfo : EIATTR_FRAME_SIZE
	.align		4
.L_43:
        /*0060*/ 	.byte	0x04, 0x11
        /*0062*/ 	.short	(.L_45 - .L_44)
	.align		4
.L_44:
        /*0064*/ 	.word	index@(_ZN2at6native61_GLOBAL__N__2cc7adc6_23_UnfoldBackwardKernel_cu_9e10b42f_336735_unfold_backward_elementwise_kernelILi128ELi8EZNS1_32_unfold_backward_internal_kernelIiEEvRNS_14TensorIteratorEllllllEUliE_EEviT1_)
        /*0068*/ 	.word	0x00000000


	//----- nvinfo : EIATTR_REGCOUNT
	.align		4
.L_45:
        /*006c*/ 	.byte	0x04, 0x2f
        /*006e*/ 	.short	(.L_47 - .L_46)
	.align		4
.L_46:
        /*0070*/ 	.word	index@(_ZN2at6native61_GLOBAL__N__2cc7adc6_23_UnfoldBackwardKernel_cu_9e10b42f_336735_unfold_backward_elementwise_kernelILi128ELi8EZNS1_32_unfold_backward_internal_kernelIlEEvRNS_14TensorIteratorEllllllEUliE_EEviT1_)
        /*0074*/ 	.word	0x00000036


	//----- nvinfo : EIATTR_FRAME_SIZE
	.align		4
.L_47:
        /*0078*/ 	.byte	0x04, 0x11
        /*007a*/ 	.short	(.L_49 - .L_48)
	.align		4
.L_48:
        /*007c*/ 	.word	index@($__internal_8_$__cuda_sm20_div_s64)
        /*0080*/ 	.word	0x00000000


	//----- nvinfo : EIATTR_FRAME_SIZE
	.align		4
.L_49:
        /*0084*/ 	.byte	0x04, 0x11
        /*0086*/ 	.short	(.L_51 - .L_50)
	.align		4
.L_50:
        /*0088*/ 	.word	index@(_ZN2at6native61_GLOBAL__N__2cc7adc6_23_UnfoldBackwardKernel_cu_9e10b42f_336735_unfold_backward_elementwise_kernelILi128ELi8EZNS1_32_unfold_backward_internal_kernelIlEEvRNS_14TensorIteratorEllllllEUliE_EEviT1_)
        /*008c*/ 	.word	0x00000000


	//----- nvinfo : EIATTR_REGCOUNT
	.align		4
.L_51:
        /*0090*/ 	.byte	0x04, 0x2f
        /*0092*/ 	.short	(.L_53 - .L_52)
	.align		4
.L_52:
        /*0094*/ 	.word	index@(_ZN2at6native61_GLOBAL__N__2cc7adc6_23_UnfoldBackwardKernel_cu_9e10b42f_336735_unfold_backward_elementwise_kernelILi128ELi8EZNS1_32_unfold_backward_internal_kernelIsEEvRNS_14TensorIteratorEllllllEUliE_EEviT1_)
        /*0098*/ 	.word	0x00000028


	//----- nvinfo : EIATTR_FRAME_SIZE
	.align		4
.L_53:
        /*009c*/ 	.byte	0x04, 0x11
        /*009e*/ 	.short	(.L_55 - .L_54)
	.align		4
.L_54:
        /*00a0*/ 	.word	index@($__internal_7_$__cuda_sm20_div_s64)
        /*00a4*/ 	.word	0x00000000


	//----- nvinfo : EIATTR_FRAME_SIZE
	.align		4
.L_55:
        /*00a8*/ 	.byte	0x04, 0x11
        /*00aa*/ 	.short	(.L_57 - .L_56)
	.align		4
.L_56:
        /*00ac*/ 	.word	index@(_ZN2at6native61_GLOBAL__N__2cc7adc6_23_UnfoldBackwardKernel_cu_9e10b42f_336735_unfold_backward_elementwise_kernelILi128ELi8EZNS1_32_unfold_backward_internal_kernelIsEEvRNS_14TensorIteratorEllllllEUliE_EEviT1_)
        /*00b0*/ 	.word	0x00000000


	//----- nvinfo : EIATTR_REGCOUNT
	.align		4
.L_57:
        /*00b4*/ 	.byte	0x04, 0x2f
        /*00b6*/ 	.short	(.L_59 - .L_58)
	.align		4
.L_58:
        /*00b8*/ 	.word	index@(_ZN2at6native61_GLOBAL__N__2cc7adc6_23_UnfoldBackwardKernel_cu_9e10b42f_336735_unfold_backward_elementwise_kernelILi128ELi8EZNS1_32_unfold_backward_internal_kernelIdEEvRNS_14TensorIteratorEllllllEUliE_EEviT1_)
        /*00bc*/ 	.word	0x00000038


	//----- nvinfo : EIATTR_FRAME_SIZE
	.align		4
.L_59:
        /*00c0*/ 	.byte	0x04, 0x11
        /*00c2*/ 	.short	(.L_61 - .L_60)
	.align		4
.L_60:
        /*00c4*/ 	.word	index@($__internal_6_$__cuda_sm20_div_s64)
        /*00c8*/ 	.word	0x00000000


	//----- nvinfo : EIATTR_FRAME_SIZE
	.align		4
.L_61:
        /*00cc*/ 	.byte	0x04, 0x11
        /*00ce*/ 	.short	(.L_63 - .L_62)
	.align		4
.L_62:
        /*00d0*/ 	.word	index@(_ZN2at6native61_GLOBAL__N__2cc7adc6_23_UnfoldBackwardKernel_cu_9e10b42f_336735_unfold_backward_elementwise_kernelILi128ELi8EZNS1_32_unfold_backward_internal_kernelIdEEvRNS_14TensorIteratorEllllllEUliE_EEviT1_)
        /*00d4*/ 	.word	0x00000000


	//----- nvinfo : EIATTR_REGCOUNT
	.align		4
.L_63:
        /*00d8*/ 	.byte	0x04, 0x2f
        /*00da*/ 	.short	(.L_65 - .L_64)
	.align		4
.L_64:
        /*00dc*/ 	.word	index@(_ZN2at6native61_GLOBAL__N__2cc7adc6_23_UnfoldBackwardKernel_cu_9e10b42f_336735_unfold_backward_elementwise_kernelILi128ELi8EZNS1_32_unfold_backward_internal_kernelIfEEvRNS_14TensorIteratorEllllllEUliE_EEviT1_)
        /*00e0*/ 	.word	0x00000028


	//----- nvinfo : EIATTR_FRAME_SIZE
	.align		4
.L_65:
        /*00e4*/ 	.byte	0x04, 0x11
        /*00e6*/ 	.short	(.L_67 - .L_66)
	.align		4
.L_66:
        /*00e8*/ 	.word	index@($__internal_5_$__cuda_sm20_div_s64)
        /*00ec*/ 	.word	0x00000000


	//----- nvinfo : EIATTR_FRAME_SIZE
	.align		4
.L_67:
        /*00f0*/ 	.byte	0x04, 0x11
        /*00f2*/ 	.short	(.L_69 - .L_68)
	.align		4
.L_68:
        /*00f4*/ 	.word	index@(_ZN2at6native61_GLOBAL__N__2cc7adc6_23_UnfoldBackwardKernel_cu_9e10b42f_336735_unfold_backward_elementwise_kernelILi128ELi8EZNS1_32_unfold_backward_internal_kernelIfEEvRNS_14TensorIteratorEllllllEUliE_EEviT1_)
        /*00f8*/ 	.word	0x00000000


	//----- nvinfo : EIATTR_REGCOUNT
	.align		4
.L_69:
        /*00fc*/ 	.byte	0x04, 0x2f
        /*00fe*/ 	.short	(.L_71 - .L_70)
	.align		4
.L_70:
        /*0100*/ 	.word	index@(_ZN2at6native61_GLOBAL__N__2cc7adc6_23_UnfoldBackwardKernel_cu_9e10b42f_336735_unfold_backward_elementwise_kernelILi128ELi8EZNS1_32_unfold_backward_internal_kernelIN3c107complexIdEEEEvRNS_14TensorIteratorEllllllEUliE_EEviT1_)
        /*0104*/ 	.word	0x00000028


	//----- nvinfo : EIATTR_FRAME_SIZE
	.align		4
.L_71:
        /*0108*/ 	.byte	0x04, 0x11
        /*010a*/ 	.short	(.L_73 - .L_72)
	.align		4
.L_72:
        /*010c*/ 	.word	index@($__internal_4_$__cuda_sm20_div_s64)
        /*0110*/ 	.word	0x00000000


	//----- nvinfo : EIATTR_FRAME_SIZE
	.align		4
.L_73:
        /*0114*/ 	.byte	0x04, 0x11
        /*0116*/ 	.short	(.L_75 - .L_74)
	.align		4
.L_74:
        /*0118*/ 	.word	index@(_ZN2at6native61_GLOBAL__N__2cc7adc6_23_UnfoldBackwardKernel_cu_9e10b42f_336735_unfold_backward_elementwise_kernelILi128ELi8EZNS1_32_unfold_backward_internal_kernelIN3c107complexIdEEEEvRNS_14TensorIteratorEllllllEUliE_EEviT1_)
        /*011c*/ 	.word	0x00000000


	//----- nvinfo : EIATTR_REGCOUNT
	.align		4
.L_75:
        /*0120*/ 	.byte	0x04, 0x2f
        /*0122*/ 	.short	(.L_77 - .L_76)
	.align		4
.L_76:
        /*0124*/ 	.word	index@(_ZN2at6native61_GLOBAL__N__2cc7adc6_23_UnfoldBackwardKernel_cu_9e10b42f_336735_unfold_backward_elementwise_kernelILi128ELi8EZNS1_32_unfold_backward_internal_kernelIN3c107complexIfEEEEvRNS_14TensorIteratorEllllllEUliE_EEviT1_)
        /*0128*/ 	.word	0x00000020


	//----- nvinfo : EIATTR_FRAME_SIZE
	.align		4
.L_77:
        /*012c*/ 	.byte	0x04, 0x11
        /*012e*/ 	.short	(.L_79 - .L_78)
	.align		4
.L_78:
        /*0130*/ 	.word	index@($__internal_3_$__cuda_sm20_div_s64)
        /*0134*/ 	.word	0x00000000


	//----- nvinfo : EIATTR_FRAME_SIZE
	.align		4
.L_79:
        /*0138*/ 	.byte	0x04, 0x11
        /*013a*/ 	.short	(.L_81 - .L_80)
	.align		4
.L_80:
        /*013c*/ 	.word	index@(_ZN2at6native61_GLOBAL__N__2cc7adc6_23_UnfoldBackwardKernel_cu_9e10b42f_336735_unfold_backward_elementwise_kernelILi128ELi8EZNS1_32_unfold_backward_internal_kernelIN3c107complexIfEEEEvRNS_14TensorIteratorEllllllEUliE_EEviT1_)
        /*0140*/ 	.word	0x00000000


	//----- nvinfo : EIATTR_REGCOUNT
	.align		4
.L_81:
        /*0144*/ 	.byte	0x04, 0x2f
        /*0146*/ 	.short	(.L_83 - .L_82)
	.align		4
.L_82:
        /*0148*/ 	.word	index@(_ZN2at6native61_GLOBAL__N__2cc7adc6_23_UnfoldBackwardKernel_cu_9e10b42f_336735_unfold_backward_elementwise_kernelILi128ELi8EZNS1_32_unfold_backward_internal_kernelIN3c104HalfEEEvRNS_14TensorIteratorEllllllEUliE_EEviT1_)
        /*014c*/ 	.word	0x00000020


	//----- nvinfo : EIATTR_FRAME_SIZE
	.align		4
.L_83:
        /*0150*/ 	.byte	0x04, 0x11
        /*0152*/ 	.short	(.L_85 - .L_84)
	.align		4
.L_84:
        /*0154*/ 	.word	index@($__internal_2_$__cuda_sm20_div_s64)
        /*0158*/ 	.word	0x00000000


	//----- nvinfo : EIATTR_FRAME_SIZE
	.align		4
.L_85:
        /*015c*/ 	.byte	0x04, 0x11
        /*015e*/ 	.short	(.L_87 - .L_86)
	.align		4
.L_86:
        /*0160*/ 	.word	index@(_ZN2at6native61_GLOBAL__N__2cc7adc6_23_UnfoldBackwardKernel_cu_9e10b42f_336735_unfold_backward_elementwise_kernelILi128ELi8EZNS1_32_unfold_backward_internal_kernelIN3c104HalfEEEvRNS_14TensorIteratorEllllllEUliE_EEviT1_)
        /*0164*/ 	.word	0x00000000


	//----- nvinfo : EIATTR_REGCOUNT
	.align		4
.L_87:
        /*0168*/ 	.byte	0x04, 0x2f
        /*016a*/ 	.short	(.L_89 - .L_88)
	.align		4
.L_88:
        /*016c*/ 	.word	index@(_ZN2at6native61_GLOBAL__N__2cc7adc6_23_UnfoldBackwardKernel_cu_9e10b42f_336735_unfold_backward_elementwise_kernelILi128ELi8EZNS1_32_unfold_backward_internal_kernelIbEEvRNS_14TensorIteratorEllllllEUliE_EEviT1_)
        /*0170*/ 	.word	0x00000026


	//----- nvinfo : EIATTR_FRAME_SIZE
	.align		4
.L_89:
        /*0174*/ 	.byte	0x04, 0x11
        /*0176*/ 	.short	(.L_91 - .L_90)
	.align		4
.L_90:
        /*0178*/ 	.word	index@($__internal_1_$__cuda_sm20_div_s64)
        /*017c*/ 	.word	0x00000000


	//----- nvinfo : EIATTR_FRAME_SIZE
	.align		4
.L_91:
        /*0180*/ 	.byte	0x04, 0x11
        /*0182*/ 	.short	(.L_93 - .L_92)
	.align		4
.L_92:
        /*0184*/ 	.word	index@(_ZN2at6native61_GLOBAL__N__2cc7adc6_23_UnfoldBackwardKernel_cu_9e10b42f_336735_unfold_backward_elementwise_kernelILi128ELi8EZNS1_32_unfold_backward_internal_kernelIbEEvRNS_14TensorIteratorEllllllEUliE_EEviT1_)
        /*0188*/ 	.word	0x00000000


	//----- nvinfo : EIATTR_REGCOUNT
	.align		4
.L_93:
        /*018c*/ 	.byte	0x04, 0x2f
        /*018e*/ 	.short	(.L_95 - .L_94)
	.align		4
.L_94:
        /*0190*/ 	.word	index@(_ZN2at6native61_GLOBAL__N__2cc7adc6_23_UnfoldBackwardKernel_cu_9e10b42f_336735_unfold_backward_elementwise_kernelILi128ELi8EZNS1_32_unfold_backward_internal_kernelIN3c108BFloat16EEEvRNS_14TensorIteratorEllllllEUliE_EEviT1_)
        /*0194*/ 	.word	0x00000022


	//----- nvinfo : EIATTR_FRAME_SIZE
	.align		4
.L_95:
        /*0198*/ 	.byte	0x04, 0x11
        /*019a*/ 	.short	(.L_97 - .L_96)
	.align		4
.L_96:
        /*019c*/ 	.word	index@($__internal_0_$__cuda_sm20_div_s64)
        /*01a0*/ 	.word	0x00000000


	//----- nvinfo : EIATTR_FRAME_SIZE
	.align		4
.L_97:
        /*01a4*/ 	.byte	0x04, 0x11
        /*01a6*/ 	.short	(.L_99 - .L_98)
	.align		4
.L_98:
        /*01a8*/ 	.word	index@(_ZN2at6native61_GLOBAL__N__2cc7adc6_23_UnfoldBackwardKernel_cu_9e10b42f_336735_unfold_backward_elementwise_kernelILi128ELi8EZNS1_32_unfold_backward_internal_kernelIN3c108BFloat16EEEvRNS_14TensorIteratorEllllllEUliE_EEviT1_)
        /*01ac*/ 	.word	0x00000000


	//----- nvinfo : EIATTR_MIN_STACK_SIZE
	.align		4
.L_99:
        /*01b0*/ 	.byte	0x04, 0x12
        /*01b2*/ 	.short	(.L_101 - .L_100)
	.align		4
.L_100:
        /*01b4*/ 	.word	index@(_ZN2at6native61_GLOBAL__N__2cc7adc6_23_UnfoldBackwardKernel_cu_9e10b42f_336735_unfold_backward_elementwise_kernelILi128ELi8EZNS1_32_unfold_backward_internal_kernelIN3c108BFloat16EEEvRNS_14TensorIteratorEllllllEUliE_EEviT1_)
        /*01b8*/ 	.word	0x00000000


	//----- nvinfo : EIATTR_MIN_STACK_SIZE
	.align		4
.L_101:
        /*01bc*/ 	.byte	0x04, 0x12
        /*01be*/ 	.short	(.L_103 - .L_102)
	.align		4
.L_102:
        /*01c0*/ 	.word	index@(_ZN2at6native61_GLOBAL__N__2cc7adc6_23_UnfoldBackwardKernel_cu_9e10b42f_336735_unfold_backward_elementwise_kernelILi128ELi8EZNS1_32_unfold_backward_internal_kernelIbEEvRNS_14TensorIteratorEllllllEUliE_EEviT1_)
        /*01c4*/ 	.word	0x00000000


	//----- nvinfo : EIATTR_MIN_STACK_SIZE
	.align		4
.L_103:
        /*01c8*/ 	.byte	0x04, 0x12
        /*01ca*/ 	.short	(.L_105 - .L_104)
	.align		4
.L_104:
        /*01cc*/ 	.word	index@(_ZN2at6native61_GLOBAL__N__2cc7adc6_23_UnfoldBackwardKernel_cu_9e10b42f_336735_unfold_backward_elementwise_kernelILi128ELi8EZNS1_32_unfold_backward_internal_kernelIN3c104HalfEEEvRNS_14TensorIteratorEllllllEUliE_EEviT1_)
        /*01d0*/ 	.word	0x00000000


	//----- nvinfo : EIATTR_MIN_STACK_SIZE
	.align		4
.L_105:
        /*01d4*/ 	.byte	0x04, 0x12
        /*01d6*/ 	.short	(.L_107 - .L_106)
	.align		4
.L_106:
        /*01d8*/ 	.word	index@(_ZN2at6native61_GLOBAL__N__2cc7adc6_23_UnfoldBackwardKernel_cu_9e10b42f_336735_unfold_backward_elementwise_kernelILi128ELi8EZNS1_32_unfold_backward_internal_kernelIN3c107complexIfEEEEvRNS_14TensorIteratorEllllllEUliE_EEviT1_)
        /*01dc*/ 	.word	0x00000000


	//----- nvinfo : EIATTR_MIN_STACK_SIZE
	.align		4
.L_107:
        /*01e0*/ 	.byte	0x04, 0x12
        /*01e2*/ 	.short	(.L_109 - .L_108)
	.align		4
.L_108:
        /*01e4*/ 	.word	index@(_ZN2at6native61_GLOBAL__N__2cc7adc6_23_UnfoldBackwardKernel_cu_9e10b42f_336735_unfold_backward_elementwise_kernelILi128ELi8EZNS1_32_unfold_backward_internal_kernelIN3c107complexIdEEEEvRNS_14TensorIteratorEllllllEUliE_EEviT1_)
        /*01e8*/ 	.word	0x00000000


	//----- nvinfo : EIATTR_MIN_STACK_SIZE
	.align		4
.L_109:
        /*01ec*/ 	.byte	0x04, 0x12
        /*01ee*/ 	.short	(.L_111 - .L_110)
	.align		4
.L_110:
        /*01f0*/ 	.word	index@(_ZN2at6native61_GLOBAL__N__2cc7adc6_23_UnfoldBackwardKernel_cu_9e10b42f_336735_unfold_backward_elementwise_kernelILi128ELi8EZNS1_32_unfold_backward_internal_kernelIfEEvRNS_14TensorIteratorEllllllEUliE_EEviT1_)
        /*01f4*/ 	.word	0x00000000


	//----- nvinfo : EIATTR_MIN_STACK_SIZE
	.align		4
.L_111:
        /*01f8*/ 	.byte	0x04, 0x12
        /*01fa*/ 	.short	(.L_113 - .L_112)
	.align		4
.L_112:
        /*01fc*/ 	.word	index@(_ZN2at6native61_GLOBAL__N__2cc7adc6_23_UnfoldBackwardKernel_cu_9e10b42f_336735_unfold_backward_elementwise_kernelILi128ELi8EZNS1_32_unfold_backward_internal_kernelIdEEvRNS_14TensorIteratorEllllllEUliE_EEviT1_)
        /*0200*/ 	.word	0x00000000


	//----- nvinfo : EIATTR_MIN_STACK_SIZE
	.align		4
.L_113:
        /*0204*/ 	.byte	0x04, 0x12
        /*0206*/ 	.short	(.L_115 - .L_114)
	.align		4
.L_114:
        /*0208*/ 	.word	index@(_ZN2at6native61_GLOBAL__N__2cc7adc6_23_UnfoldBackwardKernel_cu_9e10b42f_336735_unfold_backward_elementwise_kernelILi128ELi8EZNS1_32_unfold_backward_internal_kernelIsEEvRNS_14TensorIteratorEllllllEUliE_EEviT1_)
        /*020c*/ 	.word	0x00000000


	//----- nvinfo : EIATTR_MIN_STACK_SIZE
	.align		4
.L_115:
        /*0210*/ 	.byte	0x04, 0x12
        /*0212*/ 	.short	(.L_117 - .L_116)
	.align		4
.L_116:
        /*0214*/ 	.word	index@(_ZN2at6native61_GLOBAL__N__2cc7adc6_23_UnfoldBackwardKernel_cu_9e10b42f_336735_unfold_backward_elementwise_kernelILi128ELi8EZNS1_32_unfold_backward_internal_kernelIlEEvRNS_14TensorIteratorEllllllEUliE_EEviT1_)
        /*0218*/ 	.word	0x00000000


	//----- nvinfo : EIATTR_MIN_STACK_SIZE
	.align		4
.L_117:
        /*021c*/ 	.byte	0x04, 0x12
        /*021e*/ 	.short	(.L_119 - .L_118)
	.align		4
.L_118:
        /*0220*/ 	.word	index@(_ZN2at6native61_GLOBAL__N__2cc7adc6_23_UnfoldBackwardKernel_cu_9e10b42f_336735_unfold_backward_elementwise_kernelILi128ELi8EZNS1_32_unfold_backward_internal_kernelIiEEvRNS_14TensorIteratorEllllllEUliE_EEviT1_)
        /*0224*/ 	.word	0x00000000


	//----- nvinfo : EIATTR_MIN_STACK_SIZE
	.align		4
.L_119:
        /*0228*/ 	.byte	0x04, 0x12
        /*022a*/ 	.short	(.L_121 - .L_120)
	.align		4
.L_120:
        /*022c*/ 	.word	index@(_ZN2at6native61_GLOBAL__N__2cc7adc6_23_UnfoldBackwardKernel_cu_9e10b42f_336735_unfold_backward_elementwise_kernelILi128ELi8EZNS1_32_unfold_backward_internal_kernelIaEEvRNS_14TensorIteratorEllllllEUliE_EEviT1_)
        /*0230*/ 	.word	0x00000000


	//----- nvinfo : EIATTR_MIN_STACK_SIZE
	.align		4
.L_121:
        /*0234*/ 	.byte	0x04, 0x12
        /*0236*/ 	.short	(.L_123 - .L_122)
	.align		4
.L_122:
        /*0238*/ 	.word	index@(_ZN2at6native61_GLOBAL__N__2cc7adc6_23_UnfoldBackwardKernel_cu_9e10b42f_336735_unfold_backward_elementwise_kernelILi128ELi8EZNS1_32_unfold_backward_internal_kernelIhEEvRNS_14TensorIteratorEllllllEUliE_EEviT1_)
        /*023c*/ 	.word	0x00000000
.L_123:


//--------------------- .nv.compat                --------------------------
	.section	.nv.compat,"",@"SHT_CUDA_COMPAT_INFO"
	.align	4
        /*0000*/ 	.byte	0x02, 0x09, 0x01, 0x00, 0x02, 0x02, 0x01, 0x00, 0x02, 0x05, 0x05, 0x00, 0x03, 0x07, 0x01, 0x01
        /*0010*/ 	.byte	0x02, 0x03, 0x00, 0x00, 0x02, 0x06, 0x01, 0x00, 0x04, 0x0b, 0x08, 0x00, 0x00, 0x00, 0x00, 0x00
        /*0020*/ 	.byte	0x00, 0x00, 0x00, 0x00


//--------------------- .nv.info._ZN2at6native61_GLOBAL__N__2cc7adc6_23_UnfoldBackwardKernel_cu_9e10b42f_336735_unfold_backward_elementwise_kernelILi128ELi8EZNS1_32_unfold_backward_internal_kernelIN3c108BFloat16EEEvRNS_14TensorIteratorEllllllEUliE_EEviT1_ --------------------------
	.section	.nv.info._ZN2at6native61_GLOBAL__N__2cc7adc6_23_UnfoldBackwardKernel_cu_9e10b42f_336735_unfold_backward_elementwise_kernelILi128ELi8EZNS1_32_unfold_backward_internal_kernelIN3c108BFloat16EEEvRNS_14TensorIteratorEllllllEUliE_EEviT1_,"",@"SHT_CUDA_INFO"
	.sectionflags	@""
	.align	4


	//----- nvinfo : EIATTR_CUDA_API_VERSION
	.align		4
        /*0000*/ 	.byte	0x04, 0x37
        /*0002*/ 	.short	(.L_125 - .L_124)
.L_124:
        /*0004*/ 	.word	0x00000082


	//----- nvinfo : EIATTR_KPARAM_INFO
	.align		4
.L_125:
        /*0008*/ 	.byte	0x04, 0x17
        /*000a*/ 	.short	(.L_127 - .L_126)
.L_126:
        /*000c*/ 	.word	0x00000000
        /*0010*/ 	.short	0x0001
        /*0012*/ 	.short	0x0008
        /*0014*/ 	.byte	0x00, 0xf0, 0x81, 0x0a


	//----- nvinfo : EIATTR_KPARAM_INFO
	.align		4
.L_127:
        /*0018*/ 	.byte	0x04, 0x17
        /*001a*/ 	.short	(.L_129 - .L_128)
.L_128:
        /*001c*/ 	.word	0x00000000
        /*0020*/ 	.short	0x0000
        /*0022*/ 	.short	0x0000
        /*0024*/ 	.byte	0x00, 0xf0, 0x11, 0x00


	//----- nvinfo : EIATTR_SPARSE_MMA_MASK
	.align		4
.L_129:
        /*0028*/ 	.byte	0x03, 0x50
        /*002a*/ 	.short	0x0000


	//----- nvinfo : EIATTR_MAXREG_COUNT
	.align		4
        /*002c*/ 	.byte	0x03, 0x1b
        /*002e*/ 	.short	0x0040


	//----- nvinfo : EIATTR_MERCURY_ISA_VERSION
	.align		4
        /*0030*/ 	.byte	0x03, 0x5f
        /*0032*/ 	.short	0x0101


	//----- nvinfo : EIATTR_EXIT_INSTR_OFFSETS
	.align		4
        /*0034*/ 	.byte	0x04, 0x1c
        /*0036*/ 	.short	(.L_131 - .L_130)


	//   ....[0]....
.L_130:
        /*0038*/ 	.word	0x00011200


	//   ....[1]....
        /*003c*/ 	.word	0x00012e20


	//   ....[2]....
        /*0040*/ 	.word	0x00013420


	//   ....[3]....
        /*0044*/ 	.word	0x00013890


	//----- nvinfo : EIATTR_MAX_THREADS
	.align		4
.L_131:
        /*0048*/ 	.byte	0x04, 0x05
        /*004a*/ 	.short	(.L_133 - .L_132)
.L_132:
        /*004c*/ 	.word	0x00000080
        /*0050*/ 	.word	0x00000001
        /*0054*/ 	.word	0x00000001


	//----- nvinfo : EIATTR_CRS_STACK_SIZE
	.align		4
.L_133:
        /*0058*/ 	.byte	0x04, 0x1e
        /*005a*/ 	.short	(.L_135 - .L_134)
.L_134:
        /*005c*/ 	.word	0x00000000


	//----- nvinfo : EIATTR_CBANK_PARAM_SIZE
	.align		4
.L_135:
        /*0060*/ 	.byte	0x03, 0x19
        /*0062*/ 	.short	0x02a8


	//----- nvinfo : EIATTR_PARAM_CBANK
	.align		4
        /*0064*/ 	.byte	0x04, 0x0a
        /*0066*/ 	.short	(.L_137 - .L_136)
	.align		4
.L_136:
        /*0068*/ 	.word	index@(.nv.constant0._ZN2at6native61_GLOBAL__N__2cc7adc6_23_UnfoldBackwardKernel_cu_9e10b42f_336735_unfold_backward_elementwise_kernelILi128ELi8EZNS1_32_unfold_backward_internal_kernelIN3c108BFloat16EEEvRNS_14TensorIteratorEllllllEUliE_EEviT1_)
        /*006c*/ 	.short	0x0210
        /*006e*/ 	.short	0x02a8


	//----- nvinfo : EIATTR_SW_WAR
	.align		4
.L_137:
        /*0070*/ 	.byte	0x04, 0x36
        /*0072*/ 	.short	(.L_139 - .L_138)
.L_138:
        /*0074*/ 	.word	0x00000008
.L_139:


//--------------------- .nv.info._ZN2at6native61_GLOBAL__N__2cc7adc6_23_UnfoldBackwardKernel_cu_9e10b42f_336735_unfold_backward_elementwise_kernelILi128ELi8EZNS1_32_unfold_backward_internal_kernelIbEEvRNS_14TensorIteratorEllllllEUliE_EEviT1_ --------------------------
	.section	.nv.info._ZN2at6native61_GLOBAL__N__2cc7adc6_23_UnfoldBackwardKernel_cu_9e10b42f_336735_unfold_backward_elementwise_kernelILi128ELi8EZNS1_32_unfold_backward_internal_kernelIbEEvRNS_14TensorIteratorEllllllEUliE_EEviT1_,"",@"SHT_CUDA_INFO"
	.sectionflags	@""
	.align	4


	//----- nvinfo : EIATTR_CUDA_API_VERSION
	.align		4
        /*0000*/ 	.byte	0x04, 0x37
        /*0002*/ 	.short	(.L_141 - .L_140)
.L_140:
        /*0004*/ 	.word	0x00000082


	//----- nvinfo : EIATTR_KPARAM_INFO
	.align		4
.L_141:
        /*0008*/ 	.byte	0x04, 0x17
        /*000a*/ 	.short	(.L_143 - .L_142)
.L_142:
        /*000c*/ 	.word	0x00000000
        /*0010*/ 	.short	0x0001
        /*0012*/ 	.short	0x0008
        /*0014*/ 	.byte	0x00, 0xf0, 0x81, 0x0a


	//----- nvinfo : EIATTR_KPARAM_INFO
	.align		4
.L_143:
        /*0018*/ 	.byte	0x04, 0x17
        /*001a*/ 	.short	(.L_145 - .L_144)
.L_144:
        /*001c*/ 	.word	0x00000000
        /*0020*/ 	.short	0x0000
        /*0022*/ 	.short	0x0000
        /*0024*/ 	.byte	0x00, 0xf0, 0x11, 0x00


	//----- nvinfo : EIATTR_SPARSE_MMA_MASK
	.align		4
.L_145:
        /*0028*/ 	.byte	0x03, 0x50
        /*002a*/ 	.short	0x0000


	//----- nvinfo : EIATTR_MAXREG_COUNT
	.align		4
        /*002c*/ 	.byte	0x03, 0x1b
        /*002e*/ 	.short	0x0040


	//----- nvinfo : EIATTR_MERCURY_ISA_VERSION
	.align		4
        /*0030*/ 	.byte	0x03, 0x5f
        /*0032*/ 	.short	0x0101


	//----- nvinfo : EIATTR_EXIT_INSTR_OFFSETS
	.align		4
        /*0034*/ 	.byte	0x04, 0x1c
        /*0036*/ 	.short	(.L_147 - .L_146)


	//   ....[0]....
.L_146:
        /*0038*/ 	.word	0x000172c0


	//   ....[1]....
        /*003c*/ 	.word	0x00018f00


	//   ....[2]....
        /*0040*/ 	.word	0x0001a6f0


	//----- nvinfo : EIATTR_MAX_THREADS
	.align		4
.L_147:
        /*0044*/ 	.byte	0x04, 0x05
        /*0046*/ 	.short	(.L_149 - .L_148)
.L_148:
        /*0048*/ 	.word	0x00000080
        /*004c*/ 	.word	0x00000001
        /*0050*/ 	.word	0x00000001


	//----- nvinfo : EIATTR_CRS_STACK_SIZE
	.align		4
.L_149:
        /*0054*/ 	.byte	0x04, 0x1e
        /*0056*/ 	.short	(.L_151 - .L_150)
.L_150:
        /*0058*/ 	.word	0x00000000


	//----- nvinfo : EIATTR_CBANK_PARAM_SIZE
	.align		4
.L_151:
        /*005c*/ 	.byte	0x03, 0x19
        /*005e*/ 	.short	0x02a8


	//----- nvinfo : EIATTR_PARAM_CBANK
	.align		4
        /*0060*/ 	.byte	0x04, 0x0a
        /*0062*/ 	.short	(.L_153 - .L_152)
	.align		4
.L_152:
        /*0064*/ 	.word	index@(.nv.constant0._ZN2at6native61_GLOBAL__N__2cc7adc6_23_UnfoldBackwardKernel_cu_9e10b42f_336735_unfold_backward_elementwise_kernelILi128ELi8EZNS1_32_unfold_backward_internal_kernelIbEEvRNS_14TensorIteratorEllllllEUliE_EEviT1_)
        /*0068*/ 	.short	0x0210
        /*006a*/ 	.short	0x02a8


	//----- nvinfo : EIATTR_SW_WAR
	.align		4
.L_153:
        /*006c*/ 	.byte	0x04, 0x36
        /*006e*/ 	.short	(.L_155 - .L_154)
.L_154:
        /*0070*/ 	.word	0x00000008
.L_155:


//--------------------- .nv.info._ZN2at6native61_GLOBAL__N__2cc7adc6_23_UnfoldBackwardKernel_cu_9e10b42f_336735_unfold_backward_elementwise_kernelILi128ELi8EZNS1_32_unfold_backward_internal_kernelIN3c104HalfEEEvRNS_14TensorIteratorEllllllEUliE_EEviT1_ --------------------------
	.section	.nv.info._ZN2at6native61_GLOBAL__N__2cc7adc6_23_UnfoldBackwardKernel_cu_9e10b42f_336735_unfold_backward_elementwise_kernelILi128ELi8EZNS1_32_unfold_backward_internal_kernelIN3c104HalfEEEvRNS_14TensorIteratorEllllllEUliE_EEviT1_,"",@"SHT_CUDA_INFO"
	.sectionflags	@""
	.align	4


	//----- nvinfo : EIATTR_CUDA_API_VERSION
	.align		4
        /*0000*/ 	.byte	0x04, 0x37
        /*0002*/ 	.short	(.L_157 - .L_156)
.L_156:
        /*0004*/ 	.word	0x00000082


	//----- nvinfo : EIATTR_KPARAM_INFO
	.align		4
.L_157:
        /*0008*/ 	.byte	0x04, 0x17
        /*000a*/ 	.short	(.L_159 - .L_158)
.L_158:
        /*000c*/ 	.word	0x00000000
        /*0010*/ 	.short	0x0001
        /*0012*/ 	.short	0x0008
        /*0014*/ 	.byte	0x00, 0xf0, 0x81, 0x0a


	//----- nvinfo : EIATTR_KPARAM_INFO
	.align		4
.L_159:
        /*0018*/ 	.byte	0x04, 0x17
        /*001a*/ 	.short	(.L_161 - .L_160)
.L_160:
        /*001c*/ 	.word	0x00000000
        /*0020*/ 	.short	0x0000
        /*0022*/ 	.short	0x0000
        /*0024*/ 	.byte	0x00, 0xf0, 0x11, 0x00


	//----- nvinfo : EIATTR_SPARSE_MMA_MASK
	.align		4
.L_161:
        /*0028*/ 	.byte	0x03, 0x50
        /*002a*/ 	.short	0x0000


	//----- nvinfo : EIATTR_MAXREG_COUNT
	.align		4
        /*002c*/ 	.byte	0x03, 0x1b
        /*002e*/ 	.short	0x0040


	//----- nvinfo : EIATTR_MERCURY_ISA_VERSION
	.align		4
        /*0030*/ 	.byte	0x03, 0x5f
        /*0032*/ 	.short	0x0101


	//----- nvinfo : EIATTR_EXIT_INSTR_OFFSETS
	.align		4
        /*0034*/ 	.byte	0x04, 0x1c
        /*0036*/ 	.short	(.L_163 - .L_162)


	//   ....[0]....
.L_162:
        /*0038*/ 	.word	0x00011370


	//   ....[1]....
        /*003c*/ 	.word	0x00012fb0


	//   ....[2]....
        /*0040*/ 	.word	0x000135b0


	//   ....[3]....
        /*0044*/ 	.word	0x00013a30


	//----- nvinfo : EIATTR_MAX_THREADS
	.align		4
.L_163:
        /*0048*/ 	.byte	0x04, 0x05
        /*004a*/ 	.short	(.L_165 - .L_164)
.L_164:
        /*004c*/ 	.word	0x00000080
        /*0050*/ 	.word	0x00000001
        /*0054*/ 	.word	0x00000001


	//----- nvinfo : EIATTR_CRS_STACK_SIZE
	.align		4
.L_165:
        /*0058*/ 	.byte	0x04, 0x1e
        /*005a*/ 	.short	(.L_167 - .L_166)
.L_166:
        /*005c*/ 	.word	0x00000000


	//----- nvinfo : EIATTR_CBANK_PARAM_SIZE
	.align		4
.L_167:
        /*0060*/ 	.byte	0x03, 0x19
        /*0062*/ 	.short	0x02a8


	//----- nvinfo : EIATTR_PARAM_CBANK
	.align		4
        /*0064*/ 	.byte	0x04, 0x0a
        /*0066*/ 	.short	(.L_169 - .L_168)
	.align		4
.L_168:
        /*0068*/ 	.word	index@(.nv.constant0._ZN2at6native61_GLOBAL__N__2cc7adc6_23_UnfoldBackwardKernel_cu_9e10b42f_336735_unfold_backward_elementwise_kernelILi128ELi8EZNS1_32_unfold_backward_internal_kernelIN3c104HalfEEEvRNS_14TensorIteratorEllllllEUliE_EEviT1_)
        /*006c*/ 	.short	0x0210
        /*006e*/ 	.short	0x02a8


	//----- nvinfo : EIATTR_SW_WAR
	.align		4
.L_169:
        /*0070*/ 	.byte	0x04, 0x36
        /*0072*/ 	.short	(.L_171 - .L_170)
.L_170:
        /*0074*/ 	.word	0x00000008
.L_171:


//--------------------- .nv.info._ZN2at6native61_GLOBAL__N__2cc7adc6_23_UnfoldBackwardKernel_cu_9e10b42f_336735_unfold_backward_elementwise_kernelILi128ELi8EZNS1_32_unfold_backward_internal_kernelIN3c107complexIfEEEEvRNS_14TensorIteratorEllllllEUliE_EEviT1_ --------------------------
	.section	.nv.info._ZN2at6native61_GLOBAL__N__2cc7adc6_23_UnfoldBackwardKernel_cu_9e10b42f_336735_unfold_backward_elementwise_kernelILi128ELi8EZNS1_32_unfold_backward_internal_kernelIN3c107complexIfEEEEvRNS_14TensorIteratorEllllllEUliE_EEviT1_,"",@"SHT_CUDA_INFO"
	.sectionflags	@""
	.align	4


	//----- nvinfo : EIATTR_CUDA_API_VERSION
	.align		4
        /*0000*/ 	.byte	0x04, 0x37
        /*0002*/ 	.short	(.L_173 - .L_172)
.L_172:
        /*0004*/ 	.word	0x00000082


	//----- nvinfo : EIATTR_KPARAM_INFO
	.align		4
.L_173:
        /*0008*/ 	.byte	0x04, 0x17
        /*000a*/ 	.short	(.L_175 - .L_174)
.L_174:
        /*000c*/ 	.word	0x00000000
        /*0010*/ 	.short	0x0001
        /*0012*/ 	.short	0x0008
        /*0014*/ 	.byte	0x00, 0xf0, 0x81, 0x0a


	//----- nvinfo : EIATTR_KPARAM_INFO
	.align		4
.L_175:
        /*0018*/ 	.byte	0x04, 0x17
        /*001a*/ 	.short	(.L_177 - .L_176)
.L_176:
        /*001c*/ 	.word	0x00000000
        /*0020*/ 	.short	0x0000
        /*0022*/ 	.short	0x0000
        /*0024*/ 	.byte	0x00, 0xf0, 0x11, 0x00


	//----- nvinfo : EIATTR_SPARSE_MMA_MASK
	.align		4
.L_177:
        /*0028*/ 	.byte	0x03, 0x50
        /*002a*/ 	.short	0x0000


	//----- nvinfo : EIATTR_MAXREG_COUNT
	.align		4
        /*002c*/ 	.byte	0x03, 0x1b
        /*002e*/ 	.short	0x0040


	//----- nvinfo : EIATTR_MERCURY_ISA_VERSION
	.align		4
        /*0030*/ 	.byte	0x03, 0x5f
        /*0032*/ 	.short	0x0101


	//----- nvinfo : EIATTR_EXIT_INSTR_OFFSETS
	.align		4
        /*0034*/ 	.byte	0x04, 0x1c
        /*0036*/ 	.short	(.L_179 - .L_178)


	//   ....[0]....
.L_178:
        /*0038*/ 	.word	0x00010d30


	//   ....[1]....
        /*003c*/ 	.word	0x00012980


	//   ....[2]....
        /*0040*/ 	.word	0x00013300


	//----- nvinfo : EIATTR_MAX_THREADS
	.align		4
.L_179:
        /*0044*/ 	.byte	0x04, 0x05
        /*0046*/ 	.short	(.L_181 - .L_180)
.L_180:
        /*0048*/ 	.word	0x00000080
        /*004c*/ 	.word	0x00000001
        /*0050*/ 	.word	0x00000001


	//----- nvinfo : EIATTR_CRS_STACK_SIZE
	.align		4
.L_181:
        /*0054*/ 	.byte	0x04, 0x1e
        /*0056*/ 	.short	(.L_183 - .L_182)
.L_182:
        /*0058*/ 	.word	0x00000000


	//----- nvinfo : EIATTR_CBANK_PARAM_SIZE
	.align		4
.L_183:
        /*005c*/ 	.byte	0x03, 0x19
        /*005e*/ 	.short	0x02a8


	//----- nvinfo : EIATTR_PARAM_CBANK
	.align		4
        /*0060*/ 	.byte	0x04, 0x0a
        /*0062*/ 	.short	(.L_185 - .L_184)
	.align		4
.L_184:
        /*0064*/ 	.word	index@(.nv.constant0._ZN2at6native61_GLOBAL__N__2cc7adc6_23_UnfoldBackwardKernel_cu_9e10b42f_336735_unfold_backward_elementwise_kernelILi128ELi8EZNS1_32_unfold_backward_internal_kernelIN3c107complexIfEEEEvRNS_14TensorIteratorEllllllEUliE_EEviT1_)
        /*0068*/ 	.short	0x0210
        /*006a*/ 	.short	0x02a8


	//----- nvinfo : EIATTR_SW_WAR
	.align		4
.L_185:
        /*006c*/ 	.byte	0x04, 0x36
        /*006e*/ 	.short	(.L_187 - .L_186)
.L_186:
        /*0070*/ 	.word	0x00000008
.L_187:


//--------------------- .nv.info._ZN2at6native61_GLOBAL__N__2cc7adc6_23_UnfoldBackwardKernel_cu_9e10b42f_336735_unfold_backward_elementwise_kernelILi128ELi8EZNS1_32_unfold_backward_internal_kernelIN3c107complexIdEEEEvRNS_14TensorIteratorEllllllEUliE_EEviT1_ --------------------------
	.section	.nv.info._ZN2at6native61_GLOBAL__N__2cc7adc6_23_UnfoldBackwardKernel_cu_9e10b42f_336735_unfold_backward_elementwise_kernelILi128ELi8EZNS1_32_unfold_backward_internal_kernelIN3c107complexIdEEEEvRNS_14TensorIteratorEllllllEUliE_EEviT1_,"",@"SHT_CUDA_INFO"
	.sectionflags	@""
	.align	4


	//----- nvinfo : EIATTR_CUDA_API_VERSION
	.align		4
        /*0000*/ 	.byte	0x04, 0x37
        /*0002*/ 	.short	(.L_189 - .L_188)
.L_188:
        /*0004*/ 	.word	0x00000082


	//----- nvinfo : EIATTR_KPARAM_INFO
	.align		4
.L_189:
        /*0008*/ 	.byte	0x04, 0x17
        /*000a*/ 	.short	(.L_191 - .L_190)
.L_190:
        /*000c*/ 	.word	0x00000000
        /*0010*/ 	.short	0x0001
        /*0012*/ 	.short	0x0008
        /*0014*/ 	.byte	0x00, 0xf0, 0x81, 0x0a


	//----- nvinfo : EIATTR_KPARAM_INFO
	.align		4
.L_191:
        /*0018*/ 	.byte	0x04, 0x17
        /*001a*/ 	.short	(.L_193 - .L_192)
.L_192:
        /*001c*/ 	.word	0x00000000
        /*0020*/ 	.short	0x0000
        /*0022*/ 	.short	0x0000
        /*0024*/ 	.byte	0x00, 0xf0, 0x11, 0x00


	//----- nvinfo : EIATTR_SPARSE_MMA_MASK
	.align		4
.L_193:
        /*0028*/ 	.byte	0x03, 0x50
        /*002a*/ 	.short	0x0000


	//----- nvinfo : EIATTR_MAXREG_COUNT
	.align		4
        /*002c*/ 	.byte	0x03, 0x1b
        /*002e*/ 	.short	0x0040


	//----- nvinfo : EIATTR_MERCURY_ISA_VERSION
	.align		4
        /*0030*/ 	.byte	0x03, 0x5f
        /*0032*/ 	.short	0x0101


	//----- nvinfo : EIATTR_EXIT_INSTR_OFFSETS
	.align		4
        /*0034*/ 	.byte	0x04, 0x1c
        /*0036*/ 	.short	(.L_195 - .L_194)


	//   ....[0]....
.L_194:
        /*0038*/ 	.word	0x00010c00


	//   ....[1]....
        /*003c*/ 	.word	0x00012820


	//   ....[2]....
        /*0040*/ 	.word	0x00013190


	//----- nvinfo : EIATTR_MAX_THREADS
	.align		4
.L_195:
        /*0044*/ 	.byte	0x04, 0x05
        /*0046*/ 	.short	(.L_197 - .L_196)
.L_196:
        /*0048*/ 	.word	0x00000080
        /*004c*/ 	.word	0x00000001
        /*0050*/ 	.word	0x00000001


	//----- nvinfo : EIATTR_CRS_STACK_SIZE
	.align		4
.L_197:
        /*0054*/ 	.byte	0x04, 0x1e
        /*0056*/ 	.short	(.L_199 - .L_198)
.L_198:
        /*0058*/ 	.word	0x00000000


	//----- nvinfo : EIATTR_CBANK_PARAM_SIZE
	.align		4
.L_199:
        /*005c*/ 	.byte	0x03, 0x19
        /*005e*/ 	.short	0x02a8


	//----- nvinfo : EIATTR_PARAM_CBANK
	.align		4
        /*0060*/ 	.byte	0x04, 0x0a
        /*0062*/ 	.short	(.L_201 - .L_200)
	.align		4
.L_200:
        /*0064*/ 	.word	index@(.nv.constant0._ZN2at6native61_GLOBAL__N__2cc7adc6_23_UnfoldBackwardKernel_cu_9e10b42f_336735_unfold_backward_elementwise_kernelILi128ELi8EZNS1_32_unfold_backward_internal_kernelIN3c107complexIdEEEEvRNS_14TensorIteratorEllllllEUliE_EEviT1_)
        /*0068*/ 	.short	0x0210
        /*006a*/ 	.short	0x02a8


	//----- nvinfo : EIATTR_SW_WAR
	.align		4
.L_201:
        /*006c*/ 	.byte	0x04, 0x36
        /*006e*/ 	.short	(.L_203 - .L_202)
.L_202:
        /*0070*/ 	.word	0x00000008
.L_203:


//--------------------- .nv.info._ZN2at6native61_GLOBAL__N__2cc7adc6_23_UnfoldBackwardKernel_cu_9e10b42f_336735_unfold_backward_elementwise_kernelILi128ELi8EZNS1_32_unfold_backward_internal_kernelIfEEvRNS_14TensorIteratorEllllllEUliE_EEviT1_ --------------------------
	.section	.nv.info._ZN2at6native61_GLOBAL__N__2cc7adc6_23_UnfoldBackwardKernel_cu_9e10b42f_336735_unfold_backward_elementwise_kernelILi128ELi8EZNS1_32_unfold_backward_internal_kernelIfEEvRNS_14TensorIteratorEllllllEUliE_EEviT1_,"",@"SHT_CUDA_INFO"
	.sectionflags	@""
	.align	4


	//----- nvinfo : EIATTR_CUDA_API_VERSION
	.align		4
        /*0000*/ 	.byte	0x04, 0x37
        /*0002*/ 	.short	(.L_205 - .L_204)
.L_204:
        /*0004*/ 	.word	0x00000082


	//----- nvinfo : EIATTR_KPARAM_INFO
	.align		4
.L_205:
        /*0008*/ 	.byte	0x04, 0x17
        /*000a*/ 	.short	(.L_207 - .L_206)
.L_206:
        /*000c*/ 	.word	0x00000000
        /*0010*/ 	.short	0x0001
        /*0012*/ 	.short	0x0008
        /*0014*/ 	.byte	0x00, 0xf0, 0x81, 0x0a


	//----- nvinfo : EIATTR_KPARAM_INFO
	.align		4
.L_207:
        /*0018*/ 	.byte	0x04, 0x17
        /*001a*/ 	.short	(.L_209 - .L_208)
.L_208:
        /*001c*/ 	.word	0x00000000
        /*0020*/ 	.short	0x0000
        /*0022*/ 	.short	0x0000
        /*0024*/ 	.byte	0x00, 0xf0, 0x11, 0x00


	//----- nvinfo : EIATTR_SPARSE_MMA_MASK
	.align		4
.L_209:
        /*0028*/ 	.byte	0x03, 0x50
        /*002a*/ 	.short	0x0000


	//----- nvinfo : EIATTR_MAXREG_COUNT
	.align		4
        /*002c*/ 	.byte	0x03, 0x1b
        /*002e*/ 	.short	0x0040


	//----- nvinfo : EIATTR_MERCURY_ISA_VERSION
	.align		4
        /*0030*/ 	.byte	0x03, 0x5f
        /*0032*/ 	.short	0x0101


	//----- nvinfo : EIATTR_EXIT_INSTR_OFFSETS
	.align		4
        /*0034*/ 	.byte	0x04, 0x1c
        /*0036*/ 	.short	(.L_211 - .L_210)


	//   ....[0]....
.L_210:
        /*0038*/ 	.word	0x00013ea0


	//   ....[1]....
        /*003c*/ 	.word	0x00015ac0


	//   ....[2]....
        /*0040*/ 	.word	0x00016b50


	//----- nvinfo : EIATTR_MAX_THREADS
	.align		4
.L_211:
        /*0044*/ 	.byte	0x04, 0x05
        /*0046*/ 	.short	(.L_213 - .L_212)
.L_212:
        /*0048*/ 	.word	0x00000080
        /*004c*/ 	.word	0x00000001
        /*0050*/ 	.word	0x00000001


	//----- nvinfo : EIATTR_CRS_STACK_SIZE
	.align		4
.L_213:
        /*0054*/ 	.byte	0x04, 0x1e
        /*0056*/ 	.short	(.L_215 - .L_214)
.L_214:
        /*0058*/ 	.word	0x00000000


	//----- nvinfo : EIATTR_CBANK_PARAM_SIZE
	.align		4
.L_215:
        /*005c*/ 	.byte	0x03, 0x19
        /*005e*/ 	.short	0x02a8


	//----- nvinfo : EIATTR_PARAM_CBANK
	.align		4
        /*0060*/ 	.byte	0x04, 0x0a
        /*0062*/ 	.short	(.L_217 - .L_216)
	.align		4
.L_216:
        /*0064*/ 	.word	index@(.nv.constant0._ZN2at6native61_GLOBAL__N__2cc7adc6_23_UnfoldBackwardKernel_cu_9e10b42f_336735_unfold_backward_elementwise_kernelILi128ELi8EZNS1_32_unfold_backward_internal_kernelIfEEvRNS_14TensorIteratorEllllllEUliE_EEviT1_)
        /*0068*/ 	.short	0x0210
        /*006a*/ 	.short	0x02a8


	//----- nvinfo : EIATTR_SW_WAR
	.align		4
.L_217:
        /*006c*/ 	.byte	0x04, 0x36
        /*006e*/ 	.short	(.L_219 - .L_218)
.L_218:
        /*0070*/ 	.word	0x00000008
.L_219:


//--------------------- .nv.info._ZN2at6native61_GLOBAL__N__2cc7adc6_23_UnfoldBackwardKernel_cu_9e10b42f_336735_unfold_backward_elementwise_kernelILi128ELi8EZNS1_32_unfold_backward_internal_kernelIdEEvRNS_14TensorIteratorEllllllEUliE_EEviT1_ --------------------------
	.section	.nv.info._ZN2at6native61_GLOBAL__N__2cc7adc6_23_UnfoldBackwardKernel_cu_9e10b42f_336735_unfold_backward_elementwise_kernelILi128ELi8EZNS1_32_unfold_backward_internal_kernelIdEEvRNS_14TensorIteratorEllllllEUliE_EEviT1_,"",@"SHT_CUDA_INFO"
	.sectionflags	@""
	.align	4


	//----- nvinfo : EIATTR_CUDA_API_VERSION
	.align		4
        /*0000*/ 	.byte	0x04, 0x37
        /*0002*/ 	.short	(.L_221 - .L_220)
.L_220:
        /*0004*/ 	.word	0x00000082


	//----- nvinfo : EIATTR_KPARAM_INFO
	.align		4
.L_221:
        /*0008*/ 	.byte	0x04, 0x17
        /*000a*/ 	.short	(.L_223 - .L_222)
.L_222:
        /*000c*/ 	.word	0x00000000
        /*0010*/ 	.short	0x0001
        /*0012*/ 	.short	0x0008
        /*0014*/ 	.byte	0x00, 0xf0, 0x81, 0x0a


	//----- nvinfo : EIATTR_KPARAM_INFO
	.align		4
.L_223:
        /*0018*/ 	.byte	0x04, 0x17
        /*001a*/ 	.short	(.L_225 - .L_224)
.L_224:
        /*001c*/ 	.word	0x00000000
        /*0020*/ 	.short	0x0000
        /*0022*/ 	.short	0x0000
        /*0024*/ 	.byte	0x00, 0xf0, 0x11, 0x00


	//----- nvinfo : EIATTR_SPARSE_MMA_MASK
	.align		4
.L_225:
        /*0028*/ 	.byte	0x03, 0x50
        /*002a*/ 	.short	0x0000


	//----- nvinfo : EIATTR_MAXREG_COUNT
	.align		4
        /*002c*/ 	.byte	0x03, 0x1b
        /*002e*/ 	.short	0x0040


	//----- nvinfo : EIATTR_MERCURY_ISA_VERSION
	.align		4
        /*0030*/ 	.byte	0x03, 0x5f
        /*0032*/ 	.short	0x0101


	//----- nvinfo : EIATTR_EXIT_INSTR_OFFSETS
	.align		4
        /*0034*/ 	.byte	0x04, 0x1c
        /*0036*/ 	.short	(.L_227 - .L_226)


	//   ....[0]....
.L_226:
        /*0038*/ 	.word	0x00013e80


	//   ....[1]....
        /*003c*/ 	.word	0x00015aa0


	//   ....[2]....
        /*0040*/ 	.word	0x00016b40


	//----- nvinfo : EIATTR_MAX_THREADS
	.align		4
.L_227:
        /*0044*/ 	.byte	0x04, 0x05
        /*0046*/ 	.short	(.L_229 - .L_228)
.L_228:
        /*0048*/ 	.word	0x00000080
        /*004c*/ 	.word	0x00000001
        /*0050*/ 	.word	0x00000001


	//----- nvinfo : EIATTR_CRS_STACK_SIZE
	.align		4
.L_229:
        /*0054*/ 	.byte	0x04, 0x1e
        /*0056*/ 	.short	(.L_231 - .L_230)
.L_230:
        /*0058*/ 	.word	0x00000000


	//----- nvinfo : EIATTR_CBANK_PARAM_SIZE
	.align		4
.L_231:
        /*005c*/ 	.byte	0x03, 0x19
        /*005e*/ 	.short	0x02a8


	//----- nvinfo : EIATTR_PARAM_CBANK
	.align		4
        /*0060*/ 	.byte	0x04, 0x0a
        /*0062*/ 	.short	(.L_233 - .L_232)
	.align		4
.L_232:
        /*0064*/ 	.word	index@(.nv.constant0._ZN2at6native61_GLOBAL__N__2cc7adc6_23_UnfoldBackwardKernel_cu_9e10b42f_336735_unfold_backward_elementwise_kernelILi128ELi8EZNS1_32_unfold_backward_internal_kernelIdEEvRNS_14TensorIteratorEllllllEUliE_EEviT1_)
        /*0068*/ 	.short	0x0210
        /*006a*/ 	.short	0x02a8


	//----- nvinfo : EIATTR_SW_WAR
	.align		4
.L_233:
        /*006c*/ 	.byte	0x04, 0x36
        /*006e*/ 	.short	(.L_235 - .L_234)
.L_234:
        /*0070*/ 	.word	0x00000008
.L_235:


//--------------------- .nv.info._ZN2at6native61_GLOBAL__N__2cc7adc6_23_UnfoldBackwardKernel_cu_9e10b42f_336735_unfold_backward_elementwise_kernelILi128ELi8EZNS1_32_unfold_backward_internal_kernelIsEEvRNS_14TensorIteratorEllllllEUliE_EEviT1_ --------------------------
	.section	.nv.info._ZN2at6native61_GLOBAL__N__2cc7adc6_23_UnfoldBackwardKernel_cu_9e10b42f_336735_unfold_backward_elementwise_kernelILi128ELi8EZNS1_32_unfold_backward_internal_kernelIsEEvRNS_14TensorIteratorEllllllEUliE_EEviT1_,"",@"SHT_CUDA_INFO"
	.sectionflags	@""
	.align	4


	//----- nvinfo : EIATTR_CUDA_API_VERSION
	.align		4
        /*0000*/ 	.byte	0x04, 0x37
        /*0002*/ 	.short	(.L_237 - .L_236)
.L_236:
        /*0004*/ 	.word	0x00000082


	//----- nvinfo : EIATTR_KPARAM_INFO
	.align		4
.L_237:
        /*0008*/ 	.byte	0x04, 0x17
        /*000a*/ 	.short	(.L_239 - .L_238)
.L_238:
        /*000c*/ 	.word	0x00000000
        /*0010*/ 	.short	0x0001
        /*0012*/ 	.short	0x0008
        /*0014*/ 	.byte	0x00, 0xf0, 0x81, 0x0a


	//----- nvinfo : EIATTR_KPARAM_INFO
	.align		4
.L_239:
        /*0018*/ 	.byte	0x04, 0x17
        /*001a*/ 	.short	(.L_241 - .L_240)
.L_240:
        /*001c*/ 	.word	0x00000000
        /*0020*/ 	.short	0x0000
        /*0022*/ 	.short	0x0000
        /*0024*/ 	.byte	0x00, 0xf0, 0x11, 0x00


	//----- nvinfo : EIATTR_SPARSE_MMA_MASK
	.align		4
.L_241:
        /*0028*/ 	.byte	0x03, 0x50
        /*002a*/ 	.short	0x0000


	//----- nvinfo : EIATTR_MAXREG_COUNT
	.align		4
        /*002c*/ 	.byte	0x03, 0x1b
        /*002e*/ 	.short	0x0040


	//----- nvinfo : EIATTR_MERCURY_ISA_VERSION
	.align		4
        /*0030*/ 	.byte	0x03, 0x5f
        /*0032*/ 	.short	0x0101


	//----- nvinfo : EIATTR_EXIT_INSTR_OFFSETS
	.align		4
        /*0034*/ 	.byte	0x04, 0x1c
        /*0036*/ 	.short	(.L_243 - .L_242)


	//   ....[0]....
.L_242:
        /*0038*/ 	.word	0x00013810


	//   ....[1]....
        /*003c*/ 	.word	0x00015450


	//   ....[2]....
        /*0040*/ 	.word	0x00016450


	//----- nvinfo : EIATTR_MAX_THREADS
	.align		4
.L_243:
        /*0044*/ 	.byte	0x04, 0x05
        /*0046*/ 	.short	(.L_245 - .L_244)
.L_244:
        /*0048*/ 	.word	0x00000080
        /*004c*/ 	.word	0x00000001
        /*0050*/ 	.word	0x00000001


	//----- nvinfo : EIATTR_CRS_STACK_SIZE
	.align		4
.L_245:
        /*0054*/ 	.byte	0x04, 0x1e
        /*0056*/ 	.short	(.L_247 - .L_246)
.L_246:
        /*0058*/ 	.word	0x00000000


	//----- nvinfo : EIATTR_CBANK_PARAM_SIZE
	.align		4
.L_247:
        /*005c*/ 	.byte	0x03, 0x19
        /*005e*/ 	.short	0x02a8


	//----- nvinfo : EIATTR_PARAM_CBANK
	.align		4
        /*0060*/ 	.byte	0x04, 0x0a
        /*0062*/ 	.short	(.L_249 - .L_248)
	.align		4
.L_248:
        /*0064*/ 	.word	index@(.nv.constant0._ZN2at6native61_GLOBAL__N__2cc7adc6_23_UnfoldBackwardKernel_cu_9e10b42f_336735_unfold_backward_elementwise_kernelILi128ELi8EZNS1_32_unfold_backward_internal_kernelIsEEvRNS_14TensorIteratorEllllllEUliE_EEviT1_)
        /*0068*/ 	.short	0x0210
        /*006a*/ 	.short	0x02a8


	//----- nvinfo : EIATTR_SW_WAR
	.align		4
.L_249:
        /*006c*/ 	.byte	0x04, 0x36
        /*006e*/ 	.short	(.L_251 - .L_250)
.L_250:
        /*0070*/ 	.word	0x00000008
.L_251:


//--------------------- .nv.info._ZN2at6native61_GLOBAL__N__2cc7adc6_23_UnfoldBackwardKernel_cu_9e10b42f_336735_unfold_backward_elementwise_kernelILi128ELi8EZNS1_32_unfold_backward_internal_kernelIlEEvRNS_14TensorIteratorEllllllEUliE_EEviT1_ --------------------------
	.section	.nv.info._ZN2at6native61_GLOBAL__N__2cc7adc6_23_UnfoldBackwardKernel_cu_9e10b42f_336735_unfold_backward_elementwise_kernelILi128ELi8EZNS1_32_unfold_backward_internal_kernelIlEEvRNS_14TensorIteratorEllllllEUliE_EEviT1_,"",@"SHT_CUDA_INFO"
	.sectionflags	@""
	.align	4


	//----- nvinfo : EIATTR_CUDA_API_VERSION
	.align		4
        /*0000*/ 	.byte	0x04, 0x37
        /*0002*/ 	.short	(.L_253 - .L_252)
.L_252:
        /*0004*/ 	.word	0x00000082


	//----- nvinfo : EIATTR_KPARAM_INFO
	.align		4
.L_253:
        /*0008*/ 	.byte	0x04, 0x17
        /*000a*/ 	.short	(.L_255 - .L_254)
.L_254:
        /*000c*/ 	.word	0x00000000
        /*0010*/ 	.short	0x0001
        /*0012*/ 	.short	0x0008
        /*0014*/ 	.byte	0x00, 0xf0, 0x81, 0x0a


	//----- nvinfo : EIATTR_KPARAM_INFO
	.align		4
.L_255:
        /*0018*/ 	.byte	0x04, 0x17
        /*001a*/ 	.short	(.L_257 - .L_256)
.L_256:
        /*001c*/ 	.word	0x00000000
        /*0020*/ 	.short	0x0000
        /*0022*/ 	.short	0x0000
        /*0024*/ 	.byte	0x00, 0xf0, 0x11, 0x00


	//----- nvinfo : EIATTR_SPARSE_MMA_MASK
	.align		4
.L_257:
        /*0028*/ 	.byte	0x03, 0x50
        /*002a*/ 	.short	0x0000


	//----- nvinfo : EIATTR_MAXREG_COUNT
	.align		4
        /*002c*/ 	.byte	0x03, 0x1b
        /*002e*/ 	.short	0x0040


	//----- nvinfo : EIATTR_MERCURY_ISA_VERSION
	.align		4
        /*0030*/ 	.byte	0x03, 0x5f
        /*0032*/ 	.short	0x0101


	//----- nvinfo : EIATTR_EXIT_INSTR_OFFSETS
	.align		4
        /*0034*/ 	.byte	0x04, 0x1c
        /*0036*/ 	.short	(.L_259 - .L_258)


	//   ....[0]....
.L_258:
        /*0038*/ 	.word	0x00013f50


	//   ....[1]....
        /*003c*/ 	.word	0x00015b70


	//   ....[2]....
        /*0040*/ 	.word	0x00016c30


	//----- nvinfo : EIATTR_MAX_THREADS
	.align		4
.L_259:
        /*0044*/ 	.byte	0x04, 0x05
        /*0046*/ 	.short	(.L_261 - .L_260)
.L_260:
        /*0048*/ 	.word	0x00000080
        /*004c*/ 	.word	0x00000001
        /*0050*/ 	.word	0x00000001


	//----- nvinfo : EIATTR_CRS_STACK_SIZE
	.align		4
.L_261:
        /*0054*/ 	.byte	0x04, 0x1e
        /*0056*/ 	.short	(.L_263 - .L_262)
.L_262:
        /*0058*/ 	.word	0x00000000


	//----- nvinfo : EIATTR_CBANK_PARAM_SIZE
	.align		4
.L_263:
        /*005c*/ 	.byte	0x03, 0x19
        /*005e*/ 	.short	0x02a8


	//----- nvinfo : EIATTR_PARAM_CBANK
	.align		4
        /*0060*/ 	.byte	0x04, 0x0a
        /*0062*/ 	.short	(.L_265 - .L_264)
	.align		4
.L_264:
        /*0064*/ 	.word	index@(.nv.constant0._ZN2at6native61_GLOBAL__N__2cc7adc6_23_UnfoldBackwardKernel_cu_9e10b42f_336735_unfold_backward_elementwise_kernelILi128ELi8EZNS1_32_unfold_backward_internal_kernelIlEEvRNS_14TensorIteratorEllllllEUliE_EEviT1_)
        /*0068*/ 	.short	0x0210
        /*006a*/ 	.short	0x02a8


	//----- nvinfo : EIATTR_SW_WAR
	.align		4
.L_265:
        /*006c*/ 	.byte	0x04, 0x36
        /*006e*/ 	.short	(.L_267 - .L_266)
.L_266:
        /*0070*/ 	.word	0x00000008
.L_267:


//--------------------- .nv.info._ZN2at6native61_GLOBAL__N__2cc7adc6_23_UnfoldBackwardKernel_cu_9e10b42f_336735_unfold_backward_elementwise_kernelILi128ELi8EZNS1_32_unfold_backward_internal_kernelIiEEvRNS_14TensorIteratorEllllllEUliE_EEviT1_ --------------------------
	.section	.nv.info._ZN2at6native61_GLOBAL__N__2cc7adc6_23_UnfoldBackwardKernel_cu_9e10b42f_336735_unfold_backward_elementwise_kernelILi128ELi8EZNS1_32_unfold_backward_internal_kernelIiEEvRNS_14TensorIteratorEllllllEUliE_EEviT1_,"",@"SHT_CUDA_INFO"
	.sectionflags	@""
	.align	4


	//----- nvinfo : EIATTR_CUDA_API_VERSION
	.align		4
        /*0000*/ 	.byte	0x04, 0x37
        /*0002*/ 	.short	(.L_269 - .L_268)
.L_268:
        /*0004*/ 	.word	0x00000082


	//----- nvinfo : EIATTR_KPARAM_INFO
	.align		4
.L_269:
        /*0008*/ 	.byte	0x04, 0x17
        /*000a*/ 	.short	(.L_271 - .L_270)
.L_270:
        /*000c*/ 	.word	0x00000000
        /*0010*/ 	.short	0x0001
        /*0012*/ 	.short	0x0008
        /*0014*/ 	.byte	0x00, 0xf0, 0x81, 0x0a


	//----- nvinfo : EIATTR_KPARAM_INFO
	.align		4
.L_271:
        /*0018*/ 	.byte	0x04, 0x17
        /*001a*/ 	.short	(.L_273 - .L_272)
.L_272:
        /*001c*/ 	.word	0x00000000
        /*0020*/ 	.short	0x0000
        /*0022*/ 	.short	0x0000
        /*0024*/ 	.byte	0x00, 0xf0, 0x11, 0x00


	//----- nvinfo : EIATTR_SPARSE_MMA_MASK
	.align		4
.L_273:
        /*0028*/ 	.byte	0x03, 0x50
        /*002a*/ 	.short	0x0000


	//----- nvinfo : EIATTR_MAXREG_COUNT
	.align		4
        /*002c*/ 	.byte	0x03, 0x1b
        /*002e*/ 	.short	0x0040


	//----- nvinfo : EIATTR_MERCURY_ISA_VERSION
	.align		4
        /*0030*/ 	.byte	0x03, 0x5f
        /*0032*/ 	.short	0x0101


	//----- nvinfo : EIATTR_EXIT_INSTR_OFFSETS
	.align		4
        /*0034*/ 	.byte	0x04, 0x1c
        /*0036*/ 	.short	(.L_275 - .L_274)


	//   ....[0]....
.L_274:
        /*0038*/ 	.word	0x000136c0


	//   ....[1]....
        /*003c*/ 	.word	0x00015300


	//   ....[2]....
        /*0040*/ 	.word	0x000162d0


	//----- nvinfo : EIATTR_MAX_THREADS
	.align		4
.L_275:
        /*0044*/ 	.byte	0x04, 0x05
        /*0046*/ 	.short	(.L_277 - .L_276)
.L_276:
        /*0048*/ 	.word	0x00000080
        /*004c*/ 	.word	0x00000001
        /*0050*/ 	.word	0x00000001


	//----- nvinfo : EIATTR_CRS_STACK_SIZE
	.align		4
.L_277:
        /*0054*/ 	.byte	0x04, 0x1e
        /*0056*/ 	.short	(.L_279 - .L_278)
.L_278:
        /*0058*/ 	.word	0x00000000


	//----- nvinfo : EIATTR_CBANK_PARAM_SIZE
	.align		4
.L_279:
        /*005c*/ 	.byte	0x03, 0x19
        /*005e*/ 	.short	0x02a8


	//----- nvinfo : EIATTR_PARAM_CBANK
	.align		4
        /*0060*/ 	.byte	0x04, 0x0a
        /*0062*/ 	.short	(.L_281 - .L_280)
	.align		4
.L_280:
        /*0064*/ 	.word	index@(.nv.constant0._ZN2at6native61_GLOBAL__N__2cc7adc6_23_UnfoldBackwardKernel_cu_9e10b42f_336735_unfold_backward_elementwise_kernelILi128ELi8EZNS1_32_unfold_backward_internal_kernelIiEEvRNS_14TensorIteratorEllllllEUliE_EEviT1_)
        /*0068*/ 	.short	0x0210
        /*006a*/ 	.short	0x02a8


	//----- nvinfo : EIATTR_SW_WAR
	.align		4
.L_281:
        /*006c*/ 	.byte	0x04, 0x36
        /*006e*/ 	.short	(.L_283 - .L_282)
.L_282:
        /*0070*/ 	.word	0x00000008
.L_283:


//--------------------- .nv.info._ZN2at6native61_GLOBAL__N__2cc7adc6_23_UnfoldBackwardKernel_cu_9e10b42f_336735_unfold_backward_elementwise_kernelILi128ELi8EZNS1_32_unfold_backward_internal_kernelIaEEvRNS_14TensorIteratorEllllllEUliE_EEviT1_ --------------------------
	.section	.nv.info._ZN2at6native61_GLOBAL__N__2cc7adc6_23_UnfoldBackwardKernel_cu_9e10b42f_336735_unfold_backward_elementwise_kernelILi128ELi8EZNS1_32_unfold_backward_internal_kernelIaEEvRNS_14TensorIteratorEllllllEUliE_EEviT1_,"",@"SHT_CUDA_INFO"
	.sectionflags	@""
	.align	4


	//----- nvinfo : EIATTR_CUDA_API_VERSION
	.align		4
        /*0000*/ 	.byte	0x04, 0x37
        /*0002*/ 	.short	(.L_285 - .L_284)
.L_284:
        /*0004*/ 	.word	0x00000082


	//----- nvinfo : EIATTR_KPARAM_INFO
	.align		4
.L_285:
        /*0008*/ 	.byte	0x04, 0x17
        /*000a*/ 	.short	(.L_287 - .L_286)
.L_286:
        /*000c*/ 	.word	0x00000000
        /*0010*/ 	.short	0x0001
        /*0012*/ 	.short	0x0008
        /*0014*/ 	.byte	0x00, 0xf0, 0x81, 0x0a


	//----- nvinfo : EIATTR_KPARAM_INFO
	.align		4
.L_287:
        /*0018*/ 	.byte	0x04, 0x17
        /*001a*/ 	.short	(.L_289 - .L_288)
.L_288:
        /*001c*/ 	.word	0x00000000
        /*0020*/ 	.short	0x0000
        /*0022*/ 	.short	0x0000
        /*0024*/ 	.byte	0x00, 0xf0, 0x11, 0x00


	//----- nvinfo : EIATTR_SPARSE_MMA_MASK
	.align		4
.L_289:
        /*0028*/ 	.byte	0x03, 0x50
        /*002a*/ 	.short	0x0000


	//----- nvinfo : EIATTR_MAXREG_COUNT
	.align		4
        /*002c*/ 	.byte	0x03, 0x1b
        /*002e*/ 	.short	0x0040


	//----- nvinfo : EIATTR_MERCURY_ISA_VERSION
	.align		4
        /*0030*/ 	.byte	0x03, 0x5f
        /*0032*/ 	.short	0x0101


	//----- nvinfo : EIATTR_EXIT_INSTR_OFFSETS
	.align		4
        /*0034*/ 	.byte	0x04, 0x1c
        /*0036*/ 	.short	(.L_291 - .L_290)


	//   ....[0]....
.L_290:
        /*0038*/ 	.word	0x000133e0


	//   ....[1]....
        /*003c*/ 	.word	0x00015020


	//   ....[2]....
        /*0040*/ 	.word	0x00015f90


	//----- nvinfo : EIATTR_MAX_THREADS
	.align		4
.L_291:
        /*0044*/ 	.byte	0x04, 0x05
        /*0046*/ 	.short	(.L_293 - .L_292)
.L_292:
        /*0048*/ 	.word	0x00000080
        /*004c*/ 	.word	0x00000001
        /*0050*/ 	.word	0x00000001


	//----- nvinfo : EIATTR_CRS_STACK_SIZE
	.align		4
.L_293:
        /*0054*/ 	.byte	0x04, 0x1e
        /*0056*/ 	.short	(.L_295 - .L_294)
.L_294:
        /*0058*/ 	.word	0x00000000


	//----- nvinfo : EIATTR_CBANK_PARAM_SIZE
	.align		4
.L_295:
        /*005c*/ 	.byte	0x03, 0x19
        /*005e*/ 	.short	0x02a8


	//----- nvinfo : EIATTR_PARAM_CBANK
	.align		4
        /*0060*/ 	.byte	0x04, 0x0a
        /*0062*/ 	.short	(.L_297 - .L_296)
	.align		4
.L_296:
        /*0064*/ 	.word	index@(.nv.constant0._ZN2at6native61_GLOBAL__N__2cc7adc6_23_UnfoldBackwardKernel_cu_9e10b42f_336735_unfold_backward_elementwise_kernelILi128ELi8EZNS1_32_unfold_backward_internal_kernelIaEEvRNS_14TensorIteratorEllllllEUliE_EEviT1_)
        /*0068*/ 	.short	0x0210
        /*006a*/ 	.short	0x02a8


	//----- nvinfo : EIATTR_SW_WAR
	.align		4
.L_297:
        /*006c*/ 	.byte	0x04, 0x36
        /*006e*/ 	.short	(.L_299 - .L_298)
.L_298:
        /*0070*/ 	.word	0x00000008
.L_299:


//--------------------- .nv.info._ZN2at6native61_GLOBAL__N__2cc7adc6_23_UnfoldBackwardKernel_cu_9e10b42f_336735_unfold_backward_elementwise_kernelILi128ELi8EZNS1_32_unfold_backward_internal_kernelIhEEvRNS_14TensorIteratorEllllllEUliE_EEviT1_ --------------------------
	.section	.nv.info._ZN2at6native61_GLOBAL__N__2cc7adc6_23_UnfoldBackwardKernel_cu_9e10b42f_336735_unfold_backward_elementwise_kernelILi128ELi8EZNS1_32_unfold_backward_internal_kernelIhEEvRNS_14TensorIteratorEllllllEUliE_EEviT1_,"",@"SHT_CUDA_INFO"
	.sectionflags	@""
	.align	4


	//----- nvinfo : EIATTR_CUDA_API_VERSION
	.align		4
        /*0000*/ 	.byte	0x04, 0x37
        /*0002*/ 	.short	(.L_301 - .L_300)
.L_300:
        /*0004*/ 	.word	0x00000082


	//----- nvinfo : EIATTR_KPARAM_INFO
	.align		4
.L_301:
        /*0008*/ 	.byte	0x04, 0x17
        /*000a*/ 	.short	(.L_303 - .L_302)
.L_302:
        /*000c*/ 	.word	0x00000000
        /*0010*/ 	.short	0x0001
        /*0012*/ 	.short	0x0008
        /*0014*/ 	.byte	0x00, 0xf0, 0x81, 0x0a


	//----- nvinfo : EIATTR_KPARAM_INFO
	.align		4
.L_303:
        /*0018*/ 	.byte	0x04, 0x17
        /*001a*/ 	.short	(.L_305 - .L_304)
.L_304:
        /*001c*/ 	.word	0x00000000
        /*0020*/ 	.short	0x0000
        /*0022*/ 	.short	0x0000
        /*0024*/ 	.byte	0x00, 0xf0, 0x11, 0x00


	//----- nvinfo : EIATTR_SPARSE_MMA_MASK
	.align		4
.L_305:
        /*0028*/ 	.byte	0x03, 0x50
        /*002a*/ 	.short	0x0000


	//----- nvinfo : EIATTR_MAXREG_COUNT
	.align		4
        /*002c*/ 	.byte	0x03, 0x1b
        /*002e*/ 	.short	0x0040


	//----- nvinfo : EIATTR_MERCURY_ISA_VERSION
	.align		4
        /*0030*/ 	.byte	0x03, 0x5f
        /*0032*/ 	.short	0x0101


	//----- nvinfo : EIATTR_EXIT_INSTR_OFFSETS
	.align		4
        /*0034*/ 	.byte	0x04, 0x1c
        /*0036*/ 	.short	(.L_307 - .L_306)


	//   ....[0]....
.L_306:
        /*0038*/ 	.word	0x000133e0


	//   ....[1]....
        /*003c*/ 	.word	0x00015020


	//   ....[2]....
        /*0040*/ 	.word	0x00015f90


	//----- nvinfo : EIATTR_MAX_THREADS
	.align		4
.L_307:
        /*0044*/ 	.byte	0x04, 0x05
        /*0046*/ 	.short	(.L_309 - .L_308)
.L_308:
        /*0048*/ 	.word	0x00000080
        /*004c*/ 	.word	0x00000001
        /*0050*/ 	.word	0x00000001


	//----- nvinfo : EIATTR_CRS_STACK_SIZE
	.align		4
.L_309:
        /*0054*/ 	.byte	0x04, 0x1e
        /*0056*/ 	.short	(.L_311 - .L_310)
.L_310:
        /*0058*/ 	.word	0x00000000


	//----- nvinfo : EIATTR_CBANK_PARAM_SIZE
	.align		4
.L_311:
        /*005c*/ 	.byte	0x03, 0x19
        /*005e*/ 	.short	0x02a8


	//----- nvinfo : EIATTR_PARAM_CBANK
	.align		4
        /*0060*/ 	.byte	0x04, 0x0a
        /*0062*/ 	.short	(.L_313 - .L_312)
	.align		4
.L_312:
        /*0064*/ 	.word	index@(.nv.constant0._ZN2at6native61_GLOBAL__N__2cc7adc6_23_UnfoldBackwardKernel_cu_9e10b42f_336735_unfold_backward_elementwise_kernelILi128ELi8EZNS1_32_unfold_backward_internal_kernelIhEEvRNS_14TensorIteratorEllllllEUliE_EEviT1_)
        /*0068*/ 	.short	0x0210
        /*006a*/ 	.short	0x02a8


	//----- nvinfo : EIATTR_SW_WAR
	.align		4
.L_313:
        /*006c*/ 	.byte	0x04, 0x36
        /*006e*/ 	.short	(.L_315 - .L_314)
.L_314:
        /*0070*/ 	.word	0x00000008
.L_315:


//--------------------- .nv.callgraph             --------------------------
	.section	.nv.callgraph,"",@"SHT_CUDA_CALLGRAPH"
	.align	4
	.sectionentsize	8
	.align		4
        /*0000*/ 	.word	0x00000000
	.align		4
        /*0004*/ 	.word	0xffffffff
	.align		4
        /*0008*/ 	.word	0x00000000
	.align		4
        /*000c*/ 	.word	0xfffffffe
	.align		4
        /*0010*/ 	.word	0x00000000
	.align		4
        /*0014*/ 	.word	0xfffffffd
	.align		4
        /*0018*/ 	.word	0x00000000
	.align		4
        /*001c*/ 	.word	0xfffffffc


//--------------------- .nv.constant4             --------------------------
	.section	.nv.constant4,"a",@progbits
	.align	8
	.align		8
.nv.constant4:
        /*0000*/ 	.dword	_ZN59_INTERNAL_2cc7adc6_23_UnfoldBackwardKernel_cu_9e10b42f_33674cuda3std3__45__cpo5beginE
	.align		8
        /*0008*/ 	.dword	_ZN59_INTERNAL_2cc7adc6_23_UnfoldBackwardKernel_cu_9e10b42f_33674cuda3std3__45__cpo3endE
	.align		8
        /*0010*/ 	.dword	_ZN59_INTERNAL_2cc7adc6_23_UnfoldBackwardKernel_cu_9e10b42f_33674cuda3std3__45__cpo6cbeginE
	.align		8
        /*0018*/ 	.dword	_ZN59_INTERNAL_2cc7adc6_23_UnfoldBackwardKernel_cu_9e10b42f_33674cuda3std3__45__cpo4cendE
	.align		8
        /*0020*/ 	.dword	_ZN59_INTERNAL_2cc7adc6_23_UnfoldBackwardKernel_cu_9e10b42f_33674cuda3std3__45__cpo6rbeginE
	.align		8
        /*0028*/ 	.dword	_ZN59_INTERNAL_2cc7adc6_23_UnfoldBackwardKernel_cu_9e10b42f_33674cuda3std3__45__cpo4rendE
	.align		8
        /*0030*/ 	.dword	_ZN59_INTERNAL_2cc7adc6_23_UnfoldBackwardKernel_cu_9e10b42f_33674cuda3std3__45__cpo7crbeginE
	.align		8
        /*0038*/ 	.dword	_ZN59_INTERNAL_2cc7adc6_23_UnfoldBackwardKernel_cu_9e10b42f_33674cuda3std3__45__cpo5crendE
	.align		8
        /*0040*/ 	.dword	_ZN59_INTERNAL_2cc7adc6_23_UnfoldBackwardKernel_cu_9e10b42f_33674cuda3std3__461_GLOBAL__N__2cc7adc6_23_UnfoldBackwardKernel_cu_9e10b42f_33676ignoreE
	.align		8
        /*0048*/ 	.dword	_ZN59_INTERNAL_2cc7adc6_23_UnfoldBackwardKernel_cu_9e10b42f_33674cuda3std3__419piecewise_constructE
	.align		8
        /*0050*/ 	.dword	_ZN59_INTERNAL_2cc7adc6_23_UnfoldBackwardKernel_cu_9e10b42f_33674cuda3std3__48in_placeE
	.align		8
        /*0058*/ 	.dword	_ZN59_INTERNAL_2cc7adc6_23_UnfoldBackwardKernel_cu_9e10b42f_33674cuda3std3__420unreachable_sentinelE
	.align		8
        /*0060*/ 	.dword	_ZN59_INTERNAL_2cc7adc6_23_UnfoldBackwardKernel_cu_9e10b42f_33674cuda3std6ranges3__45__cpo4swapE
	.align		8
        /*0068*/ 	.dword	_ZN59_INTERNAL_2cc7adc6_23_UnfoldBackwardKernel_cu_9e10b42f_33674cuda3std6ranges3__45__cpo9iter_moveE
	.align		8
        /*0070*/ 	.dword	_ZN59_INTERNAL_2cc7adc6_23_UnfoldBackwardKernel_cu_9e10b42f_33674cuda3std6ranges3__45__cpo5beginE
	.align		8
        /*0078*/ 	.dword	_ZN59_INTERNAL_2cc7adc6_23_UnfoldBackwardKernel_cu_9e10b42f_33674cuda3std6ranges3__45__cpo3endE
	.align		8
        /*0080*/ 	.dword	_ZN59_INTERNAL_2cc7adc6_23_UnfoldBackwardKernel_cu_9e10b42f_33674cuda3std6ranges3__45__cpo6cbeginE
	.align		8
        /*0088*/ 	.dword	_ZN59_INTERNAL_2cc7adc6_23_UnfoldBackwardKernel_cu_9e10b42f_33674cuda3std6ranges3__45__cpo4cendE
	.align		8
        /*0090*/ 	.dword	_ZN59_INTERNAL_2cc7adc6_23_UnfoldBackwardKernel_cu_9e10b42f_33674cuda3std6ranges3__45__cpo7advanceE
	.align		8
        /*0098*/ 	.dword	_ZN59_INTERNAL_2cc7adc6_23_UnfoldBackwardKernel_cu_9e10b42f_33674cuda3std6ranges3__45__cpo9iter_swapE
	.align		8
        /*00a0*/ 	.dword	_ZN59_INTERNAL_2cc7adc6_23_UnfoldBackwardKernel_cu_9e10b42f_33674cuda3std6ranges3__45__cpo4nextE
	.align		8
        /*00a8*/ 	.dword	_ZN59_INTERNAL_2cc7adc6_23_UnfoldBackwardKernel_cu_9e10b42f_33674cuda3std6ranges3__45__cpo4prevE
	.align		8
        /*00b0*/ 	.dword	_ZN59_INTERNAL_2cc7adc6_23_UnfoldBackwardKernel_cu_9e10b42f_33674cuda3std6ranges3__45__cpo4dataE
	.align		8
        /*00b8*/ 	.dword	_ZN59_INTERNAL_2cc7adc6_23_UnfoldBackwardKernel_cu_9e10b42f_33674cuda3std6ranges3__45__cpo5cdataE
	.align		8
        /*00c0*/ 	.dword	_ZN59_INTERNAL_2cc7adc6_23_UnfoldBackwardKernel_cu_9e10b42f_33674cuda3std6ranges3__45__cpo4sizeE
	.align		8
        /*00c8*/ 	.dword	_ZN59_INTERNAL_2cc7adc6_23_UnfoldBackwardKernel_cu_9e10b42f_33674cuda3std6ranges3__45__cpo5ssizeE
	.align		8
        /*00d0*/ 	.dword	_ZN59_INTERNAL_2cc7adc6_23_UnfoldBackwardKernel_cu_9e10b42f_33674cuda3std6ranges3__45__cpo8distanceE
	.align		8
        /*00d8*/ 	.dword	_ZN59_INTERNAL_2cc7adc6_23_UnfoldBackwardKernel_cu_9e10b42f_33676thrust23THRUST_300001_SM_900_NS6system6detail10sequential3seqE


//--------------------- .text._ZN2at6native61_GLOBAL__N__2cc7adc6_23_UnfoldBackwardKernel_cu_9e10b42f_336735_unfold_backward_elementwise_kernelILi128ELi8EZNS1_32_unfold_backward_internal_kernelIN3c108BFloat16EEEvRNS_14TensorIteratorEllllllEUliE_EEviT1_ --------------------------
	.section	.text._ZN2at6native61_GLOBAL__N__2cc7adc6_23_UnfoldBackwardKernel_cu_9e10b42f_336735_unfold_backward_elementwise_kernelILi128ELi8EZNS1_32_unfold_backward_internal_kernelIN3c108BFloat16EEEvRNS_14TensorIteratorEllllllEUliE_EEviT1_,"ax",@progbits
	.align	128
.text._ZN2at6native61_GLOBAL__N__2cc7adc6_23_UnfoldBackwardKernel_cu_9e10b42f_336735_unfold_backward_elementwise_kernelILi128ELi8EZNS1_32_unfold_backward_internal_kernelIN3c108BFloat16EEEvRNS_14TensorIteratorEllllllEUliE_EEviT1_:
        .type           _ZN2at6native61_GLOBAL__N__2cc7adc6_23_UnfoldBackwardKernel_cu_9e10b42f_336735_unfold_backward_elementwise_kernelILi128ELi8EZNS1_32_unfold_backward_internal_kernelIN3c108BFloat16EEEvRNS_14TensorIteratorEllllllEUliE_EEviT1_,@function
        .size           _ZN2at6native61_GLOBAL__N__2cc7adc6_23_UnfoldBackwardKernel_cu_9e10b42f_336735_unfold_backward_elementwise_kernelILi128ELi8EZNS1_32_unfold_backward_internal_kernelIN3c108BFloat16EEEvRNS_14TensorIteratorEllllllEUliE_EEviT1_,(.L_x_1724 - _ZN2at6native61_GLOBAL__N__2cc7adc6_23_UnfoldBackwardKernel_cu_9e10b42f_336735_unfold_backward_elementwise_kernelILi128ELi8EZNS1_32_unfold_backward_internal_kernelIN3c108BFloat16EEEvRNS_14TensorIteratorEllllllEUliE_EEviT1_)
        .other          _ZN2at6native61_GLOBAL__N__2cc7adc6_23_UnfoldBackwardKernel_cu_9e10b42f_336735_unfold_backward_elementwise_kernelILi128ELi8EZNS1_32_unfold_backward_internal_kernelIN3c108BFloat16EEEvRNS_14TensorIteratorEllllllEUliE_EEviT1_,@"STO_CUDA_ENTRY STV_DEFAULT"
_ZN2at6native61_GLOBAL__N__2cc7adc6_23_UnfoldBackwardKernel_cu_9e10b42f_336735_unfold_backward_elementwise_kernelILi128ELi8EZNS1_32_unfold_backward_internal_kernelIN3c108BFloat16EEEvRNS_14TensorIteratorEllllllEUliE_EEviT1_:
[----:B------:R-:W-:Y:S01]  /*0000*/  LDC R1, c[0x0][0x28] ;  /* 0x00000a00ff017b82 */ /* 0x000fe20000000800 */
[----:B------:R-:W0:Y:S01]  /*0010*/  S2R R8, SR_CTAID.X ;  /* 0x0000000000087919 */ /* 0x000e220000002500 */
[----:B------:R-:W-:Y:S01]  /*0020*/  ULDC UR4, c[0x0][0x210] ;  /* 0x0000840000047ab9 */ /* 0x000fe20000000800 */
[----:B------:R-:W-:Y:S01]  /*0030*/  ULDC.64 UR12, c[0x0][0x208] ;  /* 0x00008200000c7ab9 */ /* 0x000fe20000000a00 */
[----:B------:R-:W-:Y:S01]  /*0040*/  ULDC.64 UR14, c[0x0][0x498] ;  /* 0x00012600000e7ab9 */ /* 0x000fe20000000a00 */
[----:B------:R-:W0:Y:S01]  /*0050*/  S2R R9, SR_TID.X ;  /* 0x0000000000097919 */ /* 0x000e220000002100 */
[----:B------:R-:W-:Y:S01]  /*0060*/  BSSY B0, `(.L_x_0) ;  /* 0x0000271000007945 */ /* 0x000fe20003800000 */
[----:B0-----:R-:W-:-:S04]  /*0070*/  LEA R11, R8, R9, 0xa ;  /* 0x00000009080b7211 */ /* 0x001fc800078e50ff */
[----:B------:R-:W-:-:S13]  /*0080*/  ISETP.GE.AND P0, PT, R11, UR4, PT ;  /* 0x000000040b007c0c */ /* 0x000fda000bf06270 */
[----:B------:R-:W-:Y:S05]  /*0090*/  @P0 BRA `(.L_x_1) ;  /* 0x0000002400b40947 */ /* 0x000fea0003800000 */
[----:B------:R-:W0:Y:S01]  /*00a0*/  LDC R6, c[0x0][0x218] ;  /* 0x00008600ff067b82 */ /* 0x000e220000000800 */
[----:B------:R-:W-:Y:S01]  /*00b0*/  HFMA2.MMA R10, -RZ, RZ, 0, 0 ;  /* 0x00000000ff0a7435 */ /* 0x000fe200000001ff */
[----:B------:R-:W-:Y:S02]  /*00c0*/  IMAD.MOV.U32 R0, RZ, RZ, RZ ;  /* 0x000000ffff007224 */ /* 0x000fe400078e00ff */
[----:B------:R-:W-:Y:S01]  /*00d0*/  IMAD.MOV.U32 R17, RZ, RZ, RZ ;  /* 0x000000ffff117224 */ /* 0x000fe200078e00ff */
[----:B0-----:R-:W-:-:S13]  /*00e0*/  ISETP.NE.AND P0, PT, R6, RZ, PT ;  /* 0x000000ff0600720c */ /* 0x001fda0003f05270 */
[----:B------:R-:W-:Y:S05]  /*00f0*/  @!P0 BRA `(.L_x_2) ;  /* 0x00000014006c8947 */ /* 0x000fea0003800000 */
[----:B------:R-:W-:Y:S01]  /*0100*/  MOV R10, RZ ;  /* 0x000000ff000a7202 */ /* 0x000fe20000000f00 */
[----:B------:R-:W-:Y:S01]  /*0110*/  ULDC.64 UR4, c[0x0][0x220] ;  /* 0x0000880000047ab9 */ /* 0x000fe20000000a00 */
[----:B------:R-:W-:Y:S01]  /*0120*/  ISETP.NE.AND P0, PT, R6, 0x1, PT ;  /* 0x000000010600780c */ /* 0x000fe20003f05270 */
[----:B------:R-:W-:Y:S02]  /*0130*/  ULDC UR6, c[0x0][0x350] ;  /* 0x0000d40000067ab9 */ /* 0x000fe40000000800 */
[----:B------:R-:W-:Y:S01]  /*0140*/  IMAD.HI.U32 R2, R11, UR4, R10 ;  /* 0x000000040b027c27 */ /* 0x000fe2000f8e000a */
[----:B------:R-:W-:-:S04]  /*0150*/  ULDC UR4, c[0x0][0x21c] ;  /* 0x0000870000047ab9 */ /* 0x000fc80000000800 */
[----:B------:R-:W-:-:S05]  /*0160*/  SHF.R.U32.HI R3, RZ, UR5, R2 ;  /* 0x00000005ff037c19 */ /* 0x000fca0008011602 */
[----:B------:R-:W-:-:S04]  /*0170*/  IMAD.MOV R0, RZ, RZ, -R3 ;  /* 0x000000ffff007224 */ /* 0x000fc800078e0a03 */
[----:B------:R-:W-:Y:S01]  /*0180*/  IMAD R0, R0, UR4, R11 ;  /* 0x0000000400007c24 */ /* 0x000fe2000f8e020b */
[----:B------:R-:W-:-:S03]  /*0190*/  ULDC.64 UR4, c[0x0][0x348] ;  /* 0x0000d20000047ab9 */ /* 0x000fc60000000a00 */
[C---:B------:R-:W-:Y:S02]  /*01a0*/  IMAD R17, R0.reuse, UR4, RZ ;  /* 0x0000000400117c24 */ /* 0x040fe4000f8e02ff */
[C---:B------:R-:W-:Y:S02]  /*01b0*/  IMAD R10, R0.reuse, UR5, RZ ;  /* 0x00000005000a7c24 */ /* 0x040fe4000f8e02ff */
[----:B------:R-:W-:Y:S01]  /*01c0*/  IMAD R0, R0, UR6, RZ ;  /* 0x0000000600007c24 */ /* 0x000fe2000f8e02ff */
[----:B------:R-:W-:Y:S06]  /*01d0*/  @!P0 BRA `(.L_x_2) ;  /* 0x0000001400348947 */ /* 0x000fec0003800000 */
[----:B------:R-:W-:Y:S01]  /*01e0*/  MOV R2, RZ ;  /* 0x000000ff00027202 */ /* 0x000fe20000000f00 */
[----:B------:R-:W-:Y:S01]  /*01f0*/  ULDC.64 UR6, c[0x0][0x228] ;  /* 0x00008a0000067ab9 */ /* 0x000fe20000000a00 */
[----:B------:R-:W-:Y:S01]  /*0200*/  ULDC UR4, c[0x0][0x230] ;  /* 0x00008c0000047ab9 */ /* 0x000fe20000000800 */
[----:B------:R-:W-:Y:S02]  /*0210*/  ISETP.NE.AND P0, PT, R6, 0x2, PT ;  /* 0x000000020600780c */ /* 0x000fe40003f05270 */
[----:B------:R-:W-:-:S05]  /*0220*/  IMAD.HI.U32 R4, R3, UR7, R2 ;  /* 0x0000000703047c27 */ /* 0x000fca000f8e0002 */
[----:B------:R-:W-:Y:S01]  /*0230*/  SHF.R.U32.HI R5, RZ, UR4, R4 ;  /* 0x00000004ff057c19 */ /* 0x000fe20008011604 */
[----:B------:R-:W-:-:S04]  /*0240*/  ULDC UR4, c[0x0][0x354] ;  /* 0x0000d50000047ab9 */ /* 0x000fc80000000800 */
[----:B------:R-:W-:-:S04]  /*0250*/  IMAD.MOV R2, RZ, RZ, -R5 ;  /* 0x000000ffff027224 */ /* 0x000fc800078e0a05 */
[----:B------:R-:W-:Y:S01]  /*0260*/  IMAD R3, R2, UR6, R3 ;  /* 0x0000000602037c24 */ /* 0x000fe2000f8e0203 */
[----:B------:R-:W-:-:S03]  /*0270*/  ULDC.64 UR6, c[0x0][0x358] ;  /* 0x0000d60000067ab9 */ /* 0x000fc60000000a00 */
[C---:B------:R-:W-:Y:S02]  /*0280*/  IMAD R17, R3.reuse, UR4, R17 ;  /* 0x0000000403117c24 */ /* 0x040fe4000f8e0211 */
[C---:B------:R-:W-:Y:S02]  /*0290*/  IMAD R10, R3.reuse, UR6, R10 ;  /* 0x00000006030a7c24 */ /* 0x040fe4000f8e020a */
[----:B------:R-:W-:Y:S01]  /*02a0*/  IMAD R0, R3, UR7, R0 ;  /* 0x0000000703007c24 */ /* 0x000fe2000f8e0200 */
[----:B------:R-:W-:Y:S06]  /*02b0*/  @!P0 BRA `(.L_x_2) ;  /* 0x0000001000fc8947 */ /* 0x000fec0003800000 */
[----:B------:R-:W-:Y:S01]  /*02c0*/  HFMA2.MMA R4, -RZ, RZ, 0, 0 ;  /* 0x00000000ff047435 */ /* 0x000fe200000001ff */
[----:B------:R-:W-:Y:S01]  /*02d0*/  ULDC.64 UR4, c[0x0][0x238] ;  /* 0x00008e0000047ab9 */ /* 0x000fe20000000a00 */
[----:B------:R-:W-:Y:S01]  /*02e0*/  ISETP.NE.AND P0, PT, R6, 0x3, PT ;  /* 0x000000030600780c */ /* 0x000fe20003f05270 */
[----:B------:R-:W-:-:S07]  /*02f0*/  ULDC UR6, c[0x0][0x368] ;  /* 0x0000da0000067ab9 */ /* 0x000fce0000000800 */
[----:B------:R-:W-:Y:S01]  /*0300*/  IMAD.HI.U32 R2, R5, UR4, R4 ;  /* 0x0000000405027c27 */ /* 0x000fe2000f8e0004 */
[----:B------:R-:W-:-:S04]  /*0310*/  ULDC UR4, c[0x0][0x234] ;  /* 0x00008d0000047ab9 */ /* 0x000fc80000000800 */
[----:B------:R-:W-:-:S05]  /*0320*/  SHF.R.U32.HI R3, RZ, UR5, R2 ;  /* 0x00000005ff037c19 */ /* 0x000fca0008011602 */
[----:B------:R-:W-:-:S04]  /*0330*/  IMAD.MOV R4, RZ, RZ, -R3 ;  /* 0x000000ffff047224 */ /* 0x000fc800078e0a03 */
[----:B------:R-:W-:Y:S01]  /*0340*/  IMAD R5, R4, UR4, R5 ;  /* 0x0000000404057c24 */ /* 0x000fe2000f8e0205 */
[----:B------:R-:W-:-:S03]  /*0350*/  ULDC.64 UR4, c[0x0][0x360] ;  /* 0x0000d80000047ab9 */ /* 0x000fc60000000a00 */
[C---:B------:R-:W-:Y:S02]  /*0360*/  IMAD R17, R5.reuse, UR4, R17 ;  /* 0x0000000405117c24 */ /* 0x040fe4000f8e0211 */
[C---:B------:R-:W-:Y:S02]  /*0370*/  IMAD R10, R5.reuse, UR5, R10 ;  /* 0x00000005050a7c24 */ /* 0x040fe4000f8e020a */
[----:B------:R-:W-:Y:S01]  /*0380*/  IMAD R0, R5, UR6, R0 ;  /* 0x0000000605007c24 */ /* 0x000fe2000f8e0200 */
        /* <DEDUP_REMOVED lines=31> */
[----:B------:R-:W-:Y:S01]  /*0580*/  ULDC UR4, c[0x0][0x260] ;  /* 0x0000980000047ab9 */ /* 0x000fe20000000800 */
[----:B------:R-:W-:-:S07]  /*0590*/  ISETP.NE.AND P0, PT, R6, 0x6, PT ;  /* 0x000000060600780c */ /* 0x000fce0003f05270 */
        /* <DEDUP_REMOVED lines=248> */
[----:B------:R-:W-:Y:S01]  /*1520*/  ISETP.NE.AND P0, PT, R6, 0x18, PT ;  /* 0x000000180600780c */ /* 0x000fe20003f05270 */
[----:B------:R-:W-:Y:S01]  /*1530*/  HFMA2.MMA R2, -RZ, RZ, 0, 0 ;  /* 0x00000000ff027435 */ /* 0x000fe200000001ff */
[----:B------:R-:W-:Y:S01]  /*1540*/  ULDC.64 UR6, c[0x0][0x330] ;  /* 0x0000cc0000067ab9 */ /* 0x000fe20000000a00 */
[----:B------:R-:W-:-:S08]  /*1550*/  ULDC UR4, c[0x0][0x338] ;  /* 0x0000ce0000047ab9 */ /* 0x000fd00000000800 */
[----:B------:R-:W-:Y:S02]  /*1560*/  IMAD.HI.U32 R6, R3, UR7, R2 ;  /* 0x0000000703067c27 */ /* 0x000fe4000f8e0002 */
[----:B------:R-:W0:Y:S03]  /*1570*/  @P0 LDC.64 R12, c[0x0][0x340] ;  /* 0x0000d000ff0c0b82 */ /* 0x000e260000000a00 */
[----:B------:R-:W-:Y:S01]  /*1580*/  SHF.R.U32.HI R7, RZ, UR4, R6 ;  /* 0x00000004ff077c19 */ /* 0x000fe20008011606 */
[----:B------:R-:W-:Y:S01]  /*1590*/  @P0 IMAD.MOV.U32 R6, RZ, RZ, RZ ;  /* 0x000000ffff060224 */ /* 0x000fe200078e00ff */
[----:B------:R-:W-:Y:S02]  /*15a0*/  ULDC UR4, c[0x0][0x45c] ;  /* 0x0001170000047ab9 */ /* 0x000fe40000000800 */
[----:B------:R-:W-:Y:S01]  /*15b0*/  IADD3 R11, -R7, RZ, RZ ;  /* 0x000000ff070b7210 */ /* 0x000fe20007ffe1ff */
[----:B------:R-:W1:Y:S04]  /*15c0*/  @P0 LDC R15, c[0x0][0x33c] ;  /* 0x0000cf00ff0f0b82 */ /* 0x000e680000000800 */
[----:B------:R-:W-:Y:S01]  /*15d0*/  IMAD R3, R11, UR6, R3 ;  /* 0x000000060b037c24 */ /* 0x000fe2000f8e0203 */
[----:B------:R-:W-:-:S03]  /*15e0*/  ULDC.64 UR6, c[0x0][0x460] ;  /* 0x0001180000067ab9 */ /* 0x000fc60000000a00 */
[----:B------:R-:W2:Y:S01]  /*15f0*/  @P0 LDC.64 R4, c[0x0][0x468] ;  /* 0x00011a00ff040b82 */ /* 0x000ea20000000a00 */
[C---:B------:R-:W-:Y:S02]  /*1600*/  IMAD R17, R3.reuse, UR4, R17 ;  /* 0x0000000403117c24 */ /* 0x040fe4000f8e0211 */
[C---:B------:R-:W-:Y:S02]  /*1610*/  IMAD R10, R3.reuse, UR6, R10 ;  /* 0x00000006030a7c24 */ /* 0x040fe4000f8e020a */
[----:B------:R-:W-:-:S03]  /*1620*/  IMAD R0, R3, UR7, R0 ;  /* 0x0000000703007c24 */ /* 0x000fc6000f8e0200 */
[----:B------:R-:W3:Y:S01]  /*1630*/  @P0 LDC R14, c[0x0][0x470] ;  /* 0x00011c00ff0e0b82 */ /* 0x000ee20000000800 */
[----:B0-----:R-:W-:-:S05]  /*1640*/  @P0 IMAD.HI.U32 R2, R7, R12, R6 ;  /* 0x0000000c07020227 */ /* 0x001fca00078e0006 */
[----:B------:R-:W-:-:S05]  /*1650*/  @P0 SHF.R.U32.HI R2, RZ, R13, R2 ;  /* 0x0000000dff020219 */ /* 0x000fca0000011602 */
[----:B------:R-:W-:-:S04]  /*1660*/  @P0 IMAD.MOV R6, RZ, RZ, -R2 ;  /* 0x000000ffff060224 */ /* 0x000fc800078e0a02 */
[----:B-1----:R-:W-:-:S04]  /*1670*/  @P0 IMAD R7, R6, R15, R7 ;  /* 0x0000000f06070224 */ /* 0x002fc800078e0207 */
[C---:B--2---:R-:W-:Y:S02]  /*1680*/  @P0 IMAD R17, R7.reuse, R4, R17 ;  /* 0x0000000407110224 */ /* 0x044fe400078e0211 */
[C---:B------:R-:W-:Y:S02]  /*1690*/  @P0 IMAD R10, R7.reuse, R5, R10 ;  /* 0x00000005070a0224 */ /* 0x040fe400078e020a */
[----:B---3--:R-:W-:-:S07]  /*16a0*/  @P0 IMAD R0, R7, R14, R0 ;  /* 0x0000000e07000224 */ /* 0x008fce00078e0200 */
.L_x_2:
[----:B------:R-:W-:Y:S01]  /*16b0*/  ULDC.64 UR4, c[0x0][0x488] ;  /* 0x0001220000047ab9 */ /* 0x000fe20000000a00 */
[----:B------:R-:W0:Y:S01]  /*16c0*/  LDC.64 R2, c[0x0][0x490] ;  /* 0x00012400ff027b82 */ /* 0x000e220000000a00 */
[----:B------:R-:W-:-:S04]  /*16d0*/  IADD3 R14, P0, R0, UR4, RZ ;  /* 0x00000004000e7c10 */ /* 0x000fc8000ff1e0ff */
[----:B------:R-:W-:Y:S01]  /*16e0*/  IADD3.X R15, RZ, UR5, RZ, P0, !PT ;  /* 0x00000005ff0f7c10 */ /* 0x000fe200087fe4ff */
[----:B------:R-:W-:-:S05]  /*16f0*/  ULDC.64 UR4, c[0x0][0x478] ;  /* 0x00011e0000047ab9 */ /* 0x000fca0000000a00 */
[----:B------:R-:W0:Y:S01]  /*1700*/  LDG.E.64.CONSTANT R14, desc[UR12][R14.64] ;  /* 0x0000000c0e0e7981 */ /* 0x000e22000c1e9b00 */
[----:B------:R-:W-:Y:S01]  /*1710*/  IADD3 R16, P1, R17, UR4, RZ ;  /* 0x0000000411107c10 */ /* 0x000fe2000ff3e0ff */
[----:B------:R-:W-:Y:S04]  /*1720*/  BSSY B1, `(.L_x_3) ;  /* 0x0000023000017945 */ /* 0x000fe80003800000 */
[----:B------:R-:W-:Y:S01]  /*1730*/  IMAD.X R17, RZ, RZ, UR5, P1 ;  /* 0x00000005ff117e24 */ /* 0x000fe200088e06ff */
[----:B0-----:R-:W-:-:S04]  /*1740*/  ISETP.GT.U32.AND P0, PT, R14, R2, PT ;  /* 0x000000020e00720c */ /* 0x001fc80003f04070 */
[----:B------:R-:W-:-:S13]  /*1750*/  ISETP.GT.AND.EX P0, PT, R15, R3, PT, P0 ;  /* 0x000000030f00720c */ /* 0x000fda0003f04300 */
[----:B------:R-:W-:Y:S01]  /*1760*/  @!P0 CS2R R4, SRZ ;  /* 0x0000000000048805 */ /* 0x000fe2000001ff00 */
[----:B------:R-:W-:Y:S06]  /*1770*/  @!P0 BRA `(.L_x_4) ;  /* 0x0000000000748947 */ /* 0x000fec0003800000 */
[----:B------:R-:W-:Y:S01]  /*1780*/  IADD3 R7, P0, R14, -R2, RZ ;  /* 0x800000020e077210 */ /* 0x000fe20007f1e0ff */
[----:B------:R-:W-:-:S03]  /*1790*/  ULDC UR4, c[0x0][0x49c] ;  /* 0x0001270000047ab9 */ /* 0x000fc60000000800 */
[----:B------:R-:W-:-:S04]  /*17a0*/  IADD3.X R2, R15, ~R3, RZ, P0, !PT ;  /* 0x800000030f027210 */ /* 0x000fc800007fe4ff */
[----:B------:R-:W-:-:S04]  /*17b0*/  LOP3.LUT R0, R2, UR4, RZ, 0xfc, !PT ;  /* 0x0000000402007c12 */ /* 0x000fc8000f8efcff */
[----:B------:R-:W-:-:S13]  /*17c0*/  ISETP.NE.U32.AND P0, PT, R0, RZ, PT ;  /* 0x000000ff0000720c */ /* 0x000fda0003f05070 */
[----:B------:R-:W-:Y:S05]  /*17d0*/  @!P0 BRA `(.L_x_5) ;  /* 0x00000000000c8947 */ /* 0x000fea0003800000 */
[----:B------:R-:W-:-:S07]  /*17e0*/  MOV R0, 0x1800 ;  /* 0x0000180000007802 */ /* 0x000fce0000000f00 */
[----:B------:R-:W-:Y:S05]  /*17f0*/  CALL.REL.NOINC `($__internal_0_$__cuda_sm20_div_s64) ;  /* 0x0000012000287944 */ /* 0x000fea0003c00000 */
[----:B------:R-:W-:Y:S05]  /*1800*/  BRA `(.L_x_4) ;  /* 0x0000000000507947 */ /* 0x000fea0003800000 */
.L_x_5:
[----:B------:R-:W-:Y:S02]  /*1810*/  ULDC UR4, c[0x0][0x498] ;  /* 0x0001260000047ab9 */ /* 0x000fe40000000800 */
[----:B------:R-:W0:Y:S01]  /*1820*/  I2F.U32.RP R0, UR4 ;  /* 0x0000000400007d06 */ /* 0x000e220008209000 */
[----:B------:R-:W-:-:S07]  /*1830*/  ISETP.NE.U32.AND P2, PT, RZ, UR4, PT ;  /* 0x00000004ff007c0c */ /* 0x000fce000bf45070 */
[----:B0-----:R-:W0:Y:S02]  /*1840*/  MUFU.RCP R0, R0 ;  /* 0x0000000000007308 */ /* 0x001e240000001000 */
[----:B0-----:R-:W-:-:S06]  /*1850*/  VIADD R2, R0, 0xffffffe ;  /* 0x0ffffffe00027836 */ /* 0x001fcc0000000000 */
[----:B------:R0:W1:Y:S02]  /*1860*/  F2I.FTZ.U32.TRUNC.NTZ R3, R2 ;  /* 0x0000000200037305 */ /* 0x000064000021f000 */
[----:B0-----:R-:W-:Y:S01]  /*1870*/  IMAD.MOV.U32 R2, RZ, RZ, RZ ;  /* 0x000000ffff027224 */ /* 0x001fe200078e00ff */
[----:B-1----:R-:W-:-:S05]  /*1880*/  IADD3 R5, RZ, -R3, RZ ;  /* 0x80000003ff057210 */ /* 0x002fca0007ffe0ff */
[----:B------:R-:W-:-:S04]  /*1890*/  IMAD R5, R5, UR4, RZ ;  /* 0x0000000405057c24 */ /* 0x000fc8000f8e02ff */
[----:B------:R-:W-:Y:S01]  /*18a0*/  IMAD.HI.U32 R3, R3, R5, R2 ;  /* 0x0000000503037227 */ /* 0x000fe200078e0002 */
[----:B------:R-:W-:-:S05]  /*18b0*/  MOV R5, RZ ;  /* 0x000000ff00057202 */ /* 0x000fca0000000f00 */
[----:B------:R-:W-:-:S05]  /*18c0*/  IMAD.HI.U32 R4, R3, R7, RZ ;  /* 0x0000000703047227 */ /* 0x000fca00078e00ff */
[----:B------:R-:W-:-:S05]  /*18d0*/  IADD3 R3, -R4, RZ, RZ ;  /* 0x000000ff04037210 */ /* 0x000fca0007ffe1ff */
[----:B------:R-:W-:-:S05]  /*18e0*/  IMAD R3, R3, UR4, R7 ;  /* 0x0000000403037c24 */ /* 0x000fca000f8e0207 */
[----:B------:R-:W-:-:S13]  /*18f0*/  ISETP.GE.U32.AND P0, PT, R3, UR4, PT ;  /* 0x0000000403007c0c */ /* 0x000fda000bf06070 */
[----:B------:R-:W-:Y:S01]  /*1900*/  @P0 VIADD R3, R3, -UR4 ;  /* 0x8000000403030c36 */ /* 0x000fe20008000000 */
[----:B------:R-:W-:-:S04]  /*1910*/  @P0 IADD3 R4, R4, 0x1, RZ ;  /* 0x0000000104040810 */ /* 0x000fc80007ffe0ff */
[----:B------:R-:W-:-:S13]  /*1920*/  ISETP.GE.U32.AND P1, PT, R3, UR4, PT ;  /* 0x0000000403007c0c */ /* 0x000fda000bf26070 */
[----:B------:R-:W-:Y:S01]  /*1930*/  @P1 VIADD R4, R4, 0x1 ;  /* 0x0000000104041836 */ /* 0x000fe20000000000 */
[----:B------:R-:W-:-:S07]  /*1940*/  @!P2 LOP3.LUT R4, RZ, UR4, RZ, 0x33, !PT ;  /* 0x00000004ff04ac12 */ /* 0x000fce000f8e33ff */
.L_x_4:
[----:B------:R-:W-:Y:S05]  /*1950*/  BSYNC B1 ;  /* 0x0000000000017941 */ /* 0x000fea0003800000 */
.L_x_3:
[----:B------:R-:W0:Y:S01]  /*1960*/  LDC.64 R2, c[0x0][0x498] ;  /* 0x00012600ff027b82 */ /* 0x000e220000000a00 */
[----:B------:R-:W-:Y:S01]  /*1970*/  ULDC.64 UR4, c[0x0][0x490] ;  /* 0x0001240000047ab9 */ /* 0x000fe20000000a00 */
[----:B------:R-:W-:Y:S01]  /*1980*/  BSSY B1, `(.L_x_6) ;  /* 0x0000029000017945 */ /* 0x000fe20003800000 */
[-C--:B0-----:R-:W-:Y:S02]  /*1990*/  IMAD R0, R5, R2.reuse, RZ ;  /* 0x0000000205007224 */ /* 0x081fe400078e02ff */
[----:B------:R-:W-:-:S04]  /*19a0*/  IMAD.WIDE.U32 R6, R4, R2, RZ ;  /* 0x0000000204067225 */ /* 0x000fc800078e00ff */
[-C--:B------:R-:W-:Y:S01]  /*19b0*/  IMAD R13, R4, R3.reuse, R0 ;  /* 0x00000003040d7224 */ /* 0x080fe200078e0200 */
[----:B------:R-:W-:Y:S02]  /*19c0*/  IADD3 R11, P1, R6, UR4, RZ ;  /* 0x00000004060b7c10 */ /* 0x000fe4000ff3e0ff */
[----:B------:R-:W-:Y:S01]  /*19d0*/  LOP3.LUT R3, R15, R3, RZ, 0xfc, !PT ;  /* 0x000000030f037212 */ /* 0x000fe200078efcff */
[----:B------:R-:W-:Y:S01]  /*19e0*/  IMAD.IADD R13, R7, 0x1, R13 ;  /* 0x00000001070d7824 */ /* 0x000fe200078e020d */
[----:B------:R-:W-:-:S04]  /*19f0*/  ISETP.GE.U32.AND P0, PT, R14, R11, PT ;  /* 0x0000000b0e00720c */ /* 0x000fc80003f06070 */
[----:B------:R-:W-:Y:S02]  /*1a00*/  IADD3.X R7, R13, UR5, RZ, P1, !PT ;  /* 0x000000050d077c10 */ /* 0x000fe40008ffe4ff */
[----:B------:R-:W-:Y:S02]  /*1a10*/  ISETP.GT.U32.AND P1, PT, R6, R14, PT ;  /* 0x0000000e0600720c */ /* 0x000fe40003f24070 */
[----:B------:R-:W-:-:S04]  /*1a20*/  ISETP.GE.AND.EX P0, PT, R15, R7, PT, P0 ;  /* 0x000000070f00720c */ /* 0x000fc80003f06300 */
[----:B------:R-:W-:-:S04]  /*1a30*/  ISETP.GT.OR.EX P0, PT, R13, R15, P0, P1 ;  /* 0x0000000f0d00720c */ /* 0x000fc80000704710 */
[----:B------:R-:W-:Y:S02]  /*1a40*/  SEL R11, RZ, 0x1, !P0 ;  /* 0x00000001ff0b7807 */ /* 0x000fe40004000000 */
[----:B------:R-:W-:Y:S02]  /*1a50*/  ISETP.NE.U32.AND P0, PT, R3, RZ, PT ;  /* 0x000000ff0300720c */ /* 0x000fe40003f05070 */
[----:B------:R-:W-:-:S04]  /*1a60*/  IADD3 R11, P1, R4, R11, RZ ;  /* 0x0000000b040b7210 */ /* 0x000fc80007f3e0ff */
[----:B------:R-:W-:-:S07]  /*1a70*/  IADD3.X R12, RZ, R5, RZ, P1, !PT ;  /* 0x00000005ff0c7210 */ /* 0x000fce0000ffe4ff */
[----:B------:R-:W-:Y:S05]  /*1a80*/  @!P0 BRA `(.L_x_7) ;  /* 0x0000000000148947 */ /* 0x000fea0003800000 */
[----:B------:R-:W-:Y:S01]  /*1a90*/  IMAD.MOV.U32 R7, RZ, RZ, R14 ;  /* 0x000000ffff077224 */ /* 0x000fe200078e000e */
[----:B------:R-:W-:Y:S02]  /*1aa0*/  MOV R2, R15 ;  /* 0x0000000f00027202 */ /* 0x000fe40000000f00 */
[----:B------:R-:W-:-:S07]  /*1ab0*/  MOV R0, 0x1ad0 ;  /* 0x00001ad000007802 */ /* 0x000fce0000000f00 */
[----:B------:R-:W-:Y:S05]  /*1ac0*/  CALL.REL.NOINC `($__internal_0_$__cuda_sm20_div_s64) ;  /* 0x0000011c00747944 */ /* 0x000fea0003c00000 */
[----:B------:R-:W-:Y:S05]  /*1ad0*/  BRA `(.L_x_8) ;  /* 0x00000000004c7947 */ /* 0x000fea0003800000 */
.L_x_7:
[----:B------:R-:W0:Y:S01]  /*1ae0*/  I2F.U32.RP R0, R2 ;  /* 0x0000000200007306 */ /* 0x000e220000209000 */
[----:B------:R-:W-:Y:S01]  /*1af0*/  IMAD.MOV.U32 R4, RZ, RZ, RZ ;  /* 0x000000ffff047224 */ /* 0x000fe200078e00ff */
[----:B------:R-:W-:-:S06]  /*1b00*/  ISETP.NE.U32.AND P2, PT, R2, RZ, PT ;  /* 0x000000ff0200720c */ /* 0x000fcc0003f45070 */
[----:B0-----:R-:W0:Y:S02]  /*1b10*/  MUFU.RCP R0, R0 ;  /* 0x0000000000007308 */ /* 0x001e240000001000 */
[----:B0-----:R-:W-:-:S06]  /*1b20*/  VIADD R5, R0, 0xffffffe ;  /* 0x0ffffffe00057836 */ /* 0x001fcc0000000000 */
[----:B------:R-:W0:Y:S02]  /*1b30*/  F2I.FTZ.U32.TRUNC.NTZ R5, R5 ;  /* 0x0000000500057305 */ /* 0x000e24000021f000 */
[----:B0-----:R-:W-:-:S05]  /*1b40*/  IADD3 R3, RZ, -R5, RZ ;  /* 0x80000005ff037210 */ /* 0x001fca0007ffe0ff */
[----:B------:R-:W-:-:S04]  /*1b50*/  IMAD R3, R3, R2, RZ ;  /* 0x0000000203037224 */ /* 0x000fc800078e02ff */
[----:B------:R-:W-:Y:S01]  /*1b60*/  IMAD.HI.U32 R3, R5, R3, R4 ;  /* 0x0000000305037227 */ /* 0x000fe200078e0004 */
[----:B------:R-:W-:-:S05]  /*1b70*/  HFMA2.MMA R5, -RZ, RZ, 0, 0 ;  /* 0x00000000ff057435 */ /* 0x000fca00000001ff */
[----:B------:R-:W-:-:S05]  /*1b80*/  IMAD.HI.U32 R4, R3, R14, RZ ;  /* 0x0000000e03047227 */ /* 0x000fca00078e00ff */
[----:B------:R-:W-:-:S05]  /*1b90*/  IADD3 R3, -R4, RZ, RZ ;  /* 0x000000ff04037210 */ /* 0x000fca0007ffe1ff */
[----:B------:R-:W-:-:S05]  /*1ba0*/  IMAD R3, R2, R3, R14 ;  /* 0x0000000302037224 */ /* 0x000fca00078e020e */
[----:B------:R-:W-:-:S13]  /*1bb0*/  ISETP.GE.U32.AND P0, PT, R3, R2, PT ;  /* 0x000000020300720c */ /* 0x000fda0003f06070 */
[----:B------:R-:W-:Y:S01]  /*1bc0*/  @P0 IMAD.IADD R3, R3, 0x1, -R2 ;  /* 0x0000000103030824 */ /* 0x000fe200078e0a02 */
[----:B------:R-:W-:-:S04]  /*1bd0*/  @P0 IADD3 R4, R4, 0x1, RZ ;  /* 0x0000000104040810 */ /* 0x000fc80007ffe0ff */
[----:B------:R-:W-:-:S13]  /*1be0*/  ISETP.GE.U32.AND P1, PT, R3, R2, PT ;  /* 0x000000020300720c */ /* 0x000fda0003f26070 */
[----:B------:R-:W-:Y:S01]  /*1bf0*/  @P1 VIADD R4, R4, 0x1 ;  /* 0x0000000104041836 */ /* 0x000fe20000000000 */
[----:B------:R-:W-:-:S07]  /*1c00*/  @!P2 LOP3.LUT R4, RZ, R2, RZ, 0x33, !PT ;  /* 0x00000002ff04a212 */ /* 0x000fce00078e33ff */
.L_x_8:
[----:B------:R-:W-:Y:S05]  /*1c10*/  BSYNC B1 ;  /* 0x0000000000017941 */ /* 0x000fea0003800000 */
.L_x_6:
[----:B------:R-:W-:Y:S01]  /*1c20*/  ULDC.64 UR4, c[0x0][0x4a0] ;  /* 0x0001280000047ab9 */ /* 0x000fe20000000a00 */
[----:B------:R-:W-:Y:S01]  /*1c30*/  BSSY B1, `(.L_x_9) ;  /* 0x00000b1000017945 */ /* 0x000fe20003800000 */
[----:B------:R-:W-:Y:S01]  /*1c40*/  ISETP.GE.U32.AND P0, PT, R4, UR4, PT ;  /* 0x0000000404007c0c */ /* 0x000fe2000bf06070 */
[----:B------:R-:W-:-:S03]  /*1c50*/  UIADD3 UR4, UP0, UR4, -0x1, URZ ;  /* 0xffffffff04047890 */ /* 0x000fc6000ff1e03f */
[----:B------:R-:W-:Y:S01]  /*1c60*/  ISETP.GE.AND.EX P0, PT, R5, UR5, PT, P0 ;  /* 0x0000000505007c0c */ /* 0x000fe2000bf06300 */
[----:B------:R-:W-:-:S03]  /*1c70*/  UIADD3.X UR5, UR5, -0x1, URZ, UP0, !UPT ;  /* 0xffffffff05057890 */ /* 0x000fc600087fe43f */
[----:B------:R-:W-:-:S03]  /*1c80*/  SEL R0, R4, UR4, !P0 ;  /* 0x0000000404007c07 */ /* 0x000fc6000c000000 */
[----:B------:R-:W-:Y:S02]  /*1c90*/  SEL R13, R5, UR5, !P0 ;  /* 0x00000005050d7c07 */ /* 0x000fe4000c000000 */
[----:B------:R-:W-:-:S04]  /*1ca0*/  ISETP.GT.U32.AND P0, PT, R11, R0, PT ;  /* 0x000000000b00720c */ /* 0x000fc80003f04070 */
[----:B------:R-:W-:-:S13]  /*1cb0*/  ISETP.GT.AND.EX P0, PT, R12, R13, PT, P0 ;  /* 0x0000000d0c00720c */ /* 0x000fda0003f04300 */
[----:B------:R-:W-:Y:S05]  /*1cc0*/  @P0 BRA `(.L_x_10) ;  /* 0x00000008009c0947 */ /* 0x000fea0003800000 */
[-C--:B------:R-:W-:Y:S01]  /*1cd0*/  ISETP.GT.U32.AND P0, PT, R0, R11.reuse, PT ;  /* 0x0000000b0000720c */ /* 0x080fe20003f04070 */
[----:B------:R-:W-:Y:S01]  /*1ce0*/  BSSY B2, `(.L_x_11) ;  /* 0x000005d000027945 */ /* 0x000fe20003800000 */
[----:B------:R-:W-:Y:S01]  /*1cf0*/  MOV R27, R11 ;  /* 0x0000000b001b7202 */ /* 0x000fe20000000f00 */
[----:B------:R-:W-:Y:S01]  /*1d00*/  IMAD.MOV.U32 R23, RZ, RZ, R12 ;  /* 0x000000ffff177224 */ /* 0x000fe200078e000c */
[----:B------:R-:W-:-:S04]  /*1d10*/  ISETP.GT.AND.EX P0, PT, R13, R12, PT, P0 ;  /* 0x0000000c0d00720c */ /* 0x000fc80003f04300 */
[-C--:B------:R-:W-:Y:S02]  /*1d20*/  SEL R2, R0, R11.reuse, P0 ;  /* 0x0000000b00027207 */ /* 0x080fe40000000000 */
[----:B------:R-:W-:Y:S02]  /*1d30*/  SEL R3, R13, R12, P0 ;  /* 0x0000000c0d037207 */ /* 0x000fe40000000000 */
[----:B------:R-:W-:Y:S02]  /*1d40*/  IADD3 R22, -R11, 0x1, R2 ;  /* 0x000000010b167810 */ /* 0x000fe40007ffe102 */
[----:B------:R-:W-:Y:S02]  /*1d50*/  IADD3 R2, P2, R2, -R11, RZ ;  /* 0x8000000b02027210 */ /* 0x000fe40007f5e0ff */
[----:B------:R-:W-:Y:S02]  /*1d60*/  LOP3.LUT R22, R22, 0x3, RZ, 0xc0, !PT ;  /* 0x0000000316167812 */ /* 0x000fe400078ec0ff */
[----:B------:R-:W-:Y:S01]  /*1d70*/  ISETP.GE.U32.AND P0, PT, R2, 0x3, PT ;  /* 0x000000030200780c */ /* 0x000fe20003f06070 */
[----:B------:R-:W-:Y:S01]  /*1d80*/  IMAD.X R2, R3, 0x1, ~R12, P2 ;  /* 0x0000000103027824 */ /* 0x000fe200010e0e0c */
[----:B------:R-:W-:-:S04]  /*1d90*/  ISETP.NE.U32.AND P1, PT, R22, RZ, PT ;  /* 0x000000ff1600720c */ /* 0x000fc80003f25070 */
[----:B------:R-:W-:Y:S02]  /*1da0*/  ISETP.NE.AND.EX P1, PT, RZ, RZ, PT, P1 ;  /* 0x000000ffff00720c */ /* 0x000fe40003f25310 */
[----:B------:R-:W-:-:S11]  /*1db0*/  ISETP.GE.U32.AND.EX P0, PT, R2, RZ, PT, P0 ;  /* 0x000000ff0200720c */ /* 0x000fd60003f06100 */
[----:B------:R-:W-:Y:S05]  /*1dc0*/  @!P1 BRA `(.L_x_12) ;  /* 0x0000000400389947 */ /* 0x000fea0003800000 */
[----:B------:R-:W0:Y:S01]  /*1dd0*/  LDC.64 R2, c[0x0][0x498] ;  /* 0x00012600ff027b82 */ /* 0x000e220000000a00 */
[----:B------:R-:W-:Y:S01]  /*1de0*/  IADD3 R19, P1, RZ, -R11, RZ ;  /* 0x8000000bff137210 */ /* 0x000fe20007f3e0ff */
[----:B------:R-:W-:-:S03]  /*1df0*/  ULDC.64 UR4, c[0x0][0x480] ;  /* 0x0001200000047ab9 */ /* 0x000fc60000000a00 */
[----:B------:R-:W-:Y:S02]  /*1e00*/  IADD3.X R21, RZ, ~R12, RZ, P1, !PT ;  /* 0x8000000cff157210 */ /* 0x000fe40000ffe4ff */
[----:B------:R-:W-:Y:S01]  /*1e10*/  IADD3 R25, P1, R10, UR4, RZ ;  /* 0x000000040a197c10 */ /* 0x000fe2000ff3e0ff */
[----:B------:R-:W1:Y:S03]  /*1e20*/  LDC.64 R4, c[0x0][0x4a8] ;  /* 0x00012a00ff047b82 */ /* 0x000e660000000a00 */
[----:B------:R-:W-:-:S05]  /*1e30*/  IADD3.X R26, RZ, UR5, RZ, P1, !PT ;  /* 0x00000005ff1a7c10 */ /* 0x000fca0008ffe4ff */
[----:B------:R-:W2:Y:S01]  /*1e40*/  LDC.64 R6, c[0x0][0x4b0] ;  /* 0x00012c00ff067b82 */ /* 0x000ea20000000a00 */
[----:B0-----:R-:W-:-:S04]  /*1e50*/  IMAD R18, R21, R2, RZ ;  /* 0x0000000215127224 */ /* 0x001fc800078e02ff */
[C---:B------:R-:W-:Y:S02]  /*1e60*/  IMAD R23, R19.reuse, R3, R18 ;  /* 0x0000000313177224 */ /* 0x040fe400078e0212 */
[----:B------:R-:W-:-:S04]  /*1e70*/  IMAD.WIDE.U32 R18, R19, R2, R14 ;  /* 0x0000000213127225 */ /* 0x000fc800078e000e */
[-C--:B-1----:R-:W-:Y:S02]  /*1e80*/  IMAD R24, R12, R4.reuse, RZ ;  /* 0x000000040c187224 */ /* 0x082fe400078e02ff */
[----:B------:R-:W-:-:S04]  /*1e90*/  IMAD.WIDE.U32 R20, R11, R4, RZ ;  /* 0x000000040b147225 */ /* 0x000fc800078e00ff */
[----:B------:R-:W-:Y:S02]  /*1ea0*/  IMAD R29, R11, R5, R24 ;  /* 0x000000050b1d7224 */ /* 0x000fe400078e0218 */
[----:B------:R-:W-:Y:S02]  /*1eb0*/  IMAD.IADD R19, R19, 0x1, R23 ;  /* 0x0000000113137824 */ /* 0x000fe400078e0217 */
[----:B------:R-:W-:Y:S01]  /*1ec0*/  IMAD.MOV.U32 R28, RZ, RZ, R20 ;  /* 0x000000ffff1c7224 */ /* 0x000fe200078e0014 */
[----:B------:R-:W-:Y:S01]  /*1ed0*/  IADD3 R29, R21, R29, RZ ;  /* 0x0000001d151d7210 */ /* 0x000fe20007ffe0ff */
[-C--:B--2---:R-:W-:Y:S01]  /*1ee0*/  IMAD R19, R19, R6.reuse, RZ ;  /* 0x0000000613137224 */ /* 0x084fe200078e02ff */
[----:B------:R-:W2:Y:S01]  /*1ef0*/  LDG.E.U16 R23, desc[UR12][R16.64] ;  /* 0x0000000c10177981 */ /* 0x000ea2000c1e1500 */
[----:B------:R-:W-:-:S04]  /*1f00*/  IMAD.WIDE.U32 R30, R18, R6, R28 ;  /* 0x00000006121e7225 */ /* 0x000fc800078e001c */
[----:B------:R-:W-:Y:S01]  /*1f10*/  IMAD R19, R18, R7, R19 ;  /* 0x0000000712137224 */ /* 0x000fe200078e0213 */
[----:B------:R-:W-:-:S03]  /*1f20*/  LEA R18, P1, R30, R25, 0x1 ;  /* 0x000000191e127211 */ /* 0x000fc600078208ff */
[----:B------:R-:W-:-:S05]  /*1f30*/  IMAD.IADD R19, R31, 0x1, R19 ;  /* 0x000000011f137824 */ /* 0x000fca00078e0213 */
[----:B------:R-:W-:-:S05]  /*1f40*/  LEA.HI.X R19, R30, R26, R19, 0x1, P1 ;  /* 0x0000001a1e137211 */ /* 0x000fca00008f0c13 */
[----:B------:R-:W3:Y:S01]  /*1f50*/  LDG.E.U16.CONSTANT R18, desc[UR12][R18.64] ;  /* 0x0000000c12127981 */ /* 0x000ee2000c1e9500 */
[----:B------:R-:W-:-:S04]  /*1f60*/  ISETP.NE.U32.AND P1, PT, R22, 0x1, PT ;  /* 0x000000011600780c */ /* 0x000fc80003f25070 */
[----:B------:R-:W-:Y:S02]  /*1f70*/  ISETP.NE.AND.EX P1, PT, RZ, RZ, PT, P1 ;  /* 0x000000ffff00720c */ /* 0x000fe40003f25310 */
[----:B------:R-:W-:Y:S02]  /*1f80*/  IADD3 R27, P2, R11, 0x1, RZ ;  /* 0x000000010b1b7810 */ /* 0x000fe40007f5e0ff */
[----:B--2---:R-:W-:Y:S01]  /*1f90*/  SHF.L.U32 R23, R23, 0x10, RZ ;  /* 0x0000001017177819 */ /* 0x004fe200000006ff */
[----:B---3--:R-:W-:-:S04]  /*1fa0*/  IMAD.U32 R24, R18, 0x10000, RZ ;  /* 0x0001000012187824 */ /* 0x008fc800078e00ff */
[----:B------:R-:W-:-:S06]  /*1fb0*/  FADD.FTZ R24, R23, R24 ;  /* 0x0000001817187221 */ /* 0x000fcc0000010000 */
[----:B------:R-:W0:Y:S02]  /*1fc0*/  F2F.BF16.F32 R24, R24 ;  /* 0x0000001800187304 */ /* 0x000e240000202000 */
[----:B0-----:R0:W-:Y:S01]  /*1fd0*/  STG.E.U16 desc[UR12][R16.64], R24 ;  /* 0x0000001810007986 */ /* 0x0011e2000c10150c */
[----:B------:R-:W-:Y:S01]  /*1fe0*/  IADD3.X R23, RZ, R12, RZ, P2, !PT ;  /* 0x0000000cff177210 */ /* 0x000fe200017fe4ff */
[----:B------:R-:W-:Y:S06]  /*1ff0*/  @!P1 BRA `(.L_x_12) ;  /* 0x0000000000ac9947 */ /* 0x000fec0003800000 */
[----:B------:R-:W-:Y:S01]  /*2000*/  IMAD R18, R12, R2, RZ ;  /* 0x000000020c127224 */ /* 0x000fe200078e02ff */
[----:B------:R-:W-:Y:S01]  /*2010*/  ULDC.64 UR4, c[0x0][0x498] ;  /* 0x0001260000047ab9 */ /* 0x000fe20000000a00 */
[----:B------:R-:W-:Y:S02]  /*2020*/  IADD3 R20, P3, R20, R4, RZ ;  /* 0x0000000414147210 */ /* 0x000fe40007f7e0ff */
[C---:B------:R-:W-:Y:S01]  /*2030*/  IMAD R21, R11.reuse, R3, R18 ;  /* 0x000000030b157224 */ /* 0x040fe200078e0212 */
[----:B------:R-:W-:Y:S01]  /*2040*/  ISETP.NE.U32.AND P1, PT, R22, 0x2, PT ;  /* 0x000000021600780c */ /* 0x000fe20003f25070 */
[----:B------:R-:W-:-:S03]  /*2050*/  IMAD.WIDE.U32 R18, R11, R2, UR4 ;  /* 0x000000040b127e25 */ /* 0x000fc6000f8e0002 */
[----:B------:R-:W-:Y:S01]  /*2060*/  ISETP.NE.AND.EX P1, PT, RZ, RZ, PT, P1 ;  /* 0x000000ffff00720c */ /* 0x000fe20003f25310 */
[----:B------:R-:W-:Y:S01]  /*2070*/  IMAD.IADD R19, R19, 0x1, R21 ;  /* 0x0000000113137824 */ /* 0x000fe200078e0215 */
[----:B------:R-:W-:Y:S01]  /*2080*/  IADD3 R23, P2, R14, -R18, RZ ;  /* 0x800000120e177210 */ /* 0x000fe20007f5e0ff */
[----:B------:R-:W-:-:S03]  /*2090*/  IMAD.X R21, R29, 0x1, R5, P3 ;  /* 0x000000011d157824 */ /* 0x000fc600018e0605 */
[----:B------:R-:W-:Y:S01]  /*20a0*/  IADD3.X R27, R15, ~R19, RZ, P2, !PT ;  /* 0x800000130f1b7210 */ /* 0x000fe200017fe4ff */
[----:B------:R-:W-:-:S04]  /*20b0*/  IMAD.WIDE.U32 R28, R23, R6, R20 ;  /* 0x00000006171c7225 */ /* 0x000fc800078e0014 */
[----:B------:R-:W-:Y:S02]  /*20c0*/  IMAD R22, R27, R6, RZ ;  /* 0x000000061b167224 */ /* 0x000fe400078e02ff */
[----:B------:R-:W-:Y:S02]  /*20d0*/  @P1 IADD3 R2, P3, P4, R14, -R2, -R18 ;  /* 0x800000020e021210 */ /* 0x000fe40007c7e812 */
[----:B------:R-:W-:Y:S01]  /*20e0*/  IMAD R23, R23, R7, R22 ;  /* 0x0000000717177224 */ /* 0x000fe200078e0216 */
[----:B------:R-:W-:Y:S02]  /*20f0*/  LEA R22, P2, R28, R25, 0x1 ;  /* 0x000000191c167211 */ /* 0x000fe400078408ff */
[----:B------:R-:W-:Y:S02]  /*2100*/  @P1 IADD3 R4, P5, R20, R4, RZ ;  /* 0x0000000414041210 */ /* 0x000fe40007fbe0ff */
[----:B------:R-:W-:Y:S02]  /*2110*/  IADD3 R23, R29, R23, RZ ;  /* 0x000000171d177210 */ /* 0x000fe40007ffe0ff */
[----:B------:R-:W-:Y:S01]  /*2120*/  @P1 IADD3.X R3, R15, ~R3, ~R19, P3, P4 ;  /* 0x800000030f031210 */ /* 0x000fe20001fe8c13 */
[----:B------:R-:W-:Y:S01]  /*2130*/  @P1 IMAD.X R5, R21, 0x1, R5, P5 ;  /* 0x0000000115051824 */ /* 0x000fe200028e0605 */
[----:B------:R-:W-:-:S05]  /*2140*/  LEA.HI.X R23, R28, R26, R23, 0x1, P2 ;  /* 0x0000001a1c177211 */ /* 0x000fca00010f0c17 */
[----:B------:R1:W2:Y:S01]  /*2150*/  LDG.E.U16.CONSTANT R22, desc[UR12][R22.64] ;  /* 0x0000000c16167981 */ /* 0x0002a2000c1e9500 */
[-C--:B------:R-:W-:Y:S02]  /*2160*/  @P1 IMAD R3, R3, R6.reuse, RZ ;  /* 0x0000000603031224 */ /* 0x080fe400078e02ff */
[----:B------:R-:W-:-:S04]  /*2170*/  @P1 IMAD.WIDE.U32 R4, R2, R6, R4 ;  /* 0x0000000602041225 */ /* 0x000fc800078e0004 */
[----:B------:R-:W-:Y:S01]  /*2180*/  @P1 IMAD R3, R2, R7, R3 ;  /* 0x0000000702031224 */ /* 0x000fe200078e0203 */
[----:B------:R-:W-:-:S04]  /*2190*/  @P1 LEA R2, P2, R4, R25, 0x1 ;  /* 0x0000001904021211 */ /* 0x000fc800078408ff */
[----:B------:R-:W-:-:S04]  /*21a0*/  @P1 IADD3 R3, R5, R3, RZ ;  /* 0x0000000305031210 */ /* 0x000fc80007ffe0ff */
[----:B------:R-:W-:-:S05]  /*21b0*/  @P1 LEA.HI.X R3, R4, R26, R3, 0x1, P2 ;  /* 0x0000001a04031211 */ /* 0x000fca00010f0c03 */
[----:B------:R-:W3:Y:S01]  /*21c0*/  @P1 LDG.E.U16.CONSTANT R2, desc[UR12][R2.64] ;  /* 0x0000000c02021981 */ /* 0x000ee2000c1e9500 */
[----:B0-----:R-:W-:Y:S01]  /*21d0*/  IMAD.U32 R24, R24, 0x10000, RZ ;  /* 0x0001000018187824 */ /* 0x001fe200078e00ff */
[C---:B------:R-:W-:Y:S02]  /*21e0*/  IADD3 R27, P2, R11.reuse, 0x2, RZ ;  /* 0x000000020b1b7810 */ /* 0x040fe40007f5e0ff */
[----:B------:R-:W-:-:S03]  /*21f0*/  @P1 IADD3 R27, P3, R11, 0x3, RZ ;  /* 0x000000030b1b1810 */ /* 0x000fc60007f7e0ff */
[----:B-1----:R-:W-:Y:S01]  /*2200*/  IMAD.X R23, RZ, RZ, R12, P2 ;  /* 0x000000ffff177224 */ /* 0x002fe200010e060c */
[----:B------:R-:W-:Y:S02]  /*2210*/  @P1 IADD3.X R23, RZ, R12, RZ, P3, !PT ;  /* 0x0000000cff171210 */ /* 0x000fe40001ffe4ff */
[----:B--2---:R-:W-:-:S05]  /*2220*/  SHF.L.U32 R5, R22, 0x10, RZ ;  /* 0x0000001016057819 */ /* 0x004fca00000006ff */
[----:B------:R-:W-:-:S06]  /*2230*/  FADD.FTZ R5, R24, R5 ;  /* 0x0000000518057221 */ /* 0x000fcc0000010000 */
[----:B------:R-:W0:Y:S01]  /*2240*/  F2F.BF16.F32 R5, R5 ;  /* 0x0000000500057304 */ /* 0x000e220000202000 */
[----:B---3--:R-:W-:Y:S01]  /*2250*/  @P1 IMAD.U32 R7, R2, 0x10000, RZ ;  /* 0x0001000002071824 */ /* 0x008fe200078e00ff */
[----:B0-----:R-:W-:Y:S01]  /*2260*/  @P1 SHF.L.U32 R4, R5, 0x10, RZ ;  /* 0x0000001005041819 */ /* 0x001fe200000006ff */
[----:B------:R1:W-:Y:S04]  /*2270*/  STG.E.U16 desc[UR12][R16.64], R5 ;  /* 0x0000000510007986 */ /* 0x0003e8000c10150c */
[----:B------:R-:W-:-:S05]  /*2280*/  @P1 FADD.FTZ R4, R4, R7 ;  /* 0x0000000704041221 */ /* 0x000fca0000010000 */
[----:B------:R-:W-:-:S05]  /*2290*/  @P1 F2FP.BF16.F32.PACK_AB R4, RZ, R4 ;  /* 0x00000004ff04123e */ /* 0x000fca00000010ff */
[----:B------:R1:W-:Y:S02]  /*22a0*/  @P1 STG.E.U16 desc[UR12][R16.64], R4 ;  /* 0x0000000410001986 */ /* 0x0003e4000c10150c */
.L_x_12:
[----:B------:R-:W-:Y:S05]  /*22b0*/  BSYNC B2 ;  /* 0x0000000000027941 */ /* 0x000fea0003800000 */
.L_x_11:
[----:B------:R-:W-:Y:S05]  /*22c0*/  @!P0 BRA `(.L_x_10) ;  /* 0x00000004001c8947 */ /* 0x000fea0003800000 */
[----:B-1----:R1:W5:Y:S01]  /*22d0*/  LDG.E.U16 R5, desc[UR12][R16.64] ;  /* 0x0000000c10057981 */ /* 0x002362000c1e1500 */
[----:B------:R-:W-:Y:S01]  /*22e0*/  IADD3 R7, P0, RZ, -R27, RZ ;  /* 0x8000001bff077210 */ /* 0x000fe20007f1e0ff */
[----:B------:R-:W-:Y:S01]  /*22f0*/  ULDC.64 UR8, c[0x0][0x498] ;  /* 0x0001260000087ab9 */ /* 0x000fe20000000a00 */
[----:B------:R-:W-:Y:S02]  /*2300*/  ULDC.64 UR10, c[0x0][0x4b0] ;  /* 0x00012c00000a7ab9 */ /* 0x000fe40000000a00 */
[----:B------:R-:W-:Y:S01]  /*2310*/  UIMAD UR6, UR9, UR10, URZ ;  /* 0x0000000a090672a4 */ /* 0x000fe2000f8e023f */
[----:B------:R-:W-:Y:S01]  /*2320*/  IMAD.X R2, RZ, RZ, ~R23, P0 ;  /* 0x000000ffff027224 */ /* 0x000fe200000e0e17 */
[----:B------:R-:W-:Y:S02]  /*2330*/  UIMAD.WIDE.U32 UR4, UR8, UR10, URZ ;  /* 0x0000000a080472a5 */ /* 0x000fe4000f8e003f */
[----:B------:R-:W-:Y:S01]  /*2340*/  IMAD.WIDE.U32 R14, R7, UR8, R14 ;  /* 0x00000008070e7c25 */ /* 0x000fe2000f8e000e */
[----:B------:R-:W-:-:S02]  /*2350*/  UIMAD UR6, UR8, UR11, UR6 ;  /* 0x0000000b080672a4 */ /* 0x000fc4000f8e0206 */
[----:B------:R-:W-:Y:S01]  /*2360*/  USHF.L.U32 UR7, UR4, 0x1, URZ ;  /* 0x0000000104077899 */ /* 0x000fe2000800063f */
[----:B------:R-:W-:Y:S01]  /*2370*/  IMAD R2, R2, UR8, RZ ;  /* 0x0000000802027c24 */ /* 0x000fe2000f8e02ff */
[----:B------:R-:W-:-:S03]  /*2380*/  UIADD3 UR5, UR5, UR6, URZ ;  /* 0x0000000605057290 */ /* 0x000fc6000fffe03f */
[----:B------:R-:W-:Y:S01]  /*2390*/  IMAD R7, R7, UR9, R2 ;  /* 0x0000000907077c24 */ /* 0x000fe2000f8e0202 */
[----:B------:R-:W-:Y:S01]  /*23a0*/  ULDC.64 UR8, c[0x0][0x480] ;  /* 0x0001200000087ab9 */ /* 0x000fe20000000a00 */
[----:B------:R-:W2:Y:S01]  /*23b0*/  LDC.64 R2, c[0x0][0x4a8] ;  /* 0x00012a00ff027b82 */ /* 0x000ea20000000a00 */
[----:B------:R-:W-:Y:S02]  /*23c0*/  USHF.L.U64.HI UR4, UR4, 0x1, UR5 ;  /* 0x0000000104047899 */ /* 0x000fe40008010205 */
[----:B------:R-:W-:-:S05]  /*23d0*/  IADD3 R4, R15, R7, RZ ;  /* 0x000000070f047210 */ /* 0x000fca0007ffe0ff */
[----:B------:R-:W-:-:S04]  /*23e0*/  IMAD R7, R4, UR10, RZ ;  /* 0x0000000a04077c24 */ /* 0x000fc8000f8e02ff */
[C---:B------:R-:W-:Y:S02]  /*23f0*/  IMAD R7, R14.reuse, UR11, R7 ;  /* 0x0000000b0e077c24 */ /* 0x040fe4000f8e0207 */
[----:B------:R-:W-:-:S04]  /*2400*/  IMAD.WIDE.U32 R14, R14, UR10, RZ ;  /* 0x0000000a0e0e7c25 */ /* 0x000fc8000f8e00ff */
[----:B------:R-:W-:Y:S01]  /*2410*/  IMAD.IADD R15, R15, 0x1, R7 ;  /* 0x000000010f0f7824 */ /* 0x000fe200078e0207 */
[----:B------:R-:W-:-:S04]  /*2420*/  SHF.L.U32 R11, R14, 0x1, RZ ;  /* 0x000000010e0b7819 */ /* 0x000fc800000006ff */
[----:B------:R-:W-:Y:S01]  /*2430*/  SHF.L.U64.HI R15, R14, 0x1, R15 ;  /* 0x000000010e0f7819 */ /* 0x000fe2000001020f */
[-C--:B--2---:R-:W-:Y:S02]  /*2440*/  IMAD R4, R23, R2.reuse, RZ ;  /* 0x0000000217047224 */ /* 0x084fe400078e02ff */
[----:B------:R-:W-:-:S04]  /*2450*/  IMAD.WIDE.U32 R6, R27, R2, RZ ;  /* 0x000000021b067225 */ /* 0x000fc800078e00ff */
[----:B------:R-:W-:Y:S01]  /*2460*/  IMAD R19, R27, R3, R4 ;  /* 0x000000031b137224 */ /* 0x000fe200078e0204 */
[----:B------:R-:W-:-:S03]  /*2470*/  LEA R11, P0, R6, R11, 0x1 ;  /* 0x0000000b060b7211 */ /* 0x000fc600078008ff */
[----:B------:R-:W-:Y:S01]  /*2480*/  IMAD.IADD R4, R7, 0x1, R19 ;  /* 0x0000000107047824 */ /* 0x000fe200078e0213 */
[----:B------:R-:W-:Y:S02]  /*2490*/  IADD3 R14, P1, P2, R11, UR8, R10 ;  /* 0x000000080b0e7c10 */ /* 0x000fe4000fa3e00a */
[----:B------:R-:W-:Y:S02]  /*24a0*/  LEA R7, P3, R2, -UR7, 0x1 ;  /* 0x8000000702077c11 */ /* 0x000fe4000f8608ff */
[----:B------:R-:W-:Y:S02]  /*24b0*/  LEA.HI.X R6, R6, R15, R4, 0x1, P0 ;  /* 0x0000000f06067211 */ /* 0x000fe400000f0c04 */
[----:B------:R-:W-:Y:S02]  /*24c0*/  IADD3 R27, P0, R27, -0x1, RZ ;  /* 0xffffffff1b1b7810 */ /* 0x000fe40007f1e0ff */
[----:B------:R-:W-:Y:S02]  /*24d0*/  SHF.L.U64.HI R11, R2, 0x1, R3 ;  /* 0x00000001020b7819 */ /* 0x000fe40000010203 */
[----:B------:R-:W-:-:S02]  /*24e0*/  IADD3.X R15, R6, UR9, RZ, P1, P2 ;  /* 0x00000009060f7c10 */ /* 0x000fc40008fe44ff */
[----:B------:R-:W-:Y:S02]  /*24f0*/  IADD3.X R4, R23, -0x1, RZ, P0, !PT ;  /* 0xffffffff17047810 */ /* 0x000fe400007fe4ff */
[----:B-1----:R-:W-:-:S07]  /*2500*/  IADD3.X R11, R11, ~UR4, RZ, P3, !PT ;  /* 0x800000040b0b7c10 */ /* 0x002fce0009ffe4ff */
.L_x_13:
[----:B--2---:R1:W2:Y:S01]  /*2510*/  LDG.E.U16.CONSTANT R6, desc[UR12][R14.64] ;  /* 0x0000000c0e067981 */ /* 0x0042a2000c1e9500 */
[----:B------:R-:W-:-:S04]  /*2520*/  IADD3 R18, P0, R14, R7, RZ ;  /* 0x000000070e127210 */ /* 0x000fc80007f1e0ff */
[----:B------:R-:W-:-:S05]  /*2530*/  IADD3.X R19, R15, R11, RZ, P0, !PT ;  /* 0x0000000b0f137210 */ /* 0x000fca00007fe4ff */
[----:B------:R-:W3:Y:S01]  /*2540*/  LDG.E.U16.CONSTANT R10, desc[UR12][R18.64] ;  /* 0x0000000c120a7981 */ /* 0x000ee2000c1e9500 */
[----:B------:R-:W-:-:S05]  /*2550*/  IADD3 R20, P0, R18, R7, RZ ;  /* 0x0000000712147210 */ /* 0x000fca0007f1e0ff */
[----:B------:R-:W-:-:S05]  /*2560*/  IMAD.X R21, R19, 0x1, R11, P0 ;  /* 0x0000000113157824 */ /* 0x000fca00000e060b */
[----:B------:R-:W4:Y:S01]  /*2570*/  LDG.E.U16.CONSTANT R12, desc[UR12][R20.64] ;  /* 0x0000000c140c7981 */ /* 0x000f22000c1e9500 */
[----:B------:R-:W-:-:S04]  /*2580*/  IADD3 R2, P0, R20, R7, RZ ;  /* 0x0000000714027210 */ /* 0x000fc80007f1e0ff */
[----:B------:R-:W-:-:S05]  /*2590*/  IADD3.X R3, R21, R11, RZ, P0, !PT ;  /* 0x0000000b15037210 */ /* 0x000fca00007fe4ff */
[----:B------:R-:W4:Y:S01]  /*25a0*/  LDG.E.U16.CONSTANT R22, desc[UR12][R2.64] ;  /* 0x0000000c02167981 */ /* 0x000f22000c1e9500 */
[----:B-----5:R-:W-:Y:S01]  /*25b0*/  IMAD.U32 R5, R5, 0x10000, RZ ;  /* 0x0001000005057824 */ /* 0x020fe200078e00ff */
[----:B------:R-:W-:Y:S02]  /*25c0*/  IADD3 R27, P0, R27, 0x4, RZ ;  /* 0x000000041b1b7810 */ /* 0x000fe40007f1e0ff */
[----:B-1----:R-:W-:-:S03]  /*25d0*/  IADD3 R14, P1, R2, R7, RZ ;  /* 0x00000007020e7210 */ /* 0x002fc60007f3e0ff */
[----:B------:R-:W-:Y:S01]  /*25e0*/  IMAD.X R4, RZ, RZ, R4, P0 ;  /* 0x000000ffff047224 */ /* 0x000fe200000e0604 */
[----:B------:R-:W-:-:S04]  /*25f0*/  ISETP.GE.U32.AND P0, PT, R27, R0, PT ;  /* 0x000000001b00720c */ /* 0x000fc80003f06070 */
[----:B------:R-:W-:Y:S02]  /*2600*/  ISETP.GE.AND.EX P0, PT, R4, R13, PT, P0 ;  /* 0x0000000d0400720c */ /* 0x000fe40003f06300 */
[----:B--2---:R-:W-:-:S05]  /*2610*/  SHF.L.U32 R6, R6, 0x10, RZ ;  /* 0x0000001006067819 */ /* 0x004fca00000006ff */
[----:B------:R-:W-:Y:S01]  /*2620*/  FADD.FTZ R5, R5, R6 ;  /* 0x0000000605057221 */ /* 0x000fe20000010000 */
[----:B---3--:R-:W-:-:S05]  /*2630*/  IMAD.U32 R15, R10, 0x10000, RZ ;  /* 0x000100000a0f7824 */ /* 0x008fca00078e00ff */
[----:B------:R-:W1:Y:S02]  /*2640*/  F2F.BF16.F32 R5, R5 ;  /* 0x0000000500057304 */ /* 0x000e640000202000 */
[----:B-1----:R-:W-:-:S05]  /*2650*/  SHF.L.U32 R6, R5, 0x10, RZ ;  /* 0x0000001005067819 */ /* 0x002fca00000006ff */
[----:B------:R-:W-:Y:S01]  /*2660*/  FADD.FTZ R6, R6, R15 ;  /* 0x0000000f06067221 */ /* 0x000fe20000010000 */
[----:B----4-:R-:W-:-:S05]  /*2670*/  IMAD.U32 R15, R12, 0x10000, RZ ;  /* 0x000100000c0f7824 */ /* 0x010fca00078e00ff */
[----:B------:R-:W1:Y:S02]  /*2680*/  F2F.BF16.F32 R6, R6 ;  /* 0x0000000600067304 */ /* 0x000e640000202000 */
[----:B-1----:R-:W-:-:S05]  /*2690*/  SHF.L.U32 R10, R6, 0x10, RZ ;  /* 0x00000010060a7819 */ /* 0x002fca00000006ff */
[----:B------:R-:W-:Y:S01]  /*26a0*/  FADD.FTZ R10, R10, R15 ;  /* 0x0000000f0a0a7221 */ /* 0x000fe20000010000 */
[----:B------:R-:W-:-:S05]  /*26b0*/  IMAD.U32 R15, R22, 0x10000, RZ ;  /* 0x00010000160f7824 */ /* 0x000fca00078e00ff */
[----:B------:R-:W1:Y:S02]  /*26c0*/  F2F.BF16.F32 R10, R10 ;  /* 0x0000000a000a7304 */ /* 0x000e640000202000 */
[----:B-1----:R-:W-:-:S05]  /*26d0*/  SHF.L.U32 R12, R10, 0x10, RZ ;  /* 0x000000100a0c7819 */ /* 0x002fca00000006ff */
[----:B------:R-:W-:Y:S01]  /*26e0*/  FADD.FTZ R12, R12, R15 ;  /* 0x0000000f0c0c7221 */ /* 0x000fe20000010000 */
[----:B------:R-:W-:-:S04]  /*26f0*/  IADD3.X R15, R3, R11, RZ, P1, !PT ;  /* 0x0000000b030f7210 */ /* 0x000fc80000ffe4ff */
[----:B------:R-:W-:-:S04]  /*2700*/  F2FP.BF16.F32.PACK_AB R12, RZ, R12 ;  /* 0x0000000cff0c723e */ /* 0x000fc800000010ff */
[----:B------:R-:W-:-:S05]  /*2710*/  PRMT R5, R12, 0x7610, R5 ;  /* 0x000076100c057816 */ /* 0x000fca0000000005 */
[----:B------:R2:W-:Y:S01]  /*2720*/  STG.E.U16 desc[UR12][R16.64], R5 ;  /* 0x0000000510007986 */ /* 0x0005e2000c10150c */
[----:B------:R-:W-:Y:S05]  /*2730*/  @!P0 BRA `(.L_x_13) ;  /* 0xfffffffc00748947 */ /* 0x000fea000383ffff */
.L_x_10:
[----:B------:R-:W-:Y:S05]  /*2740*/  BSYNC B1 ;  /* 0x0000000000017941 */ /* 0x000fea0003800000 */
.L_x_9:
[----:B------:R-:W-:-:S05]  /*2750*/  IMAD R8, R8, 0x400, R9 ;  /* 0x0000040008087824 */ /* 0x000fca00078e0209 */
[----:B------:R-:W-:-:S07]  /*2760*/  IADD3 R11, R8, 0x80, RZ ;  /* 0x00000080080b7810 */ /* 0x000fce0007ffe0ff */
.L_x_1:
[----:B------:R-:W-:Y:S05]  /*2770*/  BSYNC B0 ;  /* 0x0000000000007941 */ /* 0x000fea0003800000 */
.L_x_0:
[----:B------:R-:W-:Y:S01]  /*2780*/  ULDC UR4, c[0x0][0x210] ;  /* 0x0000840000047ab9 */ /* 0x000fe20000000800 */
[----:B------:R-:W-:Y:S01]  /*2790*/  BSSY B0, `(.L_x_14) ;  /* 0x000026f000007945 */ /* 0x000fe20003800000 */
[----:B------:R-:W-:-:S13]  /*27a0*/  ISETP.GE.AND P0, PT, R11, UR4, PT ;  /* 0x000000040b007c0c */ /* 0x000fda000bf06270 */
[----:B------:R-:W-:Y:S05]  /*27b0*/  @P0 BRA `(.L_x_15) ;  /* 0x0000002400b00947 */ /* 0x000fea0003800000 */
[----:B------:R-:W3:Y:S01]  /*27c0*/  LDC R6, c[0x0][0x218] ;  /* 0x00008600ff067b82 */ /* 0x000ee20000000800 */
[----:B------:R-:W-:Y:S01]  /*27d0*/  HFMA2.MMA R10, -RZ, RZ, 0, 0 ;  /* 0x00000000ff0a7435 */ /* 0x000fe200000001ff */
[----:B------:R-:W-:Y:S02]  /*27e0*/  IMAD.MOV.U32 R0, RZ, RZ, RZ ;  /* 0x000000ffff007224 */ /* 0x000fe400078e00ff */
[----:B012---:R-:W-:Y:S01]  /*27f0*/  IMAD.MOV.U32 R17, RZ, RZ, RZ ;  /* 0x000000ffff117224 */ /* 0x007fe200078e00ff */
[----:B---3--:R-:W-:-:S13]  /*2800*/  ISETP.NE.AND P0, PT, R6, RZ, PT ;  /* 0x000000ff0600720c */ /* 0x008fda0003f05270 */
        /* <DEDUP_REMOVED lines=331> */
[----:B------:R-:W-:-:S03]  /*3cc0*/  ULDC UR4, c[0x0][0x45c] ;  /* 0x0001170000047ab9 */ /* 0x000fc60000000800 */
[----:B------:R-:W1:Y:S08]  /*3cd0*/  @P0 LDC R13, c[0x0][0x33c] ;  /* 0x0000cf00ff0d0b82 */ /* 0x000e700000000800 */
[----:B------:R-:W2:Y:S08]  /*3ce0*/  @P0 LDC.64 R4, c[0x0][0x468] ;  /* 0x00011a00ff040b82 */ /* 0x000eb00000000a00 */
[----:B------:R-:W3:Y:S01]  /*3cf0*/  @P0 LDC R12, c[0x0][0x470] ;  /* 0x00011c00ff0c0b82 */ /* 0x000ee20000000800 */
[----:B0-----:R-:W-:-:S05]  /*3d00*/  @P0 IMAD.HI.U32 R2, R7, R8, R6 ;  /* 0x0000000807020227 */ /* 0x001fca00078e0006 */
[----:B------:R-:W-:Y:S02]  /*3d10*/  @P0 SHF.R.U32.HI R2, RZ, R9, R2 ;  /* 0x00000009ff020219 */ /* 0x000fe40000011602 */
[----:B------:R-:W-:-:S03]  /*3d20*/  IADD3 R9, -R7, RZ, RZ ;  /* 0x000000ff07097210 */ /* 0x000fc60007ffe1ff */
[----:B------:R-:W-:Y:S02]  /*3d30*/  @P0 IMAD.MOV R6, RZ, RZ, -R2 ;  /* 0x000000ffff060224 */ /* 0x000fe400078e0a02 */
[----:B------:R-:W-:Y:S01]  /*3d40*/  IMAD R3, R9, UR6, R3 ;  /* 0x0000000609037c24 */ /* 0x000fe2000f8e0203 */
[----:B------:R-:W-:Y:S01]  /*3d50*/  ULDC.64 UR6, c[0x0][0x460] ;  /* 0x0001180000067ab9 */ /* 0x000fe20000000a00 */
[----:B-1----:R-:W-:Y:S02]  /*3d60*/  @P0 IMAD R7, R13, R6, R7 ;  /* 0x000000060d070224 */ /* 0x002fe400078e0207 */
[C---:B------:R-:W-:Y:S02]  /*3d70*/  IMAD R17, R3.reuse, UR4, R17 ;  /* 0x0000000403117c24 */ /* 0x040fe4000f8e0211 */
[C---:B------:R-:W-:Y:S02]  /*3d80*/  IMAD R10, R3.reuse, UR6, R10 ;  /* 0x00000006030a7c24 */ /* 0x040fe4000f8e020a */
[----:B------:R-:W-:-:S02]  /*3d90*/  IMAD R0, R3, UR7, R0 ;  /* 0x0000000703007c24 */ /* 0x000fc4000f8e0200 */
[C---:B--2---:R-:W-:Y:S02]  /*3da0*/  @P0 IMAD R17, R7.reuse, R4, R17 ;  /* 0x0000000407110224 */ /* 0x044fe400078e0211 */
[C---:B------:R-:W-:Y:S02]  /*3db0*/  @P0 IMAD R10, R7.reuse, R5, R10 ;  /* 0x00000005070a0224 */ /* 0x040fe400078e020a */
[----:B---3--:R-:W-:-:S07]  /*3dc0*/  @P0 IMAD R0, R7, R12, R0 ;  /* 0x0000000c07000224 */ /* 0x008fce00078e0200 */
.L_x_16:
        /* <DEDUP_REMOVED lines=22> */
.L_x_19:
[----:B------:R-:W-:Y:S02]  /*3f30*/  ULDC UR4, c[0x0][0x498] ;  /* 0x0001260000047ab9 */ /* 0x000fe40000000800 */
[----:B------:R-:W0:Y:S01]  /*3f40*/  I2F.U32.RP R5, UR4 ;  /* 0x0000000400057d06 */ /* 0x000e220008209000 */
[----:B------:R-:W-:-:S07]  /*3f50*/  ISETP.NE.U32.AND P2, PT, RZ, UR4, PT ;  /* 0x00000004ff007c0c */ /* 0x000fce000bf45070 */
[----:B0-----:R-:W0:Y:S02]  /*3f60*/  MUFU.RCP R5, R5 ;  /* 0x0000000500057308 */ /* 0x001e240000001000 */
[----:B0-----:R-:W-:Y:S01]  /*3f70*/  VIADD R2, R5, 0xffffffe ;  /* 0x0ffffffe05027836 */ /* 0x001fe20000000000 */
[----:B------:R-:W-:-:S05]  /*3f80*/  MOV R5, RZ ;  /* 0x000000ff00057202 */ /* 0x000fca0000000f00 */
[----:B------:R0:W1:Y:S02]  /*3f90*/  F2I.FTZ.U32.TRUNC.NTZ R3, R2 ;  /* 0x0000000200037305 */ /* 0x000064000021f000 */
[----:B0-----:R-:W-:Y:S01]  /*3fa0*/  IMAD.MOV.U32 R2, RZ, RZ, RZ ;  /* 0x000000ffff027224 */ /* 0x001fe200078e00ff */
[----:B-1----:R-:W-:-:S05]  /*3fb0*/  IADD3 R9, RZ, -R3, RZ ;  /* 0x80000003ff097210 */ /* 0x002fca0007ffe0ff */
[----:B------:R-:W-:-:S04]  /*3fc0*/  IMAD R9, R9, UR4, RZ ;  /* 0x0000000409097c24 */ /* 0x000fc8000f8e02ff */
[----:B------:R-:W-:-:S06]  /*3fd0*/  IMAD.HI.U32 R4, R3, R9, R2 ;  /* 0x0000000903047227 */ /* 0x000fcc00078e0002 */
        /* <DEDUP_REMOVED lines=9> */
.L_x_18:
[----:B------:R-:W-:Y:S05]  /*4070*/  BSYNC B1 ;  /* 0x0000000000017941 */ /* 0x000fea0003800000 */
.L_x_17:
        /* <DEDUP_REMOVED lines=24> */
.L_x_21:
        /* <DEDUP_REMOVED lines=19> */
.L_x_22:
[----:B------:R-:W-:Y:S05]  /*4330*/  BSYNC B1 ;  /* 0x0000000000017941 */ /* 0x000fea0003800000 */
.L_x_20:
        /* <DEDUP_REMOVED lines=30> */
[----:B------:R-:W-:-:S03]  /*4520*/  IADD3.X R3, RZ, ~R8, RZ, P1, !PT ;  /* 0x80000008ff037210 */ /* 0x000fc60000ffe4ff */
[----:B------:R-:W1:Y:S08]  /*4530*/  LDC.64 R18, c[0x0][0x4a8] ;  /* 0x00012a00ff127b82 */ /* 0x000e700000000a00 */
[----:B------:R-:W2:Y:S01]  /*4540*/  LDC.64 R12, c[0x0][0x4b0] ;  /* 0x00012c00ff0c7b82 */ /* 0x000ea20000000a00 */
[----:B0-----:R-:W-:-:S04]  /*4550*/  IMAD R4, R3, R20, RZ ;  /* 0x0000001403047224 */ /* 0x001fc800078e02ff */
[C---:B------:R-:W-:Y:S02]  /*4560*/  IMAD R3, R23.reuse, R21, R4 ;  /* 0x0000001517037224 */ /* 0x040fe400078e0204 */
[----:B------:R-:W-:-:S04]  /*4570*/  IMAD.WIDE.U32 R22, R23, R20, R14 ;  /* 0x0000001417167225 */ /* 0x000fc800078e000e */
[-C--:B-1----:R-:W-:Y:S02]  /*4580*/  IMAD R24, R8, R18.reuse, RZ ;  /* 0x0000001208187224 */ /* 0x082fe400078e02ff */
[----:B------:R-:W-:-:S04]  /*4590*/  IMAD.WIDE.U32 R6, R9, R18, RZ ;  /* 0x0000001209067225 */ /* 0x000fc800078e00ff */
[----:B------:R-:W-:Y:S01]  /*45a0*/  IMAD R5, R9, R19, R24 ;  /* 0x0000001309057224 */ /* 0x000fe200078e0218 */
[----:B------:R-:W-:Y:S01]  /*45b0*/  IADD3 R24, P1, R10, UR4, RZ ;  /* 0x000000040a187c10 */ /* 0x000fe2000ff3e0ff */
[----:B------:R-:W-:Y:S02]  /*45c0*/  IMAD.IADD R3, R23, 0x1, R3 ;  /* 0x0000000117037824 */ /* 0x000fe400078e0203 */
[----:B------:R-:W-:Y:S01]  /*45d0*/  IMAD.MOV.U32 R4, RZ, RZ, R6 ;  /* 0x000000ffff047224 */ /* 0x000fe200078e0006 */
[----:B------:R-:W-:Y:S01]  /*45e0*/  IADD3 R5, R7, R5, RZ ;  /* 0x0000000507057210 */ /* 0x000fe20007ffe0ff */
[-C--:B--2---:R-:W-:Y:S01]  /*45f0*/  IMAD R3, R3, R12.reuse, RZ ;  /* 0x0000000c03037224 */ /* 0x084fe200078e02ff */
[----:B------:R-:W-:Y:S01]  /*4600*/  IADD3.X R25, RZ, UR5, RZ, P1, !PT ;  /* 0x00000005ff197c10 */ /* 0x000fe20008ffe4ff */
[----:B------:R-:W-:-:S04]  /*4610*/  IMAD.WIDE.U32 R28, R22, R12, R4 ;  /* 0x0000000c161c7225 */ /* 0x000fc800078e0004 */
[----:B------:R-:W-:Y:S01]  /*4620*/  IMAD R3, R22, R13, R3 ;  /* 0x0000000d16037224 */ /* 0x000fe200078e0203 */
[----:B------:R-:W-:-:S03]  /*4630*/  LEA R22, P1, R28, R24, 0x1 ;  /* 0x000000181c167211 */ /* 0x000fc600078208ff */
[----:B------:R-:W-:-:S05]  /*4640*/  IMAD.IADD R3, R29, 0x1, R3 ;  /* 0x000000011d037824 */ /* 0x000fca00078e0203 */
[----:B------:R-:W-:Y:S02]  /*4650*/  LEA.HI.X R23, R28, R25, R3, 0x1, P1 ;  /* 0x000000191c177211 */ /* 0x000fe400008f0c03 */
[----:B------:R-:W2:Y:S04]  /*4660*/  LDG.E.U16 R3, desc[UR12][R16.64] ;  /* 0x0000000c10037981 */ /* 0x000ea8000c1e1500 */
[----:B------:R-:W3:Y:S01]  /*4670*/  LDG.E.U16.CONSTANT R22, desc[UR12][R22.64] ;  /* 0x0000000c16167981 */ /* 0x000ee2000c1e9500 */
[----:B------:R-:W-:-:S04]  /*4680*/  ISETP.NE.U32.AND P1, PT, R26, 0x1, PT ;  /* 0x000000011a00780c */ /* 0x000fc80003f25070 */
[----:B------:R-:W-:Y:S02]  /*4690*/  ISETP.NE.AND.EX P1, PT, RZ, RZ, PT, P1 ;  /* 0x000000ffff00720c */ /* 0x000fe40003f25310 */
[----:B--2---:R-:W-:Y:S01]  /*46a0*/  SHF.L.U32 R3, R3, 0x10, RZ ;  /* 0x0000001003037819 */ /* 0x004fe200000006ff */
[----:B---3--:R-:W-:-:S04]  /*46b0*/  IMAD.U32 R28, R22, 0x10000, RZ ;  /* 0x00010000161c7824 */ /* 0x008fc800078e00ff */
[----:B------:R-:W-:Y:S01]  /*46c0*/  FADD.FTZ R3, R3, R28 ;  /* 0x0000001c03037221 */ /* 0x000fe20000010000 */
[----:B------:R-:W-:-:S04]  /*46d0*/  IADD3 R28, P2, R9, 0x1, RZ ;  /* 0x00000001091c7810 */ /* 0x000fc80007f5e0ff */
[----:B------:R-:W-:Y:S01]  /*46e0*/  IADD3.X R27, RZ, R8, RZ, P2, !PT ;  /* 0x00000008ff1b7210 */ /* 0x000fe200017fe4ff */
[----:B------:R-:W0:Y:S02]  /*46f0*/  F2F.BF16.F32 R3, R3 ;  /* 0x0000000300037304 */ /* 0x000e240000202000 */
[----:B0-----:R0:W-:Y:S01]  /*4700*/  STG.E.U16 desc[UR12][R16.64], R3 ;  /* 0x0000000310007986 */ /* 0x0011e2000c10150c */
[----:B------:R-:W-:Y:S05]  /*4710*/  @!P1 BRA `(.L_x_26) ;  /* 0x0000000000ac9947 */ /* 0x000fea0003800000 */
[----:B------:R-:W-:Y:S01]  /*4720*/  IMAD R4, R8, R20, RZ ;  /* 0x0000001408047224 */ /* 0x000fe200078e02ff */
[----:B------:R-:W-:Y:S01]  /*4730*/  ULDC.64 UR4, c[0x0][0x498] ;  /* 0x0001260000047ab9 */ /* 0x000fe20000000a00 */
[----:B------:R-:W-:Y:S01]  /*4740*/  IADD3 R28, P3, R6, R18, RZ ;  /* 0x00000012061c7210 */ /* 0x000fe20007f7e0ff */
[----:B------:R-:W-:Y:S01]  /*4750*/  IMAD.WIDE.U32 R22, R9, R20, UR4 ;  /* 0x0000000409167e25 */ /* 0x000fe2000f8e0014 */
[----:B------:R-:W-:-:S03]  /*4760*/  ISETP.NE.U32.AND P1, PT, R26, 0x2, PT ;  /* 0x000000021a00780c */ /* 0x000fc60003f25070 */
[----:B------:R-:W-:Y:S01]  /*4770*/  IMAD R7, R9, R21, R4 ;  /* 0x0000001509077224 */ /* 0x000fe200078e0204 */
[----:B------:R-:W-:Y:S01]  /*4780*/  ISETP.NE.AND.EX P1, PT, RZ, RZ, PT, P1 ;  /* 0x000000ffff00720c */ /* 0x000fe20003f25310 */
[----:B------:R-:W-:Y:S02]  /*4790*/  IMAD.X R29, R5, 0x1, R19, P3 ;  /* 0x00000001051d7824 */ /* 0x000fe400018e0613 */
[----:B------:R-:W-:Y:S01]  /*47a0*/  IMAD.IADD R4, R23, 0x1, R7 ;  /* 0x0000000117047824 */ /* 0x000fe200078e0207 */
[----:B------:R-:W-:-:S04]  /*47b0*/  IADD3 R7, P2, R14, -R22, RZ ;  /* 0x800000160e077210 */ /* 0x000fc80007f5e0ff */
[----:B------:R-:W-:Y:S01]  /*47c0*/  IADD3.X R23, R15, ~R4, RZ, P2, !PT ;  /* 0x800000040f177210 */ /* 0x000fe200017fe4ff */
[----:B------:R-:W-:-:S04]  /*47d0*/  IMAD.WIDE.U32 R26, R7, R12, R28 ;  /* 0x0000000c071a7225 */ /* 0x000fc800078e001c */
[----:B------:R-:W-:Y:S01]  /*47e0*/  IMAD R6, R23, R12, RZ ;  /* 0x0000000c17067224 */ /* 0x000fe200078e02ff */
[----:B------:R-:W-:Y:S02]  /*47f0*/  @P1 IADD3 R23, P3, P4, R14, -R20, -R22 ;  /* 0x800000140e171210 */ /* 0x000fe40007c7e816 */
[----:B------:R-:W-:Y:S01]  /*4800*/  @P1 IADD3 R18, P5, R28, R18, RZ ;  /* 0x000000121c121210 */ /* 0x000fe20007fbe0ff */
[----:B------:R-:W-:Y:S01]  /*4810*/  IMAD R5, R7, R13, R6 ;  /* 0x0000000d07057224 */ /* 0x000fe200078e0206 */
[----:B------:R-:W-:Y:S02]  /*4820*/  LEA R6, P2, R26, R24, 0x1 ;  /* 0x000000181a067211 */ /* 0x000fe400078408ff */
[----:B------:R-:W-:Y:S02]  /*4830*/  @P1 IADD3.X R21, R15, ~R21, ~R4, P3, P4 ;  /* 0x800000150f151210 */ /* 0x000fe40001fe8c04 */
[----:B------:R-:W-:Y:S02]  /*4840*/  IADD3 R5, R27, R5, RZ ;  /* 0x000000051b057210 */ /* 0x000fe40007ffe0ff */
[----:B------:R-:W-:-:S02]  /*4850*/  @P1 IADD3.X R19, R29, R19, RZ, P5, !PT ;  /* 0x000000131d131210 */ /* 0x000fc40002ffe4ff */
[----:B------:R-:W-:-:S05]  /*4860*/  LEA.HI.X R7, R26, R25, R5, 0x1, P2 ;  /* 0x000000191a077211 */ /* 0x000fca00010f0c05 */
[----:B------:R-:W2:Y:S01]  /*4870*/  LDG.E.U16.CONSTANT R6, desc[UR12][R6.64] ;  /* 0x0000000c06067981 */ /* 0x000ea2000c1e9500 */
[-C--:B------:R-:W-:Y:S02]  /*4880*/  @P1 IMAD R4, R21, R12.reuse, RZ ;  /* 0x0000000c15041224 */ /* 0x080fe400078e02ff */
[----:B------:R-:W-:-:S04]  /*4890*/  @P1 IMAD.WIDE.U32 R18, R23, R12, R18 ;  /* 0x0000000c17121225 */ /* 0x000fc800078e0012 */
[----:B------:R-:W-:Y:S01]  /*48a0*/  @P1 IMAD R13, R23, R13, R4 ;  /* 0x0000000d170d1224 */ /* 0x000fe200078e0204 */
[----:B------:R-:W-:-:S03]  /*48b0*/  @P1 LEA R24, P2, R18, R24, 0x1 ;  /* 0x0000001812181211 */ /* 0x000fc600078408ff */
[----:B------:R-:W-:-:S05]  /*48c0*/  @P1 IMAD.IADD R4, R19, 0x1, R13 ;  /* 0x0000000113041824 */ /* 0x000fca00078e020d */
[----:B------:R-:W-:-:S05]  /*48d0*/  @P1 LEA.HI.X R25, R18, R25, R4, 0x1, P2 ;  /* 0x0000001912191211 */ /* 0x000fca00010f0c04 */
[----:B------:R-:W3:Y:S01]  /*48e0*/  @P1 LDG.E.U16.CONSTANT R24, desc[UR12][R24.64] ;  /* 0x0000000c18181981 */ /* 0x000ee2000c1e9500 */
[----:B0-----:R-:W-:Y:S02]  /*48f0*/  SHF.L.U32 R3, R3, 0x10, RZ ;  /* 0x0000001003037819 */ /* 0x001fe400000006ff */
[C---:B------:R-:W-:Y:S02]  /*4900*/  IADD3 R28, P2, R9.reuse, 0x2, RZ ;  /* 0x00000002091c7810 */ /* 0x040fe40007f5e0ff */
[----:B------:R-:W-:Y:S02]  /*4910*/  @P1 IADD3 R28, P3, R9, 0x3, RZ ;  /* 0x00000003091c1810 */ /* 0x000fe40007f7e0ff */
[----:B------:R-:W-:-:S03]  /*4920*/  IADD3.X R27, RZ, R8, RZ, P2, !PT ;  /* 0x00000008ff1b7210 */ /* 0x000fc600017fe4ff */
[----:B------:R-:W-:Y:S01]  /*4930*/  @P1 IMAD.X R27, RZ, RZ, R8, P3 ;  /* 0x000000ffff1b1224 */ /* 0x000fe200018e0608 */
        /* <DEDUP_REMOVED lines=9> */
.L_x_26:
[----:B------:R-:W-:Y:S05]  /*49d0*/  BSYNC B2 ;  /* 0x0000000000027941 */ /* 0x000fea0003800000 */
.L_x_25:
[----:B------:R-:W-:Y:S05]  /*49e0*/  @!P0 BRA `(.L_x_24) ;  /* 0x00000004001c8947 */ /* 0x000fea0003800000 */
[----:B01----:R0:W5:Y:S01]  /*49f0*/  LDG.E.U16 R3, desc[UR12][R16.64] ;  /* 0x0000000c10037981 */ /* 0x003162000c1e1500 */
[----:B------:R-:W-:Y:S01]  /*4a00*/  IADD3 R7, P0, RZ, -R28, RZ ;  /* 0x8000001cff077210 */ /* 0x000fe20007f1e0ff */
[----:B------:R-:W-:Y:S01]  /*4a10*/  ULDC.64 UR6, c[0x0][0x498] ;  /* 0x0001260000067ab9 */ /* 0x000fe20000000a00 */
[----:B------:R-:W-:Y:S02]  /*4a20*/  ULDC.64 UR8, c[0x0][0x4b0] ;  /* 0x00012c0000087ab9 */ /* 0x000fe40000000a00 */
[----:B------:R-:W-:Y:S01]  /*4a30*/  IADD3.X R4, RZ, ~R27, RZ, P0, !PT ;  /* 0x8000001bff047210 */ /* 0x000fe200007fe4ff */
[----:B------:R-:W-:Y:S01]  /*4a40*/  IMAD.WIDE.U32 R14, R7, UR6, R14 ;  /* 0x00000006070e7c25 */ /* 0x000fe2000f8e000e */
[----:B------:R-:W-:-:S03]  /*4a50*/  UIMAD.WIDE.U32 UR4, UR6, UR8, URZ ;  /* 0x00000008060472a5 */ /* 0x000fc6000f8e003f */
[----:B------:R-:W-:-:S04]  /*4a60*/  IMAD R4, R4, UR6, RZ ;  /* 0x0000000604047c24 */ /* 0x000fc8000f8e02ff */
[----:B------:R-:W-:Y:S01]  /*4a70*/  IMAD R7, R7, UR7, R4 ;  /* 0x0000000707077c24 */ /* 0x000fe2000f8e0204 */
[----:B------:R-:W-:Y:S01]  /*4a80*/  UIMAD UR7, UR7, UR8, URZ ;  /* 0x00000008070772a4 */ /* 0x000fe2000f8e023f */
[----:B------:R-:W1:Y:S03]  /*4a90*/  LDC.64 R4, c[0x0][0x4a8] ;  /* 0x00012a00ff047b82 */ /* 0x000e660000000a00 */
[----:B------:R-:W-:Y:S01]  /*4aa0*/  IADD3 R6, R15, R7, RZ ;  /* 0x000000070f067210 */ /* 0x000fe20007ffe0ff */
[----:B------:R-:W-:Y:S02]  /*4ab0*/  UIMAD UR7, UR6, UR9, UR7 ;  /* 0x00000009060772a4 */ /* 0x000fe4000f8e0207 */
[----:B------:R-:W-:Y:S02]  /*4ac0*/  USHF.L.U32 UR6, UR4, 0x1, URZ ;  /* 0x0000000104067899 */ /* 0x000fe4000800063f */
[----:B------:R-:W-:Y:S01]  /*4ad0*/  IMAD R7, R6, UR8, RZ ;  /* 0x0000000806077c24 */ /* 0x000fe2000f8e02ff */
[----:B------:R-:W-:-:S03]  /*4ae0*/  UIADD3 UR7, UR5, UR7, URZ ;  /* 0x0000000705077290 */ /* 0x000fc6000fffe03f */
[C---:B------:R-:W-:Y:S01]  /*4af0*/  IMAD R7, R14.reuse, UR9, R7 ;  /* 0x000000090e077c24 */ /* 0x040fe2000f8e0207 */
[----:B------:R-:W-:Y:S01]  /*4b00*/  USHF.L.U64.HI UR7, UR4, 0x1, UR7 ;  /* 0x0000000104077899 */ /* 0x000fe20008010207 */
[----:B------:R-:W-:Y:S01]  /*4b10*/  IMAD.WIDE.U32 R14, R14, UR8, RZ ;  /* 0x000000080e0e7c25 */ /* 0x000fe2000f8e00ff */
[----:B------:R-:W-:-:S03]  /*4b20*/  ULDC.64 UR8, c[0x0][0x480] ;  /* 0x0001200000087ab9 */ /* 0x000fc60000000a00 */
[----:B------:R-:W-:Y:S01]  /*4b30*/  IMAD.IADD R15, R15, 0x1, R7 ;  /* 0x000000010f0f7824 */ /* 0x000fe200078e0207 */
[----:B------:R-:W-:-:S04]  /*4b40*/  SHF.L.U32 R9, R14, 0x1, RZ ;  /* 0x000000010e097819 */ /* 0x000fc800000006ff */
[----:B------:R-:W-:Y:S01]  /*4b50*/  SHF.L.U64.HI R15, R14, 0x1, R15 ;  /* 0x000000010e0f7819 */ /* 0x000fe2000001020f */
[-C--:B-1----:R-:W-:Y:S02]  /*4b60*/  IMAD R8, R27, R4.reuse, RZ ;  /* 0x000000041b087224 */ /* 0x082fe400078e02ff */
[----:B------:R-:W-:-:S04]  /*4b70*/  IMAD.WIDE.U32 R6, R28, R4, RZ ;  /* 0x000000041c067225 */ /* 0x000fc800078e00ff */
[----:B------:R-:W-:Y:S01]  /*4b80*/  IMAD R13, R28, R5, R8 ;  /* 0x000000051c0d7224 */ /* 0x000fe200078e0208 */
[----:B------:R-:W-:-:S04]  /*4b90*/  LEA R9, P0, R6, R9, 0x1 ;  /* 0x0000000906097211 */ /* 0x000fc800078008ff */
[----:B------:R-:W-:Y:S02]  /*4ba0*/  IADD3 R7, R7, R13, RZ ;  /* 0x0000000d07077210 */ /* 0x000fe40007ffe0ff */
[----:B------:R-:W-:Y:S02]  /*4bb0*/  IADD3 R14, P1, P2, R9, UR8, R10 ;  /* 0x00000008090e7c10 */ /* 0x000fe4000fa3e00a */
[----:B------:R-:W-:Y:S02]  /*4bc0*/  LEA.HI.X R6, R6, R15, R7, 0x1, P0 ;  /* 0x0000000f06067211 */ /* 0x000fe400000f0c07 */
[----:B------:R-:W-:Y:S02]  /*4bd0*/  IADD3 R7, P0, R28, -0x1, RZ ;  /* 0xffffffff1c077810 */ /* 0x000fe40007f1e0ff */
[C---:B------:R-:W-:Y:S02]  /*4be0*/  LEA R9, P3, R4.reuse, -UR6, 0x1 ;  /* 0x8000000604097c11 */ /* 0x040fe4000f8608ff */
[----:B------:R-:W-:-:S02]  /*4bf0*/  SHF.L.U64.HI R13, R4, 0x1, R5 ;  /* 0x00000001040d7819 */ /* 0x000fc40000010205 */
[----:B------:R-:W-:Y:S02]  /*4c00*/  IADD3.X R15, R6, UR9, RZ, P1, P2 ;  /* 0x00000009060f7c10 */ /* 0x000fe40008fe44ff */
[----:B------:R-:W-:Y:S02]  /*4c10*/  IADD3.X R27, R27, -0x1, RZ, P0, !PT ;  /* 0xffffffff1b1b7810 */ /* 0x000fe400007fe4ff */
[----:B0-----:R-:W-:-:S07]  /*4c20*/  IADD3.X R13, R13, ~UR7, RZ, P3, !PT ;  /* 0x800000070d0d7c10 */ /* 0x001fce0009ffe4ff */
.L_x_27:
[----:B--2---:R0:W2:Y:S01]  /*4c30*/  LDG.E.U16.CONSTANT R6, desc[UR12][R14.64] ;  /* 0x0000000c0e067981 */ /* 0x0040a2000c1e9500 */
[----:B------:R-:W-:-:S05]  /*4c40*/  IADD3 R18, P0, R14, R9, RZ ;  /* 0x000000090e127210 */ /* 0x000fca0007f1e0ff */
[----:B------:R-:W-:-:S05]  /*4c50*/  IMAD.X R19, R15, 0x1, R13, P0 ;  /* 0x000000010f137824 */ /* 0x000fca00000e060d */
[----:B------:R-:W3:Y:S01]  /*4c60*/  LDG.E.U16.CONSTANT R8, desc[UR12][R18.64] ;  /* 0x0000000c12087981 */ /* 0x000ee2000c1e9500 */
[----:B------:R-:W-:-:S04]  /*4c70*/  IADD3 R20, P0, R18, R9, RZ ;  /* 0x0000000912147210 */ /* 0x000fc80007f1e0ff */
[----:B------:R-:W-:-:S05]  /*4c80*/  IADD3.X R21, R19, R13, RZ, P0, !PT ;  /* 0x0000000d13157210 */ /* 0x000fca00007fe4ff */
[----:B------:R-:W4:Y:S01]  /*4c90*/  LDG.E.U16.CONSTANT R10, desc[UR12][R20.64] ;  /* 0x0000000c140a7981 */ /* 0x000f22000c1e9500 */
[----:B------:R-:W-:-:S04]  /*4ca0*/  IADD3 R4, P0, R20, R9, RZ ;  /* 0x0000000914047210 */ /* 0x000fc80007f1e0ff */
[----:B------:R-:W-:-:S05]  /*4cb0*/  IADD3.X R5, R21, R13, RZ, P0, !PT ;  /* 0x0000000d15057210 */ /* 0x000fca00007fe4ff */
[----:B------:R-:W4:Y:S01]  /*4cc0*/  LDG.E.U16.CONSTANT R12, desc[UR12][R4.64] ;  /* 0x0000000c040c7981 */ /* 0x000f22000c1e9500 */
[----:B-----5:R-:W-:Y:S01]  /*4cd0*/  IMAD.U32 R3, R3, 0x10000, RZ ;  /* 0x0001000003037824 */ /* 0x020fe200078e00ff */
[----:B------:R-:W-:Y:S02]  /*4ce0*/  IADD3 R7, P0, R7, 0x4, RZ ;  /* 0x0000000407077810 */ /* 0x000fe40007f1e0ff */
[----:B0-----:R-:W-:Y:S02]  /*4cf0*/  IADD3 R14, P1, R4, R9, RZ ;  /* 0x00000009040e7210 */ /* 0x001fe40007f3e0ff */
[----:B------:R-:W-:Y:S02]  /*4d00*/  IADD3.X R27, RZ, R27, RZ, P0, !PT ;  /* 0x0000001bff1b7210 */ /* 0x000fe400007fe4ff */
[----:B------:R-:W-:-:S04]  /*4d10*/  ISETP.GE.U32.AND P0, PT, R7, R0, PT ;  /* 0x000000000700720c */ /* 0x000fc80003f06070 */
[----:B------:R-:W-:Y:S02]  /*4d20*/  ISETP.GE.AND.EX P0, PT, R27, R2, PT, P0 ;  /* 0x000000021b00720c */ /* 0x000fe40003f06300 */
[----:B--2---:R-:W-:-:S05]  /*4d30*/  SHF.L.U32 R6, R6, 0x10, RZ ;  /* 0x0000001006067819 */ /* 0x004fca00000006ff */
[----:B------:R-:W-:-:S06]  /*4d40*/  FADD.FTZ R3, R3, R6 ;  /* 0x0000000603037221 */ /* 0x000fcc0000010000 */
[----:B------:R-:W0:Y:S01]  /*4d50*/  F2F.BF16.F32 R3, R3 ;  /* 0x0000000300037304 */ /* 0x000e220000202000 */
[----:B---3--:R-:W-:Y:S01]  /*4d60*/  SHF.L.U32 R15, R8, 0x10, RZ ;  /* 0x00000010080f7819 */ /* 0x008fe200000006ff */
[----:B0-----:R-:W-:-:S04]  /*4d70*/  IMAD.U32 R6, R3, 0x10000, RZ ;  /* 0x0001000003067824 */ /* 0x001fc800078e00ff */
[----:B------:R-:W-:Y:S01]  /*4d80*/  FADD.FTZ R6, R6, R15 ;  /* 0x0000000f06067221 */ /* 0x000fe20000010000 */
[----:B----4-:R-:W-:-:S05]  /*4d90*/  SHF.L.U32 R15, R10, 0x10, RZ ;  /* 0x000000100a0f7819 */ /* 0x010fca00000006ff */
[----:B------:R-:W0:Y:S02]  /*4da0*/  F2F.BF16.F32 R6, R6 ;  /* 0x0000000600067304 */ /* 0x000e240000202000 */
[----:B0-----:R-:W-:-:S05]  /*4db0*/  SHF.L.U32 R8, R6, 0x10, RZ ;  /* 0x0000001006087819 */ /* 0x001fca00000006ff */
[----:B------:R-:W-:Y:S01]  /*4dc0*/  FADD.FTZ R8, R8, R15 ;  /* 0x0000000f08087221 */ /* 0x000fe20000010000 */
[----:B------:R-:W-:-:S05]  /*4dd0*/  IMAD.U32 R15, R12, 0x10000, RZ ;  /* 0x000100000c0f7824 */ /* 0x000fca00078e00ff */
[----:B------:R-:W0:Y:S02]  /*4de0*/  F2F.BF16.F32 R8, R8 ;  /* 0x0000000800087304 */ /* 0x000e240000202000 */
[----:B0-----:R-:W-:-:S05]  /*4df0*/  SHF.L.U32 R10, R8, 0x10, RZ ;  /* 0x00000010080a7819 */ /* 0x001fca00000006ff */
[----:B------:R-:W-:Y:S01]  /*4e00*/  FADD.FTZ R10, R10, R15 ;  /* 0x0000000f0a0a7221 */ /* 0x000fe20000010000 */
[----:B------:R-:W-:-:S04]  /*4e10*/  IMAD.X R15, R5, 0x1, R13, P1 ;  /* 0x00000001050f7824 */ /* 0x000fc800008e060d */
[----:B------:R-:W-:-:S04]  /*4e20*/  F2FP.BF16.F32.PACK_AB R10, RZ, R10 ;  /* 0x0000000aff0a723e */ /* 0x000fc800000010ff */
[----:B------:R-:W-:-:S05]  /*4e30*/  PRMT R3, R10, 0x7610, R3 ;  /* 0x000076100a037816 */ /* 0x000fca0000000003 */
[----:B------:R2:W-:Y:S01]  /*4e40*/  STG.E.U16 desc[UR12][R16.64], R3 ;  /* 0x0000000310007986 */ /* 0x0005e2000c10150c */
[----:B------:R-:W-:Y:S05]  /*4e50*/  @!P0 BRA `(.L_x_27) ;  /* 0xfffffffc00748947 */ /* 0x000fea000383ffff */
.L_x_24:
[----:B------:R-:W-:Y:S05]  /*4e60*/  BSYNC B1 ;  /* 0x0000000000017941 */ /* 0x000fea0003800000 */
.L_x_23:
[----:B------:R-:W-:-:S07]  /*4e70*/  IADD3 R11, R11, 0x80, RZ ;  /* 0x000000800b0b7810 */ /* 0x000fce0007ffe0ff */
.L_x_15:
[----:B------:R-:W-:Y:S05]  /*4e80*/  BSYNC B0 ;  /* 0x0000000000007941 */ /* 0x000fea0003800000 */
.L_x_14:
[----:B------:R-:W-:Y:S01]  /*4e90*/  ULDC UR4, c[0x0][0x210] ;  /* 0x0000840000047ab9 */ /* 0x000fe20000000800 */
[----:B------:R-:W-:Y:S01]  /*4ea0*/  BSSY B0, `(.L_x_28) ;  /* 0x000026f000007945 */ /* 0x000fe20003800000 */
[----:B------:R-:W-:-:S13]  /*4eb0*/  ISETP.GE.AND P0, PT, R11, UR4, PT ;  /* 0x000000040b007c0c */ /* 0x000fda000bf06270 */
[----:B------:R-:W-:Y:S05]  /*4ec0*/  @P0 BRA `(.L_x_29) ;  /* 0x0000002400b00947 */ /* 0x000fea0003800000 */
[----:B------:R-:W3:Y:S01]  /*4ed0*/  LDC R6, c[0x0][0x218] ;  /* 0x00008600ff067b82 */ /* 0x000ee20000000800 */
[----:B------:R-:W-:Y:S01]  /*4ee0*/  HFMA2.MMA R0, -RZ, RZ, 0, 0 ;  /* 0x00000000ff007435 */ /* 0x000fe200000001ff */
[----:B------:R-:W-:Y:S01]  /*4ef0*/  IMAD.MOV.U32 R10, RZ, RZ, RZ ;  /* 0x000000ffff0a7224 */ /* 0x000fe200078e00ff */
[----:B012---:R-:W-:Y:S02]  /*4f00*/  MOV R17, RZ ;  /* 0x000000ff00117202 */ /* 0x007fe40000000f00 */
        /* <DEDUP_REMOVED lines=16> */
[----:B------:R-:W-:Y:S01]  /*5010*/  HFMA2.MMA R2, -RZ, RZ, 0, 0 ;  /* 0x00000000ff027435 */ /* 0x000fe200000001ff */
[----:B------:R-:W-:Y:S01]  /*5020*/  ULDC.64 UR6, c[0x0][0x228] ;  /* 0x00008a0000067ab9 */ /* 0x000fe20000000a00 */
[----:B------:R-:W-:Y:S01]  /*5030*/  ULDC UR4, c[0x0][0x230] ;  /* 0x00008c0000047ab9 */ /* 0x000fe20000000800 */
[----:B------:R-:W-:-:S07]  /*5040*/  ISETP.NE.AND P0, PT, R6, 0x2, PT ;  /* 0x000000020600780c */ /* 0x000fce0003f05270 */
[----:B------:R-:W-:-:S05]  /*5050*/  IMAD.HI.U32 R4, R3, UR7, R2 ;  /* 0x0000000703047c27 */ /* 0x000fca000f8e0002 */
[----:B------:R-:W-:Y:S01]  /*5060*/  SHF.R.U32.HI R5, RZ, UR4, R4 ;  /* 0x00000004ff057c19 */ /* 0x000fe20008011604 */
[----:B------:R-:W-:-:S03]  /*5070*/  ULDC UR4, c[0x0][0x354] ;  /* 0x0000d50000047ab9 */ /* 0x000fc60000000800 */
[----:B------:R-:W-:-:S05]  /*5080*/  IADD3 R2, -R5, RZ, RZ ;  /* 0x000000ff05027210 */ /* 0x000fca0007ffe1ff */
[----:B------:R-:W-:Y:S01]  /*5090*/  IMAD R3, R2, UR6, R3 ;  /* 0x0000000602037c24 */ /* 0x000fe2000f8e0203 */
[----:B------:R-:W-:-:S03]  /*50a0*/  ULDC.64 UR6, c[0x0][0x358] ;  /* 0x0000d60000067ab9 */ /* 0x000fc60000000a00 */
[C---:B------:R-:W-:Y:S02]  /*50b0*/  IMAD R17, R3.reuse, UR4, R17 ;  /* 0x0000000403117c24 */ /* 0x040fe4000f8e0211 */
[C---:B------:R-:W-:Y:S02]  /*50c0*/  IMAD R10, R3.reuse, UR6, R10 ;  /* 0x00000006030a7c24 */ /* 0x040fe4000f8e020a */
[----:B------:R-:W-:Y:S01]  /*50d0*/  IMAD R0, R3, UR7, R0 ;  /* 0x0000000703007c24 */ /* 0x000fe2000f8e0200 */
[----:B------:R-:W-:Y:S06]  /*50e0*/  @!P0 BRA `(.L_x_30) ;  /* 0x0000001000fc8947 */ /* 0x000fec0003800000 */
[----:B------:R-:W-:Y:S01]  /*50f0*/  IMAD.MOV.U32 R4, RZ, RZ, RZ ;  /* 0x000000ffff047224 */ /* 0x000fe200078e00ff */
[----:B------:R-:W-:Y:S01]  /*5100*/  ULDC.64 UR4, c[0x0][0x238] ;  /* 0x00008e0000047ab9 */ /* 0x000fe20000000a00 */
[----:B------:R-:W-:Y:S01]  /*5110*/  ISETP.NE.AND P0, PT, R6, 0x3, PT ;  /* 0x000000030600780c */ /* 0x000fe20003f05270 */
[----:B------:R-:W-:Y:S01]  /*5120*/  ULDC UR6, c[0x0][0x368] ;  /* 0x0000da0000067ab9 */ /* 0x000fe20000000800 */
[----:B------:R-:W-:Y:S01]  /*5130*/  IMAD.HI.U32 R2, R5, UR4, R4 ;  /* 0x0000000405027c27 */ /* 0x000fe2000f8e0004 */
[----:B------:R-:W-:-:S04]  /*5140*/  ULDC UR4, c[0x0][0x234] ;  /* 0x00008d0000047ab9 */ /* 0x000fc80000000800 */
[----:B------:R-:W-:-:S04]  /*5150*/  SHF.R.U32.HI R3, RZ, UR5, R2 ;  /* 0x00000005ff037c19 */ /* 0x000fc80008011602 */
[----:B------:R-:W-:-:S05]  /*5160*/  IADD3 R4, -R3, RZ, RZ ;  /* 0x000000ff03047210 */ /* 0x000fca0007ffe1ff */
        /* <DEDUP_REMOVED lines=36> */
[----:B------:R-:W-:Y:S01]  /*53b0*/  ULDC UR4, c[0x0][0x260] ;  /* 0x0000980000047ab9 */ /* 0x000fe20000000800 */
[----:B------:R-:W-:Y:S01]  /*53c0*/  ISETP.NE.AND P0, PT, R6, 0x6, PT ;  /* 0x000000060600780c */ /* 0x000fe20003f05270 */
        /* <DEDUP_REMOVED lines=248> */
[----:B------:R-:W-:Y:S01]  /*6350*/  ISETP.NE.AND P0, PT, R6, 0x18, PT ;  /* 0x000000180600780c */ /* 0x000fe20003f05270 */
[----:B------:R-:W-:Y:S01]  /*6360*/  IMAD.MOV.U32 R2, RZ, RZ, RZ ;  /* 0x000000ffff027224 */ /* 0x000fe200078e00ff */
[----:B------:R-:W-:Y:S01]  /*6370*/  ULDC.64 UR6, c[0x0][0x330] ;  /* 0x0000cc0000067ab9 */ /* 0x000fe20000000a00 */
[----:B------:R-:W-:Y:S02]  /*6380*/  ULDC UR4, c[0x0][0x338] ;  /* 0x0000ce0000047ab9 */ /* 0x000fe40000000800 */
[----:B------:R-:W-:-:S05]  /*6390*/  IMAD.HI.U32 R6, R3, UR7, R2 ;  /* 0x0000000703067c27 */ /* 0x000fca000f8e0002 */
[----:B------:R-:W-:Y:S01]  /*63a0*/  SHF.R.U32.HI R7, RZ, UR4, R6 ;  /* 0x00000004ff077c19 */ /* 0x000fe20008011606 */
[----:B------:R-:W-:Y:S02]  /*63b0*/  ULDC UR4, c[0x0][0x45c] ;  /* 0x0001170000047ab9 */ /* 0x000fe40000000800 */
[----:B------:R-:W0:Y:S01]  /*63c0*/  @P0 LDC.64 R8, c[0x0][0x340] ;  /* 0x0000d000ff080b82 */ /* 0x000e220000000a00 */
[----:B------:R-:W-:-:S07]  /*63d0*/  @P0 MOV R6, RZ ;  /* 0x000000ff00060202 */ /* 0x000fce0000000f00 */
        /* <DEDUP_REMOVED lines=16> */
.L_x_30:
[----:B------:R-:W-:Y:S01]  /*64e0*/  ULDC.64 UR4, c[0x0][0x488] ;  /* 0x0001220000047ab9 */ /* 0x000fe20000000a00 */
[----:B------:R-:W0:Y:S01]  /*64f0*/  LDC.64 R2, c[0x0][0x490] ;  /* 0x00012400ff027b82 */ /* 0x000e220000000a00 */
[----:B------:R-:W-:-:S04]  /*6500*/  IADD3 R14, P0, R0, UR4, RZ ;  /* 0x00000004000e7c10 */ /* 0x000fc8000ff1e0ff */
[----:B------:R-:W-:Y:S01]  /*6510*/  IADD3.X R15, RZ, UR5, RZ, P0, !PT ;  /* 0x00000005ff0f7c10 */ /* 0x000fe200087fe4ff */
[----:B------:R-:W-:-:S05]  /*6520*/  ULDC.64 UR4, c[0x0][0x478] ;  /* 0x00011e0000047ab9 */ /* 0x000fca0000000a00 */
[----:B------:R-:W0:Y:S01]  /*6530*/  LDG.E.64.CONSTANT R14, desc[UR12][R14.64] ;  /* 0x0000000c0e0e7981 */ /* 0x000e22000c1e9b00 */
[----:B------:R-:W-:Y:S01]  /*6540*/  IADD3 R16, P1, R17, UR4, RZ ;  /* 0x0000000411107c10 */ /* 0x000fe2000ff3e0ff */
[----:B------:R-:W-:Y:S03]  /*6550*/  BSSY B1, `(.L_x_31) ;  /* 0x0000023000017945 */ /* 0x000fe60003800000 */
[----:B------:R-:W-:Y:S02]  /*6560*/  IADD3.X R17, RZ, UR5, RZ, P1, !PT ;  /* 0x00000005ff117c10 */ /* 0x000fe40008ffe4ff */
[----:B0-----:R-:W-:-:S04]  /*6570*/  ISETP.GT.U32.AND P0, PT, R14, R2, PT ;  /* 0x000000020e00720c */ /* 0x001fc80003f04070 */
[----:B------:R-:W-:-:S13]  /*6580*/  ISETP.GT.AND.EX P0, PT, R15, R3, PT, P0 ;  /* 0x000000030f00720c */ /* 0x000fda0003f04300 */
[----:B------:R-:W-:Y:S01]  /*6590*/  @!P0 CS2R R4, SRZ ;  /* 0x0000000000048805 */ /* 0x000fe2000001ff00 */
[----:B------:R-:W-:Y:S06]  /*65a0*/  @!P0 BRA `(.L_x_32) ;  /* 0x0000000000748947 */ /* 0x000fec0003800000 */
[----:B------:R-:W-:Y:S01]  /*65b0*/  IADD3 R7, P0, R14, -R2, RZ ;  /* 0x800000020e077210 */ /* 0x000fe20007f1e0ff */
[----:B------:R-:W-:-:S04]  /*65c0*/  ULDC UR4, c[0x0][0x49c] ;  /* 0x0001270000047ab9 */ /* 0x000fc80000000800 */
[----:B------:R-:W-:-:S05]  /*65d0*/  IMAD.X R2, R15, 0x1, ~R3, P0 ;  /* 0x000000010f027824 */ /* 0x000fca00000e0e03 */
[----:B------:R-:W-:-:S04]  /*65e0*/  LOP3.LUT R0, R2, UR4, RZ, 0xfc, !PT ;  /* 0x0000000402007c12 */ /* 0x000fc8000f8efcff */
[----:B------:R-:W-:-:S13]  /*65f0*/  ISETP.NE.U32.AND P0, PT, R0, RZ, PT ;  /* 0x000000ff0000720c */ /* 0x000fda0003f05070 */
[----:B------:R-:W-:Y:S05]  /*6600*/  @!P0 BRA `(.L_x_33) ;  /* 0x00000000000c8947 */ /* 0x000fea0003800000 */
[----:B------:R-:W-:-:S07]  /*6610*/  MOV R0, 0x6630 ;  /* 0x0000663000007802 */ /* 0x000fce0000000f00 */
[----:B------:R-:W-:Y:S05]  /*6620*/  CALL.REL.NOINC `($__internal_0_$__cuda_sm20_div_s64) ;  /* 0x000000d0009c7944 */ /* 0x000fea0003c00000 */
[----:B------:R-:W-:Y:S05]  /*6630*/  BRA `(.L_x_32) ;  /* 0x0000000000507947 */ /* 0x000fea0003800000 */
.L_x_33:
[----:B------:R-:W-:Y:S02]  /*6640*/  ULDC UR4, c[0x0][0x498] ;  /* 0x0001260000047ab9 */ /* 0x000fe40000000800 */
[----:B------:R-:W0:Y:S01]  /*6650*/  I2F.U32.RP R5, UR4 ;  /* 0x0000000400057d06 */ /* 0x000e220008209000 */
[----:B------:R-:W-:-:S07]  /*6660*/  ISETP.NE.U32.AND P2, PT, RZ, UR4, PT ;  /* 0x00000004ff007c0c */ /* 0x000fce000bf45070 */
[----:B0-----:R-:W0:Y:S02]  /*6670*/  MUFU.RCP R5, R5 ;  /* 0x0000000500057308 */ /* 0x001e240000001000 */
[----:B0-----:R-:W-:Y:S02]  /*6680*/  IADD3 R2, R5, 0xffffffe, RZ ;  /* 0x0ffffffe05027810 */ /* 0x001fe40007ffe0ff */
[----:B------:R-:W-:-:S04]  /*6690*/  MOV R5, RZ ;  /* 0x000000ff00057202 */ /* 0x000fc80000000f00 */
        /* <DEDUP_REMOVED lines=9> */
[----:B------:R-:W-:Y:S01]  /*6730*/  @P0 IADD3 R0, R0, -UR4, RZ ;  /* 0x8000000400000c10 */ /* 0x000fe2000fffe0ff */
[----:B------:R-:W-:-:S03]  /*6740*/  @P0 VIADD R4, R4, 0x1 ;  /* 0x0000000104040836 */ /* 0x000fc60000000000 */
[----:B------:R-:W-:-:S13]  /*6750*/  ISETP.GE.U32.AND P1, PT, R0, UR4, PT ;  /* 0x0000000400007c0c */ /* 0x000fda000bf26070 */
[----:B------:R-:W-:Y:S02]  /*6760*/  @P1 IADD3 R4, R4, 0x1, RZ ;  /* 0x0000000104041810 */ /* 0x000fe40007ffe0ff */
[----:B------:R-:W-:-:S07]  /*6770*/  @!P2 LOP3.LUT R4, RZ, UR4, RZ, 0x33, !PT ;  /* 0x00000004ff04ac12 */ /* 0x000fce000f8e33ff */
.L_x_32:
[----:B------:R-:W-:Y:S05]  /*6780*/  BSYNC B1 ;  /* 0x0000000000017941 */ /* 0x000fea0003800000 */
.L_x_31:
        /* <DEDUP_REMOVED lines=19> */
[----:B------:R-:W-:Y:S01]  /*68c0*/  MOV R7, R14 ;  /* 0x0000000e00077202 */ /* 0x000fe20000000f00 */
[----:B------:R-:W-:Y:S01]  /*68d0*/  IMAD.MOV.U32 R2, RZ, RZ, R15 ;  /* 0x000000ffff027224 */ /* 0x000fe200078e000f */
[----:B------:R-:W-:-:S07]  /*68e0*/  MOV R0, 0x6900 ;  /* 0x0000690000007802 */ /* 0x000fce0000000f00 */
[----:B------:R-:W-:Y:S05]  /*68f0*/  CALL.REL.NOINC `($__internal_0_$__cuda_sm20_div_s64) ;  /* 0x000000cc00e87944 */ /* 0x000fea0003c00000 */
[----:B------:R-:W-:Y:S05]  /*6900*/  BRA `(.L_x_36) ;  /* 0x00000000004c7947 */ /* 0x000fea0003800000 */
.L_x_35:
[----:B------:R-:W0:Y:S01]  /*6910*/  I2F.U32.RP R0, R2 ;  /* 0x0000000200007306 */ /* 0x000e220000209000 */
[----:B------:R-:W-:Y:S01]  /*6920*/  IMAD.MOV.U32 R4, RZ, RZ, RZ ;  /* 0x000000ffff047224 */ /* 0x000fe200078e00ff */
[----:B------:R-:W-:-:S06]  /*6930*/  ISETP.NE.U32.AND P2, PT, R2, RZ, PT ;  /* 0x000000ff0200720c */ /* 0x000fcc0003f45070 */
[----:B0-----:R-:W0:Y:S02]  /*6940*/  MUFU.RCP R0, R0 ;  /* 0x0000000000007308 */ /* 0x001e240000001000 */
[----:B0-----:R-:W-:-:S06]  /*6950*/  IADD3 R5, R0, 0xffffffe, RZ ;  /* 0x0ffffffe00057810 */ /* 0x001fcc0007ffe0ff */
        /* <DEDUP_REMOVED lines=9> */
[----:B------:R-:W-:Y:S01]  /*69f0*/  @P0 IADD3 R3, R3, -R2, RZ ;  /* 0x8000000203030210 */ /* 0x000fe20007ffe0ff */
[----:B------:R-:W-:-:S03]  /*6a00*/  @P0 VIADD R4, R4, 0x1 ;  /* 0x0000000104040836 */ /* 0x000fc60000000000 */
[----:B------:R-:W-:-:S13]  /*6a10*/  ISETP.GE.U32.AND P1, PT, R3, R2, PT ;  /* 0x000000020300720c */ /* 0x000fda0003f26070 */
[----:B------:R-:W-:Y:S02]  /*6a20*/  @P1 IADD3 R4, R4, 0x1, RZ ;  /* 0x0000000104041810 */ /* 0x000fe40007ffe0ff */
[----:B------:R-:W-:-:S07]  /*6a30*/  @!P2 LOP3.LUT R4, RZ, R2, RZ, 0x33, !PT ;  /* 0x00000002ff04a212 */ /* 0x000fce00078e33ff */
.L_x_36:
[----:B------:R-:W-:Y:S05]  /*6a40*/  BSYNC B1 ;  /* 0x0000000000017941 */ /* 0x000fea0003800000 */
.L_x_34:
        /* <DEDUP_REMOVED lines=13> */
[-C--:B------:R-:W-:Y:S02]  /*6b20*/  MOV R28, R9.reuse ;  /* 0x00000009001c7202 */ /* 0x080fe40000000f00 */
[-C--:B------:R-:W-:Y:S02]  /*6b30*/  ISETP.GT.AND.EX P0, PT, R2, R8.reuse, PT, P0 ;  /* 0x000000080200720c */ /* 0x080fe40003f04300 */
[-C--:B------:R-:W-:Y:S02]  /*6b40*/  MOV R27, R8.reuse ;  /* 0x00000008001b7202 */ /* 0x080fe40000000f00 */
[----:B------:R-:W-:Y:S02]  /*6b50*/  SEL R4, R0, R9, P0 ;  /* 0x0000000900047207 */ /* 0x000fe40000000000 */
[----:B------:R-:W-:-:S02]  /*6b60*/  SEL R5, R2, R8, P0 ;  /* 0x0000000802057207 */ /* 0x000fc40000000000 */
        /* <DEDUP_REMOVED lines=11> */
[----:B------:R-:W-:-:S04]  /*6c20*/  ULDC.64 UR4, c[0x0][0x480] ;  /* 0x0001200000047ab9 */ /* 0x000fc80000000a00 */
[----:B------:R-:W-:Y:S02]  /*6c30*/  IMAD.X R3, RZ, RZ, ~R8, P1 ;  /* 0x000000ffff037224 */ /* 0x000fe400008e0e08 */
[----:B------:R-:W1:Y:S08]  /*6c40*/  LDC.64 R18, c[0x0][0x4a8] ;  /* 0x00012a00ff127b82 */ /* 0x000e700000000a00 */
[----:B------:R-:W2:Y:S01]  /*6c50*/  LDC.64 R12, c[0x0][0x4b0] ;  /* 0x00012c00ff0c7b82 */ /* 0x000ea20000000a00 */
[----:B0-----:R-:W-:-:S04]  /*6c60*/  IMAD R4, R3, R20, RZ ;  /* 0x0000001403047224 */ /* 0x001fc800078e02ff */
[C---:B------:R-:W-:Y:S02]  /*6c70*/  IMAD R3, R23.reuse, R21, R4 ;  /* 0x0000001517037224 */ /* 0x040fe400078e0204 */
[----:B------:R-:W-:-:S04]  /*6c80*/  IMAD.WIDE.U32 R22, R23, R20, R14 ;  /* 0x0000001417167225 */ /* 0x000fc800078e000e */
[-C--:B-1----:R-:W-:Y:S01]  /*6c90*/  IMAD R24, R8, R18.reuse, RZ ;  /* 0x0000001208187224 */ /* 0x082fe200078e02ff */
[----:B------:R-:W-:Y:S01]  /*6ca0*/  IADD3 R3, R23, R3, RZ ;  /* 0x0000000317037210 */ /* 0x000fe20007ffe0ff */
[----:B------:R-:W-:-:S04]  /*6cb0*/  IMAD.WIDE.U32 R6, R9, R18, RZ ;  /* 0x0000001209067225 */ /* 0x000fc800078e00ff */
[----:B------:R-:W-:Y:S01]  /*6cc0*/  IMAD R5, R9, R19, R24 ;  /* 0x0000001309057224 */ /* 0x000fe200078e0218 */
[----:B------:R-:W-:Y:S01]  /*6cd0*/  IADD3 R24, P1, R10, UR4, RZ ;  /* 0x000000040a187c10 */ /* 0x000fe2000ff3e0ff */
[-C--:B--2---:R-:W-:Y:S02]  /*6ce0*/  IMAD R3, R3, R12.reuse, RZ ;  /* 0x0000000c03037224 */ /* 0x084fe400078e02ff */
[----:B------:R-:W-:Y:S01]  /*6cf0*/  IMAD.MOV.U32 R4, RZ, RZ, R6 ;  /* 0x000000ffff047224 */ /* 0x000fe200078e0006 */
[----:B------:R-:W-:Y:S01]  /*6d00*/  IADD3 R5, R7, R5, RZ ;  /* 0x0000000507057210 */ /* 0x000fe20007ffe0ff */
[C---:B------:R-:W-:Y:S01]  /*6d10*/  IMAD R3, R22.reuse, R13, R3 ;  /* 0x0000000d16037224 */ /* 0x040fe200078e0203 */
[----:B------:R-:W-:Y:S01]  /*6d20*/  IADD3.X R25, RZ, UR5, RZ, P1, !PT ;  /* 0x00000005ff197c10 */ /* 0x000fe20008ffe4ff */
[----:B------:R-:W-:-:S03]  /*6d30*/  IMAD.WIDE.U32 R28, R22, R12, R4 ;  /* 0x0000000c161c7225 */ /* 0x000fc600078e0004 */
[----:B------:R-:W-:Y:S02]  /*6d40*/  LEA R22, P1, R28, R24, 0x1 ;  /* 0x000000181c167211 */ /* 0x000fe400078208ff */
[----:B------:R-:W-:-:S04]  /*6d50*/  IADD3 R3, R29, R3, RZ ;  /* 0x000000031d037210 */ /* 0x000fc80007ffe0ff */
[----:B------:R-:W-:Y:S02]  /*6d60*/  LEA.HI.X R23, R28, R25, R3, 0x1, P1 ;  /* 0x000000191c177211 */ /* 0x000fe400008f0c03 */
[----:B------:R-:W2:Y:S04]  /*6d70*/  LDG.E.U16 R3, desc[UR12][R16.64] ;  /* 0x0000000c10037981 */ /* 0x000ea8000c1e1500 */
[----:B------:R-:W3:Y:S01]  /*6d80*/  LDG.E.U16.CONSTANT R22, desc[UR12][R22.64] ;  /* 0x0000000c16167981 */ /* 0x000ee2000c1e9500 */
[----:B------:R-:W-:-:S04]  /*6d90*/  ISETP.NE.U32.AND P1, PT, R26, 0x1, PT ;  /* 0x000000011a00780c */ /* 0x000fc80003f25070 */
[----:B------:R-:W-:Y:S01]  /*6da0*/  ISETP.NE.AND.EX P1, PT, RZ, RZ, PT, P1 ;  /* 0x000000ffff00720c */ /* 0x000fe20003f25310 */
[----:B--2---:R-:W-:Y:S01]  /*6db0*/  IMAD.U32 R3, R3, 0x10000, RZ ;  /* 0x0001000003037824 */ /* 0x004fe200078e00ff */
[----:B---3--:R-:W-:-:S05]  /*6dc0*/  SHF.L.U32 R28, R22, 0x10, RZ ;  /* 0x00000010161c7819 */ /* 0x008fca00000006ff */
        /* <DEDUP_REMOVED lines=10> */
[----:B------:R-:W-:Y:S02]  /*6e70*/  ISETP.NE.U32.AND P1, PT, R26, 0x2, PT ;  /* 0x000000021a00780c */ /* 0x000fe40003f25070 */
[----:B------:R-:W-:Y:S01]  /*6e80*/  IADD3.X R29, R5, R19, RZ, P3, !PT ;  /* 0x00000013051d7210 */ /* 0x000fe20001ffe4ff */
[----:B------:R-:W-:Y:S01]  /*6e90*/  IMAD R7, R9, R21, R4 ;  /* 0x0000001509077224 */ /* 0x000fe200078e0204 */
[----:B------:R-:W-:-:S03]  /*6ea0*/  ISETP.NE.AND.EX P1, PT, RZ, RZ, PT, P1 ;  /* 0x000000ffff00720c */ /* 0x000fc60003f25310 */
        /* <DEDUP_REMOVED lines=9> */
[----:B------:R-:W-:Y:S01]  /*6f40*/  @P1 IADD3.X R21, R15, ~R21, ~R4, P3, P4 ;  /* 0x800000150f151210 */ /* 0x000fe20001fe8c04 */
[----:B------:R-:W-:Y:S01]  /*6f50*/  IMAD.IADD R5, R27, 0x1, R5 ;  /* 0x000000011b057824 */ /* 0x000fe200078e0205 */
[----:B------:R-:W-:-:S04]  /*6f60*/  @P1 IADD3.X R19, R29, R19, RZ, P5, !PT ;  /* 0x000000131d131210 */ /* 0x000fc80002ffe4ff */
[----:B------:R-:W-:-:S05]  /*6f70*/  LEA.HI.X R7, R26, R25, R5, 0x1, P2 ;  /* 0x000000191a077211 */ /* 0x000fca00010f0c05 */
[----:B------:R-:W2:Y:S01]  /*6f80*/  LDG.E.U16.CONSTANT R6, desc[UR12][R6.64] ;  /* 0x0000000c06067981 */ /* 0x000ea2000c1e9500 */
        /* <DEDUP_REMOVED lines=9> */
[----:B------:R-:W-:Y:S02]  /*7020*/  @P1 IADD3 R28, P3, R9, 0x3, RZ ;  /* 0x00000003091c1810 */ /* 0x000fe40007f7e0ff */
[-C--:B------:R-:W-:Y:S02]  /*7030*/  IADD3.X R27, RZ, R8.reuse, RZ, P2, !PT ;  /* 0x00000008ff1b7210 */ /* 0x080fe400017fe4ff */
[----:B------:R-:W-:Y:S02]  /*7040*/  @P1 IADD3.X R27, RZ, R8, RZ, P3, !PT ;  /* 0x00000008ff1b1210 */ /* 0x000fe40001ffe4ff */
[----:B--2---:R-:W-:-:S05]  /*7050*/  SHF.L.U32 R4, R6, 0x10, RZ ;  /* 0x0000001006047819 */ /* 0x004fca00000006ff */
[----:B------:R-:W-:-:S06]  /*7060*/  FADD.FTZ R3, R3, R4 ;  /* 0x0000000403037221 */ /* 0x000fcc0000010000 */
[----:B------:R-:W0:Y:S01]  /*7070*/  F2F.BF16.F32 R3, R3 ;  /* 0x0000000300037304 */ /* 0x000e220000202000 */
[----:B---3--:R-:W-:Y:S01]  /*7080*/  @P1 SHF.L.U32 R5, R24, 0x10, RZ ;  /* 0x0000001018051819 */ /* 0x008fe200000006ff */
[----:B0-----:R-:W-:Y:S01]  /*7090*/  @P1 IMAD.U32 R4, R3, 0x10000, RZ ;  /* 0x0001000003041824 */ /* 0x001fe200078e00ff */
[----:B------:R1:W-:Y:S03]  /*70a0*/  STG.E.U16 desc[UR12][R16.64], R3 ;  /* 0x0000000310007986 */ /* 0x0003e6000c10150c */
[----:B------:R-:W-:-:S05]  /*70b0*/  @P1 FADD.FTZ R4, R4, R5 ;  /* 0x0000000504041221 */ /* 0x000fca0000010000 */
[----:B------:R-:W-:-:S05]  /*70c0*/  @P1 F2FP.BF16.F32.PACK_AB R4, RZ, R4 ;  /* 0x00000004ff04123e */ /* 0x000fca00000010ff */
[----:B------:R1:W-:Y:S02]  /*70d0*/  @P1 STG.E.U16 desc[UR12][R16.64], R4 ;  /* 0x0000000410001986 */ /* 0x0003e4000c10150c */
.L_x_40:
[----:B------:R-:W-:Y:S05]  /*70e0*/  BSYNC B2 ;  /* 0x0000000000027941 */ /* 0x000fea0003800000 */
.L_x_39:
[----:B------:R-:W-:Y:S05]  /*70f0*/  @!P0 BRA `(.L_x_38) ;  /* 0x00000004001c8947 */ /* 0x000fea0003800000 */
[----:B01----:R0:W5:Y:S01]  /*7100*/  LDG.E.U16 R3, desc[UR12][R16.64] ;  /* 0x0000000c10037981 */ /* 0x003162000c1e1500 */
[----:B------:R-:W-:Y:S01]  /*7110*/  IADD3 R7, P0, RZ, -R28, RZ ;  /* 0x8000001cff077210 */ /* 0x000fe20007f1e0ff */
[----:B------:R-:W-:Y:S01]  /*7120*/  ULDC.64 UR6, c[0x0][0x498] ;  /* 0x0001260000067ab9 */ /* 0x000fe20000000a00 */
[----:B------:R-:W-:Y:S02]  /*7130*/  ULDC.64 UR8, c[0x0][0x4b0] ;  /* 0x00012c0000087ab9 */ /* 0x000fe40000000a00 */
[----:B------:R-:W-:Y:S01]  /*7140*/  UIMAD.WIDE.U32 UR4, UR6, UR8, URZ ;  /* 0x00000008060472a5 */ /* 0x000fe2000f8e003f */
[----:B------:R-:W-:Y:S02]  /*7150*/  IMAD.X R4, RZ, RZ, ~R27, P0 ;  /* 0x000000ffff047224 */ /* 0x000fe400000e0e1b */
[----:B------:R-:W-:-:S04]  /*7160*/  IMAD.WIDE.U32 R14, R7, UR6, R14 ;  /* 0x00000006070e7c25 */ /* 0x000fc8000f8e000e */
        /* <DEDUP_REMOVED lines=13> */
[----:B------:R-:W-:Y:S01]  /*7240*/  IMAD.SHL.U32 R9, R14, 0x2, RZ ;  /* 0x000000020e097824 */ /* 0x000fe200078e00ff */
[----:B------:R-:W-:-:S04]  /*7250*/  IADD3 R15, R15, R7, RZ ;  /* 0x000000070f0f7210 */ /* 0x000fc80007ffe0ff */
        /* <DEDUP_REMOVED lines=14> */
.L_x_41:
        /* <DEDUP_REMOVED lines=10> */
[----:B-----5:R-:W-:Y:S02]  /*73e0*/  SHF.L.U32 R3, R3, 0x10, RZ ;  /* 0x0000001003037819 */ /* 0x020fe400000006ff */
[----:B------:R-:W-:Y:S02]  /*73f0*/  IADD3 R7, P0, R7, 0x4, RZ ;  /* 0x0000000407077810 */ /* 0x000fe40007f1e0ff */
[----:B0-----:R-:W-:Y:S02]  /*7400*/  IADD3 R14, P1, R4, R9, RZ ;  /* 0x00000009040e7210 */ /* 0x001fe40007f3e0ff */
[----:B------:R-:W-:Y:S02]  /*7410*/  IADD3.X R27, RZ, R27, RZ, P0, !PT ;  /* 0x0000001bff1b7210 */ /* 0x000fe400007fe4ff */
[----:B------:R-:W-:-:S04]  /*7420*/  ISETP.GE.U32.AND P0, PT, R7, R0, PT ;  /* 0x000000000700720c */ /* 0x000fc80003f06070 */
[----:B------:R-:W-:Y:S01]  /*7430*/  ISETP.GE.AND.EX P0, PT, R27, R2, PT, P0 ;  /* 0x000000021b00720c */ /* 0x000fe20003f06300 */
[----:B--2---:R-:W-:-:S04]  /*7440*/  IMAD.U32 R6, R6, 0x10000, RZ ;  /* 0x0001000006067824 */ /* 0x004fc800078e00ff */
[----:B------:R-:W-:-:S06]  /*7450*/  FADD.FTZ R3, R3, R6 ;  /* 0x0000000603037221 */ /* 0x000fcc0000010000 */
[----:B------:R-:W0:Y:S01]  /*7460*/  F2F.BF16.F32 R3, R3 ;  /* 0x0000000300037304 */ /* 0x000e220000202000 */
[----:B---3--:R-:W-:Y:S02]  /*7470*/  SHF.L.U32 R15, R8, 0x10, RZ ;  /* 0x00000010080f7819 */ /* 0x008fe400000006ff */
[----:B0-----:R-:W-:-:S05]  /*7480*/  SHF.L.U32 R6, R3, 0x10, RZ ;  /* 0x0000001003067819 */ /* 0x001fca00000006ff */
[----:B------:R-:W-:Y:S01]  /*7490*/  FADD.FTZ R6, R6, R15 ;  /* 0x0000000f06067221 */ /* 0x000fe20000010000 */
[----:B----4-:R-:W-:-:S05]  /*74a0*/  IMAD.U32 R15, R10, 0x10000, RZ ;  /* 0x000100000a0f7824 */ /* 0x010fca00078e00ff */
[----:B------:R-:W0:Y:S02]  /*74b0*/  F2F.BF16.F32 R6, R6 ;  /* 0x0000000600067304 */ /* 0x000e240000202000 */
[----:B0-----:R-:W-:-:S05]  /*74c0*/  SHF.L.U32 R8, R6, 0x10, RZ ;  /* 0x0000001006087819 */ /* 0x001fca00000006ff */
[----:B------:R-:W-:Y:S01]  /*74d0*/  FADD.FTZ R8, R8, R15 ;  /* 0x0000000f08087221 */ /* 0x000fe20000010000 */
[----:B------:R-:W-:-:S05]  /*74e0*/  SHF.L.U32 R15, R12, 0x10, RZ ;  /* 0x000000100c0f7819 */ /* 0x000fca00000006ff */
[----:B------:R-:W0:Y:S02]  /*74f0*/  F2F.BF16.F32 R8, R8 ;  /* 0x0000000800087304 */ /* 0x000e240000202000 */
[----:B0-----:R-:W-:-:S04]  /*7500*/  IMAD.U32 R10, R8, 0x10000, RZ ;  /* 0x00010000080a7824 */ /* 0x001fc800078e00ff */
[----:B------:R-:W-:Y:S01]  /*7510*/  FADD.FTZ R10, R10, R15 ;  /* 0x0000000f0a0a7221 */ /* 0x000fe20000010000 */
[----:B------:R-:W-:-:S04]  /*7520*/  IADD3.X R15, R5, R13, RZ, P1, !PT ;  /* 0x0000000d050f7210 */ /* 0x000fc80000ffe4ff */
[----:B------:R-:W-:-:S04]  /*7530*/  F2FP.BF16.F32.PACK_AB R10, RZ, R10 ;  /* 0x0000000aff0a723e */ /* 0x000fc800000010ff */
[----:B------:R-:W-:-:S05]  /*7540*/  PRMT R3, R10, 0x7610, R3 ;  /* 0x000076100a037816 */ /* 0x000fca0000000003 */
[----:B------:R2:W-:Y:S01]  /*7550*/  STG.E.U16 desc[UR12][R16.64], R3 ;  /* 0x0000000310007986 */ /* 0x0005e2000c10150c */
[----:B------:R-:W-:Y:S05]  /*7560*/  @!P0 BRA `(.L_x_41) ;  /* 0xfffffffc00748947 */ /* 0x000fea000383ffff */
.L_x_38:
[----:B------:R-:W-:Y:S05]  /*7570*/  BSYNC B1 ;  /* 0x0000000000017941 */ /* 0x000fea0003800000 */
.L_x_37:
[----:B------:R-:W-:-:S07]  /*7580*/  VIADD R11, R11, 0x80 ;  /* 0x000000800b0b7836 */ /* 0x000fce0000000000 */
.L_x_29:
[----:B------:R-:W-:Y:S05]  /*7590*/  BSYNC B0 ;  /* 0x0000000000007941 */ /* 0x000fea0003800000 */
.L_x_28:
[----:B------:R-:W-:Y:S01]  /*75a0*/  ULDC UR4, c[0x0][0x210] ;  /* 0x0000840000047ab9 */ /* 0x000fe20000000800 */
[----:B------:R-:W-:Y:S01]  /*75b0*/  BSSY B0, `(.L_x_42) ;  /* 0x000026f000007945 */ /* 0x000fe20003800000 */
[----:B------:R-:W-:-:S13]  /*75c0*/  ISETP.GE.AND P0, PT, R11, UR4, PT ;  /* 0x000000040b007c0c */ /* 0x000fda000bf06270 */
[----:B------:R-:W-:Y:S05]  /*75d0*/  @P0 BRA `(.L_x_43) ;  /* 0x0000002400b00947 */ /* 0x000fea0003800000 */
[----:B------:R-:W3:Y:S01]  /*75e0*/  LDC R6, c[0x0][0x218] ;  /* 0x00008600ff067b82 */ /* 0x000ee20000000800 */
[----:B------:R-:W-:Y:S01]  /*75f0*/  HFMA2.MMA R0, -RZ, RZ, 0, 0 ;  /* 0x00000000ff007435 */ /* 0x000fe200000001ff */
[----:B------:R-:W-:Y:S01]  /*7600*/  MOV R10, RZ ;  /* 0x000000ff000a7202 */ /* 0x000fe20000000f00 */
        /* <DEDUP_REMOVED lines=9> */
[----:B------:R-:W-:-:S04]  /*76a0*/  SHF.R.U32.HI R3, RZ, UR5, R2 ;  /* 0x00000005ff037c19 */ /* 0x000fc80008011602 */
[----:B------:R-:W-:-:S05]  /*76b0*/  IADD3 R0, -R3, RZ, RZ ;  /* 0x000000ff03007210 */ /* 0x000fca0007ffe1ff */
[----:B------:R-:W-:Y:S01]  /*76c0*/  IMAD R0, R0, UR4, R11 ;  /* 0x0000000400007c24 */ /* 0x000fe2000f8e020b */
[----:B------:R-:W-:-:S03]  /*76d0*/  ULDC.64 UR4, c[0x0][0x348] ;  /* 0x0000d20000047ab9 */ /* 0x000fc60000000a00 */
[C---:B------:R-:W-:Y:S02]  /*76e0*/  IMAD R17, R0.reuse, UR4, RZ ;  /* 0x0000000400117c24 */ /* 0x040fe4000f8e02ff */
[C---:B------:R-:W-:Y:S02]  /*76f0*/  IMAD R10, R0.reuse, UR5, RZ ;  /* 0x00000005000a7c24 */ /* 0x040fe4000f8e02ff */
[----:B------:R-:W-:Y:S01]  /*7700*/  IMAD R0, R0, UR6, RZ ;  /* 0x0000000600007c24 */ /* 0x000fe2000f8e02ff */
        /* <DEDUP_REMOVED lines=310> */
[----:B------:R-:W-:Y:S01]  /*8a70*/  ULDC.64 UR6, c[0x0][0x330] ;  /* 0x0000cc0000067ab9 */ /* 0x000fe20000000a00 */
[----:B------:R-:W-:Y:S01]  /*8a80*/  MOV R2, RZ ;  /* 0x000000ff00027202 */ /* 0x000fe20000000f00 */
[----:B------:R-:W-:-:S04]  /*8a90*/  ULDC UR4, c[0x0][0x338] ;  /* 0x0000ce0000047ab9 */ /* 0x000fc80000000800 */
[----:B------:R-:W-:-:S05]  /*8aa0*/  IMAD.HI.U32 R6, R3, UR7, R2 ;  /* 0x0000000703067c27 */ /* 0x000fca000f8e0002 */
[----:B------:R-:W-:Y:S01]  /*8ab0*/  SHF.R.U32.HI R7, RZ, UR4, R6 ;  /* 0x00000004ff077c19 */ /* 0x000fe20008011606 */
[----:B------:R-:W0:Y:S01]  /*8ac0*/  @P0 LDC.64 R8, c[0x0][0x340] ;  /* 0x0000d000ff080b82 */ /* 0x000e220000000a00 */
[----:B------:R-:W-:Y:S01]  /*8ad0*/  @P0 IMAD.MOV.U32 R6, RZ, RZ, RZ ;  /* 0x000000ffff060224 */ /* 0x000fe200078e00ff */
[----:B------:R-:W-:-:S06]  /*8ae0*/  ULDC UR4, c[0x0][0x45c] ;  /* 0x0001170000047ab9 */ /* 0x000fcc0000000800 */
[----:B------:R-:W1:Y:S08]  /*8af0*/  @P0 LDC R13, c[0x0][0x33c] ;  /* 0x0000cf00ff0d0b82 */ /* 0x000e700000000800 */
[----:B------:R-:W2:Y:S08]  /*8b00*/  @P0 LDC.64 R4, c[0x0][0x468] ;  /* 0x00011a00ff040b82 */ /* 0x000eb00000000a00 */
[----:B------:R-:W3:Y:S01]  /*8b10*/  @P0 LDC R12, c[0x0][0x470] ;  /* 0x00011c00ff0c0b82 */ /* 0x000ee20000000800 */
[----:B0-----:R-:W-:-:S05]  /*8b20*/  @P0 IMAD.HI.U32 R2, R7, R8, R6 ;  /* 0x0000000807020227 */ /* 0x001fca00078e0006 */
[----:B------:R-:W-:Y:S02]  /*8b30*/  @P0 SHF.R.U32.HI R2, RZ, R9, R2 ;  /* 0x00000009ff020219 */ /* 0x000fe40000011602 */
[----:B------:R-:W-:Y:S02]  /*8b40*/  IADD3 R9, -R7, RZ, RZ ;  /* 0x000000ff07097210 */ /* 0x000fe40007ffe1ff */
[----:B------:R-:W-:-:S03]  /*8b50*/  @P0 IADD3 R6, -R2, RZ, RZ ;  /* 0x000000ff02060210 */ /* 0x000fc60007ffe1ff */
[----:B------:R-:W-:Y:S01]  /*8b60*/  IMAD R3, R9, UR6, R3 ;  /* 0x0000000609037c24 */ /* 0x000fe2000f8e0203 */
[----:B------:R-:W-:Y:S01]  /*8b70*/  ULDC.64 UR6, c[0x0][0x460] ;  /* 0x0001180000067ab9 */ /* 0x000fe20000000a00 */
[----:B-1----:R-:W-:Y:S02]  /*8b80*/  @P0 IMAD R7, R13, R6, R7 ;  /* 0x000000060d070224 */ /* 0x002fe400078e0207 */
[C---:B------:R-:W-:Y:S02]  /*8b90*/  IMAD R17, R3.reuse, UR4, R17 ;  /* 0x0000000403117c24 */ /* 0x040fe4000f8e0211 */
[C---:B------:R-:W-:Y:S02]  /*8ba0*/  IMAD R10, R3.reuse, UR6, R10 ;  /* 0x00000006030a7c24 */ /* 0x040fe4000f8e020a */
[----:B------:R-:W-:Y:S02]  /*8bb0*/  IMAD R0, R3, UR7, R0 ;  /* 0x0000000703007c24 */ /* 0x000fe4000f8e0200 */
[----:B--2---:R-:W-:-:S02]  /*8bc0*/  @P0 IMAD R17, R7, R4, R17 ;  /* 0x0000000407110224 */ /* 0x004fc400078e0211 */
[C---:B------:R-:W-:Y:S02]  /*8bd0*/  @P0 IMAD R10, R7.reuse, R5, R10 ;  /* 0x00000005070a0224 */ /* 0x040fe400078e020a */
[----:B---3--:R-:W-:-:S07]  /*8be0*/  @P0 IMAD R0, R7, R12, R0 ;  /* 0x0000000c07000224 */ /* 0x008fce00078e0200 */
.L_x_44:
[----:B------:R-:W-:Y:S01]  /*8bf0*/  ULDC.64 UR4, c[0x0][0x488] ;  /* 0x0001220000047ab9 */ /* 0x000fe20000000a00 */
[----:B------:R-:W0:Y:S01]  /*8c00*/  LDC.64 R2, c[0x0][0x490] ;  /* 0x00012400ff027b82 */ /* 0x000e220000000a00 */
[----:B------:R-:W-:-:S05]  /*8c10*/  IADD3 R14, P0, R0, UR4, RZ ;  /* 0x00000004000e7c10 */ /* 0x000fca000ff1e0ff */
[----:B------:R-:W-:Y:S01]  /*8c20*/  IMAD.X R15, RZ, RZ, UR5, P0 ;  /* 0x00000005ff0f7e24 */ /* 0x000fe200080e06ff */
        /* <DEDUP_REMOVED lines=18> */
.L_x_47:
[----:B------:R-:W-:Y:S02]  /*8d50*/  ULDC UR4, c[0x0][0x498] ;  /* 0x0001260000047ab9 */ /* 0x000fe40000000800 */
[----:B------:R-:W0:Y:S01]  /*8d60*/  I2F.U32.RP R5, UR4 ;  /* 0x0000000400057d06 */ /* 0x000e220008209000 */
[----:B------:R-:W-:-:S07]  /*8d70*/  ISETP.NE.U32.AND P2, PT, RZ, UR4, PT ;  /* 0x00000004ff007c0c */ /* 0x000fce000bf45070 */
[----:B0-----:R-:W0:Y:S02]  /*8d80*/  MUFU.RCP R5, R5 ;  /* 0x0000000500057308 */ /* 0x001e240000001000 */
[----:B0-----:R-:W-:Y:S01]  /*8d90*/  VIADD R2, R5, 0xffffffe ;  /* 0x0ffffffe05027836 */ /* 0x001fe20000000000 */
[----:B------:R-:W-:-:S05]  /*8da0*/  MOV R5, RZ ;  /* 0x000000ff00057202 */ /* 0x000fca0000000f00 */
[----:B------:R0:W1:Y:S02]  /*8db0*/  F2I.FTZ.U32.TRUNC.NTZ R3, R2 ;  /* 0x0000000200037305 */ /* 0x000064000021f000 */
[----:B0-----:R-:W-:Y:S01]  /*8dc0*/  HFMA2.MMA R2, -RZ, RZ, 0, 0 ;  /* 0x00000000ff027435 */ /* 0x001fe200000001ff */
[----:B-1----:R-:W-:-:S05]  /*8dd0*/  IADD3 R9, RZ, -R3, RZ ;  /* 0x80000003ff097210 */ /* 0x002fca0007ffe0ff */
[----:B------:R-:W-:-:S04]  /*8de0*/  IMAD R9, R9, UR4, RZ ;  /* 0x0000000409097c24 */ /* 0x000fc8000f8e02ff */
[----:B------:R-:W-:-:S06]  /*8df0*/  IMAD.HI.U32 R4, R3, R9, R2 ;  /* 0x0000000903047227 */ /* 0x000fcc00078e0002 */
[----:B------:R-:W-:-:S04]  /*8e00*/  IMAD.HI.U32 R4, R4, R7, RZ ;  /* 0x0000000704047227 */ /* 0x000fc800078e00ff */
[----:B------:R-:W-:-:S04]  /*8e10*/  IMAD.MOV R0, RZ, RZ, -R4 ;  /* 0x000000ffff007224 */ /* 0x000fc800078e0a04 */
[----:B------:R-:W-:-:S05]  /*8e20*/  IMAD R0, R0, UR4, R7 ;  /* 0x0000000400007c24 */ /* 0x000fca000f8e0207 */
[----:B------:R-:W-:-:S13]  /*8e30*/  ISETP.GE.U32.AND P0, PT, R0, UR4, PT ;  /* 0x0000000400007c0c */ /* 0x000fda000bf06070 */
[----:B------:R-:W-:Y:S02]  /*8e40*/  @P0 IADD3 R0, R0, -UR4, RZ ;  /* 0x8000000400000c10 */ /* 0x000fe4000fffe0ff */
[----:B------:R-:W-:Y:S02]  /*8e50*/  @P0 IADD3 R4, R4, 0x1, RZ ;  /* 0x0000000104040810 */ /* 0x000fe40007ffe0ff */
[----:B------:R-:W-:-:S13]  /*8e60*/  ISETP.GE.U32.AND P1, PT, R0, UR4, PT ;  /* 0x0000000400007c0c */ /* 0x000fda000bf26070 */
[----:B------:R-:W-:Y:S01]  /*8e70*/  @P1 VIADD R4, R4, 0x1 ;  /* 0x0000000104041836 */ /* 0x000fe20000000000 */
[----:B------:R-:W-:-:S07]  /*8e80*/  @!P2 LOP3.LUT R4, RZ, UR4, RZ, 0x33, !PT ;  /* 0x00000004ff04ac12 */ /* 0x000fce000f8e33ff */
.L_x_46:
[----:B------:R-:W-:Y:S05]  /*8e90*/  BSYNC B1 ;  /* 0x0000000000017941 */ /* 0x000fea0003800000 */
.L_x_45:
[----:B------:R-:W0:Y:S01]  /*8ea0*/  LDC.64 R2, c[0x0][0x498] ;  /* 0x00012600ff027b82 */ /* 0x000e220000000a00 */
[----:B------:R-:W-:Y:S01]  /*8eb0*/  ULDC.64 UR4, c[0x0][0x490] ;  /* 0x0001240000047ab9 */ /* 0x000fe20000000a00 */
[----:B------:R-:W-:Y:S01]  /*8ec0*/  BSSY B1, `(.L_x_48) ;  /* 0x0000029000017945 */ /* 0x000fe20003800000 */
[-C--:B0-----:R-:W-:Y:S02]  /*8ed0*/  IMAD R0, R5, R2.reuse, RZ ;  /* 0x0000000205007224 */ /* 0x081fe400078e02ff */
[----:B------:R-:W-:-:S04]  /*8ee0*/  IMAD.WIDE.U32 R6, R4, R2, RZ ;  /* 0x0000000204067225 */ /* 0x000fc800078e00ff */
[-C--:B------:R-:W-:Y:S01]  /*8ef0*/  IMAD R13, R4, R3.reuse, R0 ;  /* 0x00000003040d7224 */ /* 0x080fe200078e0200 */
[----:B------:R-:W-:Y:S02]  /*8f00*/  IADD3 R9, P1, R6, UR4, RZ ;  /* 0x0000000406097c10 */ /* 0x000fe4000ff3e0ff */
[----:B------:R-:W-:Y:S02]  /*8f10*/  LOP3.LUT R3, R15, R3, RZ, 0xfc, !PT ;  /* 0x000000030f037212 */ /* 0x000fe400078efcff */
[----:B------:R-:W-:Y:S02]  /*8f20*/  IADD3 R13, R7, R13, RZ ;  /* 0x0000000d070d7210 */ /* 0x000fe40007ffe0ff */
[----:B------:R-:W-:Y:S02]  /*8f30*/  ISETP.GE.U32.AND P0, PT, R14, R9, PT ;  /* 0x000000090e00720c */ /* 0x000fe40003f06070 */
[----:B------:R-:W-:Y:S02]  /*8f40*/  IADD3.X R7, R13, UR5, RZ, P1, !PT ;  /* 0x000000050d077c10 */ /* 0x000fe40008ffe4ff */
[----:B------:R-:W-:-:S02]  /*8f50*/  ISETP.GT.U32.AND P1, PT, R6, R14, PT ;  /* 0x0000000e0600720c */ /* 0x000fc40003f24070 */
[----:B------:R-:W-:-:S04]  /*8f60*/  ISETP.GE.AND.EX P0, PT, R15, R7, PT, P0 ;  /* 0x000000070f00720c */ /* 0x000fc80003f06300 */
[----:B------:R-:W-:-:S04]  /*8f70*/  ISETP.GT.OR.EX P0, PT, R13, R15, P0, P1 ;  /* 0x0000000f0d00720c */ /* 0x000fc80000704710 */
[----:B------:R-:W-:Y:S02]  /*8f80*/  SEL R9, RZ, 0x1, !P0 ;  /* 0x00000001ff097807 */ /* 0x000fe40004000000 */
[----:B------:R-:W-:Y:S02]  /*8f90*/  ISETP.NE.U32.AND P0, PT, R3, RZ, PT ;  /* 0x000000ff0300720c */ /* 0x000fe40003f05070 */
[----:B------:R-:W-:-:S05]  /*8fa0*/  IADD3 R9, P1, R4, R9, RZ ;  /* 0x0000000904097210 */ /* 0x000fca0007f3e0ff */
[----:B------:R-:W-:-:S06]  /*8fb0*/  IMAD.X R8, RZ, RZ, R5, P1 ;  /* 0x000000ffff087224 */ /* 0x000fcc00008e0605 */
[----:B------:R-:W-:Y:S05]  /*8fc0*/  @!P0 BRA `(.L_x_49) ;  /* 0x0000000000148947 */ /* 0x000fea0003800000 */
[----:B------:R-:W-:Y:S02]  /*8fd0*/  MOV R7, R14 ;  /* 0x0000000e00077202 */ /* 0x000fe40000000f00 */
[----:B------:R-:W-:Y:S02]  /*8fe0*/  MOV R2, R15 ;  /* 0x0000000f00027202 */ /* 0x000fe40000000f00 */
[----:B------:R-:W-:-:S07]  /*8ff0*/  MOV R0, 0x9010 ;  /* 0x0000901000007802 */ /* 0x000fce0000000f00 */
[----:B------:R-:W-:Y:S05]  /*9000*/  CALL.REL.NOINC `($__internal_0_$__cuda_sm20_div_s64) ;  /* 0x000000a800247944 */ /* 0x000fea0003c00000 */
[----:B------:R-:W-:Y:S05]  /*9010*/  BRA `(.L_x_50) ;  /* 0x00000000004c7947 */ /* 0x000fea0003800000 */
.L_x_49:
[----:B------:R-:W0:Y:S01]  /*9020*/  I2F.U32.RP R0, R2 ;  /* 0x0000000200007306 */ /* 0x000e220000209000 */
[----:B------:R-:W-:Y:S01]  /*9030*/  HFMA2.MMA R4, -RZ, RZ, 0, 0 ;  /* 0x00000000ff047435 */ /* 0x000fe200000001ff */
[----:B------:R-:W-:-:S06]  /*9040*/  ISETP.NE.U32.AND P2, PT, R2, RZ, PT ;  /* 0x000000ff0200720c */ /* 0x000fcc0003f45070 */
[----:B0-----:R-:W0:Y:S02]  /*9050*/  MUFU.RCP R0, R0 ;  /* 0x0000000000007308 */ /* 0x001e240000001000 */
[----:B0-----:R-:W-:-:S06]  /*9060*/  VIADD R5, R0, 0xffffffe ;  /* 0x0ffffffe00057836 */ /* 0x001fcc0000000000 */
[----:B------:R-:W0:Y:S02]  /*9070*/  F2I.FTZ.U32.TRUNC.NTZ R5, R5 ;  /* 0x0000000500057305 */ /* 0x000e24000021f000 */
[----:B0-----:R-:W-:-:S05]  /*9080*/  IADD3 R3, RZ, -R5, RZ ;  /* 0x80000005ff037210 */ /* 0x001fca0007ffe0ff */
[----:B------:R-:W-:-:S04]  /*9090*/  IMAD R3, R3, R2, RZ ;  /* 0x0000000203037224 */ /* 0x000fc800078e02ff */
[----:B------:R-:W-:Y:S01]  /*90a0*/  IMAD.HI.U32 R3, R5, R3, R4 ;  /* 0x0000000305037227 */ /* 0x000fe200078e0004 */
[----:B------:R-:W-:-:S05]  /*90b0*/  MOV R5, RZ ;  /* 0x000000ff00057202 */ /* 0x000fca0000000f00 */
[----:B------:R-:W-:-:S04]  /*90c0*/  IMAD.HI.U32 R4, R3, R14, RZ ;  /* 0x0000000e03047227 */ /* 0x000fc800078e00ff */
[----:B------:R-:W-:-:S04]  /*90d0*/  IMAD.MOV R3, RZ, RZ, -R4 ;  /* 0x000000ffff037224 */ /* 0x000fc800078e0a04 */
[----:B------:R-:W-:-:S05]  /*90e0*/  IMAD R3, R2, R3, R14 ;  /* 0x0000000302037224 */ /* 0x000fca00078e020e */
[----:B------:R-:W-:-:S13]  /*90f0*/  ISETP.GE.U32.AND P0, PT, R3, R2, PT ;  /* 0x000000020300720c */ /* 0x000fda0003f06070 */
[-C--:B------:R-:W-:Y:S02]  /*9100*/  @P0 IADD3 R3, R3, -R2.reuse, RZ ;  /* 0x8000000203030210 */ /* 0x080fe40007ffe0ff */
[----:B------:R-:W-:Y:S02]  /*9110*/  @P0 IADD3 R4, R4, 0x1, RZ ;  /* 0x0000000104040810 */ /* 0x000fe40007ffe0ff */
[----:B------:R-:W-:-:S13]  /*9120*/  ISETP.GE.U32.AND P1, PT, R3, R2, PT ;  /* 0x000000020300720c */ /* 0x000fda0003f26070 */
[----:B------:R-:W-:Y:S01]  /*9130*/  @P1 VIADD R4, R4, 0x1 ;  /* 0x0000000104041836 */ /* 0x000fe20000000000 */
[----:B------:R-:W-:-:S07]  /*9140*/  @!P2 LOP3.LUT R4, RZ, R2, RZ, 0x33, !PT ;  /* 0x00000002ff04a212 */ /* 0x000fce00078e33ff */
.L_x_50:
[----:B------:R-:W-:Y:S05]  /*9150*/  BSYNC B1 ;  /* 0x0000000000017941 */ /* 0x000fea0003800000 */
.L_x_48:
        /* <DEDUP_REMOVED lines=11> */
[----:B------:R-:W-:Y:S01]  /*9210*/  ISETP.GT.U32.AND P0, PT, R0, R9, PT ;  /* 0x000000090000720c */ /* 0x000fe20003f04070 */
[----:B------:R-:W-:Y:S01]  /*9220*/  BSSY B2, `(.L_x_53) ;  /* 0x000005d000027945 */ /* 0x000fe20003800000 */
[----:B------:R-:W-:Y:S01]  /*9230*/  IMAD.MOV.U32 R28, RZ, RZ, R9 ;  /* 0x000000ffff1c7224 */ /* 0x000fe200078e0009 */
[-C--:B------:R-:W-:Y:S02]  /*9240*/  MOV R27, R8.reuse ;  /* 0x00000008001b7202 */ /* 0x080fe40000000f00 */
[----:B------:R-:W-:-:S04]  /*9250*/  ISETP.GT.AND.EX P0, PT, R2, R8, PT, P0 ;  /* 0x000000080200720c */ /* 0x000fc80003f04300 */
[-C--:B------:R-:W-:Y:S02]  /*9260*/  SEL R4, R0, R9.reuse, P0 ;  /* 0x0000000900047207 */ /* 0x080fe40000000000 */
[----:B------:R-:W-:Y:S02]  /*9270*/  SEL R5, R2, R8, P0 ;  /* 0x0000000802057207 */ /* 0x000fe40000000000 */
[----:B------:R-:W-:Y:S02]  /*9280*/  IADD3 R26, -R9, 0x1, R4 ;  /* 0x00000001091a7810 */ /* 0x000fe40007ffe104 */
[----:B------:R-:W-:Y:S02]  /*9290*/  IADD3 R3, P2, R4, -R9, RZ ;  /* 0x8000000904037210 */ /* 0x000fe40007f5e0ff */
[----:B------:R-:W-:Y:S02]  /*92a0*/  LOP3.LUT R26, R26, 0x3, RZ, 0xc0, !PT ;  /* 0x000000031a1a7812 */ /* 0x000fe400078ec0ff */
[----:B------:R-:W-:-:S02]  /*92b0*/  ISETP.GE.U32.AND P0, PT, R3, 0x3, PT ;  /* 0x000000030300780c */ /* 0x000fc40003f06070 */
[----:B------:R-:W-:Y:S02]  /*92c0*/  ISETP.NE.U32.AND P1, PT, R26, RZ, PT ;  /* 0x000000ff1a00720c */ /* 0x000fe40003f25070 */
[----:B------:R-:W-:Y:S02]  /*92d0*/  IADD3.X R3, R5, ~R8, RZ, P2, !PT ;  /* 0x8000000805037210 */ /* 0x000fe400017fe4ff */
        /* <DEDUP_REMOVED lines=15> */
[----:B------:R-:W-:Y:S01]  /*93d0*/  MOV R4, R6 ;  /* 0x0000000600047202 */ /* 0x000fe20000000f00 */
[----:B------:R-:W-:Y:S01]  /*93e0*/  IMAD.IADD R3, R23, 0x1, R3 ;  /* 0x0000000117037824 */ /* 0x000fe200078e0203 */
[----:B------:R-:W-:Y:S02]  /*93f0*/  IADD3 R24, P1, R10, UR4, RZ ;  /* 0x000000040a187c10 */ /* 0x000fe4000ff3e0ff */
[----:B------:R-:W-:Y:S01]  /*9400*/  IADD3 R5, R7, R5, RZ ;  /* 0x0000000507057210 */ /* 0x000fe20007ffe0ff */
[-C--:B--2---:R-:W-:Y:S02]  /*9410*/  IMAD R3, R3, R12.reuse, RZ ;  /* 0x0000000c03037224 */ /* 0x084fe400078e02ff */
[----:B------:R-:W-:Y:S02]  /*9420*/  IMAD.X R25, RZ, RZ, UR5, P1 ;  /* 0x00000005ff197e24 */ /* 0x000fe400088e06ff */
[----:B------:R-:W-:-:S04]  /*9430*/  IMAD.WIDE.U32 R28, R22, R12, R4 ;  /* 0x0000000c161c7225 */ /* 0x000fc800078e0004 */
[----:B------:R-:W-:Y:S01]  /*9440*/  IMAD R3, R22, R13, R3 ;  /* 0x0000000d16037224 */ /* 0x000fe200078e0203 */
[----:B------:R-:W-:-:S04]  /*9450*/  LEA R22, P1, R28, R24, 0x1 ;  /* 0x000000181c167211 */ /* 0x000fc800078208ff */
[----:B------:R-:W-:-:S04]  /*9460*/  IADD3 R3, R29, R3, RZ ;  /* 0x000000031d037210 */ /* 0x000fc80007ffe0ff */
        /* <DEDUP_REMOVED lines=20> */
[----:B------:R-:W-:-:S04]  /*95b0*/  ISETP.NE.AND.EX P1, PT, RZ, RZ, PT, P1 ;  /* 0x000000ffff00720c */ /* 0x000fc80003f25310 */
[----:B------:R-:W-:Y:S02]  /*95c0*/  IADD3 R4, R23, R7, RZ ;  /* 0x0000000717047210 */ /* 0x000fe40007ffe0ff */
[----:B------:R-:W-:-:S05]  /*95d0*/  IADD3 R7, P2, R14, -R22, RZ ;  /* 0x800000160e077210 */ /* 0x000fca0007f5e0ff */
[----:B------:R-:W-:Y:S02]  /*95e0*/  IMAD.X R23, R15, 0x1, ~R4, P2 ;  /* 0x000000010f177824 */ /* 0x000fe400010e0e04 */
[----:B------:R-:W-:Y:S01]  /*95f0*/  IMAD.WIDE.U32 R26, R7, R12, R28 ;  /* 0x0000000c071a7225 */ /* 0x000fe200078e001c */
[----:B------:R-:W-:-:S03]  /*9600*/  @P1 IADD3 R18, P5, R28, R18, RZ ;  /* 0x000000121c121210 */ /* 0x000fc60007fbe0ff */
[----:B------:R-:W-:Y:S01]  /*9610*/  IMAD R6, R23, R12, RZ ;  /* 0x0000000c17067224 */ /* 0x000fe200078e02ff */
[----:B------:R-:W-:Y:S01]  /*9620*/  @P1 IADD3 R23, P3, P4, R14, -R20, -R22 ;  /* 0x800000140e171210 */ /* 0x000fe20007c7e816 */
[----:B------:R-:W-:Y:S02]  /*9630*/  @P1 IMAD.X R19, R29, 0x1, R19, P5 ;  /* 0x000000011d131824 */ /* 0x000fe400028e0613 */
[----:B------:R-:W-:Y:S01]  /*9640*/  IMAD R5, R7, R13, R6 ;  /* 0x0000000d07057224 */ /* 0x000fe200078e0206 */
[----:B------:R-:W-:Y:S02]  /*9650*/  LEA R6, P2, R26, R24, 0x1 ;  /* 0x000000181a067211 */ /* 0x000fe400078408ff */
[----:B------:R-:W-:Y:S02]  /*9660*/  @P1 IADD3.X R21, R15, ~R21, ~R4, P3, P4 ;  /* 0x800000150f151210 */ /* 0x000fe40001fe8c04 */
[----:B------:R-:W-:-:S04]  /*9670*/  IADD3 R5, R27, R5, RZ ;  /* 0x000000051b057210 */ /* 0x000fc80007ffe0ff */
        /* <DEDUP_REMOVED lines=9> */
[----:B0-----:R-:W-:Y:S02]  /*9710*/  SHF.L.U32 R3, R3, 0x10, RZ ;  /* 0x0000001003037819 */ /* 0x001fe400000006ff */
[C---:B------:R-:W-:Y:S02]  /*9720*/  IADD3 R28, P2, R9.reuse, 0x2, RZ ;  /* 0x00000002091c7810 */ /* 0x040fe40007f5e0ff */
[----:B------:R-:W-:-:S03]  /*9730*/  @P1 IADD3 R28, P3, R9, 0x3, RZ ;  /* 0x00000003091c1810 */ /* 0x000fc60007f7e0ff */
[----:B------:R-:W-:Y:S01]  /*9740*/  IMAD.X R27, RZ, RZ, R8, P2 ;  /* 0x000000ffff1b7224 */ /* 0x000fe200010e0608 */
[----:B------:R-:W-:Y:S01]  /*9750*/  @P1 IADD3.X R27, RZ, R8, RZ, P3, !PT ;  /* 0x00000008ff1b1210 */ /* 0x000fe20001ffe4ff */
[----:B--2---:R-:W-:-:S04]  /*9760*/  IMAD.U32 R4, R6, 0x10000, RZ ;  /* 0x0001000006047824 */ /* 0x004fc800078e00ff */
[----:B------:R-:W-:-:S06]  /*9770*/  FADD.FTZ R3, R3, R4 ;  /* 0x0000000403037221 */ /* 0x000fcc0000010000 */
[----:B------:R-:W0:Y:S01]  /*9780*/  F2F.BF16.F32 R3, R3 ;  /* 0x0000000300037304 */ /* 0x000e220000202000 */
[----:B---3--:R-:W-:Y:S02]  /*9790*/  @P1 SHF.L.U32 R5, R24, 0x10, RZ ;  /* 0x0000001018051819 */ /* 0x008fe400000006ff */
[----:B0-----:R-:W-:Y:S01]  /*97a0*/  @P1 SHF.L.U32 R4, R3, 0x10, RZ ;  /* 0x0000001003041819 */ /* 0x001fe200000006ff */
[----:B------:R1:W-:Y:S04]  /*97b0*/  STG.E.U16 desc[UR12][R16.64], R3 ;  /* 0x0000000310007986 */ /* 0x0003e8000c10150c */
[----:B------:R-:W-:-:S05]  /*97c0*/  @P1 FADD.FTZ R4, R4, R5 ;  /* 0x0000000504041221 */ /* 0x000fca0000010000 */
[----:B------:R-:W-:-:S05]  /*97d0*/  @P1 F2FP.BF16.F32.PACK_AB R4, RZ, R4 ;  /* 0x00000004ff04123e */ /* 0x000fca00000010ff */
[----:B------:R1:W-:Y:S02]  /*97e0*/  @P1 STG.E.U16 desc[UR12][R16.64], R4 ;  /* 0x0000000410001986 */ /* 0x0003e4000c10150c */
.L_x_54:
[----:B------:R-:W-:Y:S05]  /*97f0*/  BSYNC B2 ;  /* 0x0000000000027941 */ /* 0x000fea0003800000 */
.L_x_53:
        /* <DEDUP_REMOVED lines=11> */
[----:B------:R-:W1:Y:S02]  /*98b0*/  LDC.64 R4, c[0x0][0x4a8] ;  /* 0x00012a00ff047b82 */ /* 0x000e640000000a00 */
[----:B------:R-:W-:Y:S01]  /*98c0*/  IMAD.IADD R6, R15, 0x1, R7 ;  /* 0x000000010f067824 */ /* 0x000fe200078e0207 */
[----:B------:R-:W-:Y:S02]  /*98d0*/  UIMAD UR7, UR6, UR9, UR7 ;  /* 0x00000009060772a4 */ /* 0x000fe4000f8e0207 */
[----:B------:R-:W-:Y:S01]  /*98e0*/  USHF.L.U32 UR6, UR4, 0x1, URZ ;  /* 0x0000000104067899 */ /* 0x000fe2000800063f */
[----:B------:R-:W-:Y:S01]  /*98f0*/  IMAD R7, R6, UR8, RZ ;  /* 0x0000000806077c24 */ /* 0x000fe2000f8e02ff */
[----:B------:R-:W-:-:S03]  /*9900*/  UIADD3 UR7, UR5, UR7, URZ ;  /* 0x0000000705077290 */ /* 0x000fc6000fffe03f */
[C---:B------:R-:W-:Y:S01]  /*9910*/  IMAD R7, R14.reuse, UR9, R7 ;  /* 0x000000090e077c24 */ /* 0x040fe2000f8e0207 */
[----:B------:R-:W-:Y:S01]  /*9920*/  USHF.L.U64.HI UR7, UR4, 0x1, UR7 ;  /* 0x0000000104077899 */ /* 0x000fe20008010207 */
[----:B------:R-:W-:Y:S01]  /*9930*/  IMAD.WIDE.U32 R14, R14, UR8, RZ ;  /* 0x000000080e0e7c25 */ /* 0x000fe2000f8e00ff */
[----:B------:R-:W-:-:S04]  /*9940*/  ULDC.64 UR8, c[0x0][0x480] ;  /* 0x0001200000087ab9 */ /* 0x000fc80000000a00 */
[----:B------:R-:W-:Y:S02]  /*9950*/  IADD3 R15, R15, R7, RZ ;  /* 0x000000070f0f7210 */ /* 0x000fe40007ffe0ff */
[C---:B------:R-:W-:Y:S02]  /*9960*/  SHF.L.U32 R9, R14.reuse, 0x1, RZ ;  /* 0x000000010e097819 */ /* 0x040fe400000006ff */
[----:B------:R-:W-:Y:S01]  /*9970*/  SHF.L.U64.HI R15, R14, 0x1, R15 ;  /* 0x000000010e0f7819 */ /* 0x000fe2000001020f */
[-C--:B-1----:R-:W-:Y:S02]  /*9980*/  IMAD R8, R27, R4.reuse, RZ ;  /* 0x000000041b087224 */ /* 0x082fe400078e02ff */
        /* <DEDUP_REMOVED lines=11> */
[----:B0-----:R-:W-:-:S07]  /*9a40*/  IADD3.X R13, R13, ~UR7, RZ, P3, !PT ;  /* 0x800000070d0d7c10 */ /* 0x001fce0009ffe4ff */
.L_x_55:
[----:B--2---:R0:W2:Y:S01]  /*9a50*/  LDG.E.U16.CONSTANT R6, desc[UR12][R14.64] ;  /* 0x0000000c0e067981 */ /* 0x0040a2000c1e9500 */
[----:B------:R-:W-:-:S04]  /*9a60*/  IADD3 R18, P0, R14, R9, RZ ;  /* 0x000000090e127210 */ /* 0x000fc80007f1e0ff */
[----:B------:R-:W-:-:S05]  /*9a70*/  IADD3.X R19, R15, R13, RZ, P0, !PT ;  /* 0x0000000d0f137210 */ /* 0x000fca00007fe4ff */
[----:B------:R-:W3:Y:S01]  /*9a80*/  LDG.E.U16.CONSTANT R8, desc[UR12][R18.64] ;  /* 0x0000000c12087981 */ /* 0x000ee2000c1e9500 */
[----:B------:R-:W-:-:S04]  /*9a90*/  IADD3 R20, P0, R18, R9, RZ ;  /* 0x0000000912147210 */ /* 0x000fc80007f1e0ff */
[----:B------:R-:W-:-:S05]  /*9aa0*/  IADD3.X R21, R19, R13, RZ, P0, !PT ;  /* 0x0000000d13157210 */ /* 0x000fca00007fe4ff */
[----:B------:R-:W4:Y:S01]  /*9ab0*/  LDG.E.U16.CONSTANT R10, desc[UR12][R20.64] ;  /* 0x0000000c140a7981 */ /* 0x000f22000c1e9500 */
[----:B------:R-:W-:-:S05]  /*9ac0*/  IADD3 R4, P0, R20, R9, RZ ;  /* 0x0000000914047210 */ /* 0x000fca0007f1e0ff */
[----:B------:R-:W-:-:S05]  /*9ad0*/  IMAD.X R5, R21, 0x1, R13, P0 ;  /* 0x0000000115057824 */ /* 0x000fca00000e060d */
[----:B------:R-:W4:Y:S01]  /*9ae0*/  LDG.E.U16.CONSTANT R12, desc[UR12][R4.64] ;  /* 0x0000000c040c7981 */ /* 0x000f22000c1e9500 */
[----:B-----5:R-:W-:Y:S02]  /*9af0*/  SHF.L.U32 R3, R3, 0x10, RZ ;  /* 0x0000001003037819 */ /* 0x020fe400000006ff */
[----:B------:R-:W-:Y:S02]  /*9b00*/  IADD3 R7, P0, R7, 0x4, RZ ;  /* 0x0000000407077810 */ /* 0x000fe40007f1e0ff */
[----:B0-----:R-:W-:-:S03]  /*9b10*/  IADD3 R14, P1, R4, R9, RZ ;  /* 0x00000009040e7210 */ /* 0x001fc60007f3e0ff */
[----:B------:R-:W-:Y:S01]  /*9b20*/  IMAD.X R27, RZ, RZ, R27, P0 ;  /* 0x000000ffff1b7224 */ /* 0x000fe200000e061b */
[----:B------:R-:W-:-:S04]  /*9b30*/  ISETP.GE.U32.AND P0, PT, R7, R0, PT ;  /* 0x000000000700720c */ /* 0x000fc80003f06070 */
[----:B------:R-:W-:Y:S02]  /*9b40*/  ISETP.GE.AND.EX P0, PT, R27, R2, PT, P0 ;  /* 0x000000021b00720c */ /* 0x000fe40003f06300 */
[----:B--2---:R-:W-:-:S05]  /*9b50*/  SHF.L.U32 R6, R6, 0x10, RZ ;  /* 0x0000001006067819 */ /* 0x004fca00000006ff */
[----:B------:R-:W-:Y:S01]  /*9b60*/  FADD.FTZ R3, R3, R6 ;  /* 0x0000000603037221 */ /* 0x000fe20000010000 */
[----:B---3--:R-:W-:-:S05]  /*9b70*/  IMAD.U32 R15, R8, 0x10000, RZ ;  /* 0x00010000080f7824 */ /* 0x008fca00078e00ff */
[----:B------:R-:W0:Y:S02]  /*9b80*/  F2F.BF16.F32 R3, R3 ;  /* 0x0000000300037304 */ /* 0x000e240000202000 */
[----:B0-----:R-:W-:-:S05]  /*9b90*/  SHF.L.U32 R6, R3, 0x10, RZ ;  /* 0x0000001003067819 */ /* 0x001fca00000006ff */
[----:B------:R-:W-:Y:S01]  /*9ba0*/  FADD.FTZ R6, R6, R15 ;  /* 0x0000000f06067221 */ /* 0x000fe20000010000 */
[----:B----4-:R-:W-:-:S05]  /*9bb0*/  SHF.L.U32 R15, R10, 0x10, RZ ;  /* 0x000000100a0f7819 */ /* 0x010fca00000006ff */
[----:B------:R-:W0:Y:S02]  /*9bc0*/  F2F.BF16.F32 R6, R6 ;  /* 0x0000000600067304 */ /* 0x000e240000202000 */
[----:B0-----:R-:W-:-:S04]  /*9bd0*/  IMAD.U32 R8, R6, 0x10000, RZ ;  /* 0x0001000006087824 */ /* 0x001fc800078e00ff */
[----:B------:R-:W-:Y:S01]  /*9be0*/  FADD.FTZ R8, R8, R15 ;  /* 0x0000000f08087221 */ /* 0x000fe20000010000 */
[----:B------:R-:W-:-:S05]  /*9bf0*/  SHF.L.U32 R15, R12, 0x10, RZ ;  /* 0x000000100c0f7819 */ /* 0x000fca00000006ff */
[----:B------:R-:W0:Y:S02]  /*9c00*/  F2F.BF16.F32 R8, R8 ;  /* 0x0000000800087304 */ /* 0x000e240000202000 */
[----:B0-----:R-:W-:-:S05]  /*9c10*/  SHF.L.U32 R10, R8, 0x10, RZ ;  /* 0x00000010080a7819 */ /* 0x001fca00000006ff */
[----:B------:R-:W-:Y:S01]  /*9c20*/  FADD.FTZ R10, R10, R15 ;  /* 0x0000000f0a0a7221 */ /* 0x000fe20000010000 */
[----:B------:R-:W-:-:S04]  /*9c30*/  IADD3.X R15, R5, R13, RZ, P1, !PT ;  /* 0x0000000d050f7210 */ /* 0x000fc80000ffe4ff */
[----:B------:R-:W-:-:S04]  /*9c40*/  F2FP.BF16.F32.PACK_AB R10, RZ, R10 ;  /* 0x0000000aff0a723e */ /* 0x000fc800000010ff */
[----:B------:R-:W-:-:S05]  /*9c50*/  PRMT R3, R10, 0x7610, R3 ;  /* 0x000076100a037816 */ /* 0x000fca0000000003 */
[----:B------:R2:W-:Y:S01]  /*9c60*/  STG.E.U16 desc[UR12][R16.64], R3 ;  /* 0x0000000310007986 */ /* 0x0005e2000c10150c */
[----:B------:R-:W-:Y:S05]  /*9c70*/  @!P0 BRA `(.L_x_55) ;  /* 0xfffffffc00748947 */ /* 0x000fea000383ffff */
.L_x_52:
[----:B------:R-:W-:Y:S05]  /*9c80*/  BSYNC B1 ;  /* 0x0000000000017941 */ /* 0x000fea0003800000 */
.L_x_51:
[----:B------:R-:W-:-:S07]  /*9c90*/  IADD3 R11, R11, 0x80, RZ ;  /* 0x000000800b0b7810 */ /* 0x000fce0007ffe0ff */
.L_x_43:
[----:B------:R-:W-:Y:S05]  /*9ca0*/  BSYNC B0 ;  /* 0x0000000000007941 */ /* 0x000fea0003800000 */
.L_x_42:
        /* <DEDUP_REMOVED lines=339> */
[----:B------:R-:W-:Y:S01]  /*b1e0*/  ULDC UR4, c[0x0][0x45c] ;  /* 0x0001170000047ab9 */ /* 0x000fe20000000800 */
[----:B------:R-:W-:-:S03]  /*b1f0*/  @P0 MOV R6, RZ ;  /* 0x000000ff00060202 */ /* 0x000fc60000000f00 */
[----:B------:R-:W1:Y:S08]  /*b200*/  @P0 LDC R13, c[0x0][0x33c] ;  /* 0x0000cf00ff0d0b82 */ /* 0x000e700000000800 */
[----:B------:R-:W2:Y:S08]  /*b210*/  @P0 LDC.64 R4, c[0x0][0x468] ;  /* 0x00011a00ff040b82 */ /* 0x000eb00000000a00 */
[----:B------:R-:W3:Y:S01]  /*b220*/  @P0 LDC R12, c[0x0][0x470] ;  /* 0x00011c00ff0c0b82 */ /* 0x000ee20000000800 */
[----:B0-----:R-:W-:-:S05]  /*b230*/  @P0 IMAD.HI.U32 R2, R7, R8, R6 ;  /* 0x0000000807020227 */ /* 0x001fca00078e0006 */
[----:B------:R-:W-:Y:S01]  /*b240*/  @P0 SHF.R.U32.HI R2, RZ, R9, R2 ;  /* 0x00000009ff020219 */ /* 0x000fe20000011602 */
[----:B------:R-:W-:-:S03]  /*b250*/  IMAD.MOV R9, RZ, RZ, -R7 ;  /* 0x000000ffff097224 */ /* 0x000fc600078e0a07 */
[----:B------:R-:W-:Y:S01]  /*b260*/  @P0 IADD3 R6, -R2, RZ, RZ ;  /* 0x000000ff02060210 */ /* 0x000fe20007ffe1ff */
[----:B------:R-:W-:Y:S01]  /*b270*/  IMAD R3, R9, UR6, R3 ;  /* 0x0000000609037c24 */ /* 0x000fe2000f8e0203 */
[----:B------:R-:W-:-:S03]  /*b280*/  ULDC.64 UR6, c[0x0][0x460] ;  /* 0x0001180000067ab9 */ /* 0x000fc60000000a00 */
[----:B-1----:R-:W-:Y:S02]  /*b290*/  @P0 IMAD R7, R13, R6, R7 ;  /* 0x000000060d070224 */ /* 0x002fe400078e0207 */
[C---:B------:R-:W-:Y:S02]  /*b2a0*/  IMAD R17, R3.reuse, UR4, R17 ;  /* 0x0000000403117c24 */ /* 0x040fe4000f8e0211 */
[C---:B------:R-:W-:Y:S02]  /*b2b0*/  IMAD R10, R3.reuse, UR6, R10 ;  /* 0x00000006030a7c24 */ /* 0x040fe4000f8e020a */
[----:B------:R-:W-:Y:S02]  /*b2c0*/  IMAD R0, R3, UR7, R0 ;  /* 0x0000000703007c24 */ /* 0x000fe4000f8e0200 */
[C---:B--2---:R-:W-:Y:S02]  /*b2d0*/  @P0 IMAD R17, R7.reuse, R4, R17 ;  /* 0x0000000407110224 */ /* 0x044fe400078e0211 */
[----:B------:R-:W-:-:S02]  /*b2e0*/  @P0 IMAD R10, R7, R5, R10 ;  /* 0x00000005070a0224 */ /* 0x000fc400078e020a */
[----:B---3--:R-:W-:-:S07]  /*b2f0*/  @P0 IMAD R0, R7, R12, R0 ;  /* 0x0000000c07000224 */ /* 0x008fce00078e0200 */
.L_x_58:
        /* <DEDUP_REMOVED lines=22> */
.L_x_61:
[----:B------:R-:W-:Y:S02]  /*b460*/  ULDC UR4, c[0x0][0x498] ;  /* 0x0001260000047ab9 */ /* 0x000fe40000000800 */
[----:B------:R-:W0:Y:S01]  /*b470*/  I2F.U32.RP R5, UR4 ;  /* 0x0000000400057d06 */ /* 0x000e220008209000 */
[----:B------:R-:W-:-:S07]  /*b480*/  ISETP.NE.U32.AND P2, PT, RZ, UR4, PT ;  /* 0x00000004ff007c0c */ /* 0x000fce000bf45070 */
[----:B0-----:R-:W0:Y:S02]  /*b490*/  MUFU.RCP R5, R5 ;  /* 0x0000000500057308 */ /* 0x001e240000001000 */
[----:B0-----:R-:W-:Y:S01]  /*b4a0*/  IADD3 R2, R5, 0xffffffe, RZ ;  /* 0x0ffffffe05027810 */ /* 0x001fe20007ffe0ff */
[----:B------:R-:W-:-:S05]  /*b4b0*/  IMAD.MOV.U32 R5, RZ, RZ, RZ ;  /* 0x000000ffff057224 */ /* 0x000fca00078e00ff */
[----:B------:R0:W1:Y:S02]  /*b4c0*/  F2I.FTZ.U32.TRUNC.NTZ R3, R2 ;  /* 0x0000000200037305 */ /* 0x000064000021f000 */
[----:B0-----:R-:W-:Y:S01]  /*b4d0*/  HFMA2.MMA R2, -RZ, RZ, 0, 0 ;  /* 0x00000000ff027435 */ /* 0x001fe200000001ff */
[----:B-1----:R-:W-:-:S04]  /*b4e0*/  IMAD.MOV R9, RZ, RZ, -R3 ;  /* 0x000000ffff097224 */ /* 0x002fc800078e0a03 */
[----:B------:R-:W-:-:S05]  /*b4f0*/  IMAD R9, R9, UR4, RZ ;  /* 0x0000000409097c24 */ /* 0x000fca000f8e02ff */
        /* <DEDUP_REMOVED lines=8> */
[----:B------:R-:W-:Y:S02]  /*b580*/  @P1 IADD3 R4, R4, 0x1, RZ ;  /* 0x0000000104041810 */ /* 0x000fe40007ffe0ff */
[----:B------:R-:W-:-:S07]  /*b590*/  @!P2 LOP3.LUT R4, RZ, UR4, RZ, 0x33, !PT ;  /* 0x00000004ff04ac12 */ /* 0x000fce000f8e33ff */
.L_x_60:
[----:B------:R-:W-:Y:S05]  /*b5a0*/  BSYNC B1 ;  /* 0x0000000000017941 */ /* 0x000fea0003800000 */
.L_x_59:
        /* <DEDUP_REMOVED lines=24> */
.L_x_63:
[----:B------:R-:W0:Y:S01]  /*b730*/  I2F.U32.RP R0, R2 ;  /* 0x0000000200007306 */ /* 0x000e220000209000 */
[----:B------:R-:W-:Y:S01]  /*b740*/  HFMA2.MMA R4, -RZ, RZ, 0, 0 ;  /* 0x00000000ff047435 */ /* 0x000fe200000001ff */
[----:B------:R-:W-:-:S06]  /*b750*/  ISETP.NE.U32.AND P2, PT, R2, RZ, PT ;  /* 0x000000ff0200720c */ /* 0x000fcc0003f45070 */
[----:B0-----:R-:W0:Y:S02]  /*b760*/  MUFU.RCP R0, R0 ;  /* 0x0000000000007308 */ /* 0x001e240000001000 */
[----:B0-----:R-:W-:-:S06]  /*b770*/  IADD3 R5, R0, 0xffffffe, RZ ;  /* 0x0ffffffe00057810 */ /* 0x001fcc0007ffe0ff */
[----:B------:R-:W0:Y:S02]  /*b780*/  F2I.FTZ.U32.TRUNC.NTZ R5, R5 ;  /* 0x0000000500057305 */ /* 0x000e24000021f000 */
[----:B0-----:R-:W-:-:S04]  /*b790*/  IMAD.MOV R3, RZ, RZ, -R5 ;  /* 0x000000ffff037224 */ /* 0x001fc800078e0a05 */
[----:B------:R-:W-:-:S04]  /*b7a0*/  IMAD R3, R3, R2, RZ ;  /* 0x0000000203037224 */ /* 0x000fc800078e02ff */
[----:B------:R-:W-:-:S04]  /*b7b0*/  IMAD.HI.U32 R3, R5, R3, R4 ;  /* 0x0000000305037227 */ /* 0x000fc800078e0004 */
[----:B------:R-:W-:Y:S02]  /*b7c0*/  IMAD.MOV.U32 R5, RZ, RZ, RZ ;  /* 0x000000ffff057224 */ /* 0x000fe400078e00ff */
[----:B------:R-:W-:-:S05]  /*b7d0*/  IMAD.HI.U32 R4, R3, R14, RZ ;  /* 0x0000000e03047227 */ /* 0x000fca00078e00ff */
[----:B------:R-:W-:-:S05]  /*b7e0*/  IADD3 R3, -R4, RZ, RZ ;  /* 0x000000ff04037210 */ /* 0x000fca0007ffe1ff */
[----:B------:R-:W-:-:S05]  /*b7f0*/  IMAD R3, R2, R3, R14 ;  /* 0x0000000302037224 */ /* 0x000fca00078e020e */
[----:B------:R-:W-:-:S13]  /*b800*/  ISETP.GE.U32.AND P0, PT, R3, R2, PT ;  /* 0x000000020300720c */ /* 0x000fda0003f06070 */
[----:B------:R-:W-:Y:S01]  /*b810*/  @P0 IMAD.IADD R3, R3, 0x1, -R2 ;  /* 0x0000000103030824 */ /* 0x000fe200078e0a02 */
[----:B------:R-:W-:-:S04]  /*b820*/  @P0 IADD3 R4, R4, 0x1, RZ ;  /* 0x0000000104040810 */ /* 0x000fc80007ffe0ff */
[----:B------:R-:W-:-:S13]  /*b830*/  ISETP.GE.U32.AND P1, PT, R3, R2, PT ;  /* 0x000000020300720c */ /* 0x000fda0003f26070 */
[----:B------:R-:W-:Y:S02]  /*b840*/  @P1 IADD3 R4, R4, 0x1, RZ ;  /* 0x0000000104041810 */ /* 0x000fe40007ffe0ff */
[----:B------:R-:W-:-:S07]  /*b850*/  @!P2 LOP3.LUT R4, RZ, R2, RZ, 0x33, !PT ;  /* 0x00000002ff04a212 */ /* 0x000fce00078e33ff */
.L_x_64:
[----:B------:R-:W-:Y:S05]  /*b860*/  BSYNC B1 ;  /* 0x0000000000017941 */ /* 0x000fea0003800000 */
.L_x_62:
        /* <DEDUP_REMOVED lines=40> */
[----:B------:R-:W-:Y:S01]  /*baf0*/  MOV R4, R6 ;  /* 0x0000000600047202 */ /* 0x000fe20000000f00 */
[-C--:B--2---:R-:W-:Y:S01]  /*bb00*/  IMAD R3, R3, R12.reuse, RZ ;  /* 0x0000000c03037224 */ /* 0x084fe200078e02ff */
[----:B------:R-:W-:Y:S01]  /*bb10*/  IADD3 R24, P1, R10, UR4, RZ ;  /* 0x000000040a187c10 */ /* 0x000fe2000ff3e0ff */
[----:B------:R-:W-:Y:S02]  /*bb20*/  IMAD.IADD R5, R7, 0x1, R5 ;  /* 0x0000000107057824 */ /* 0x000fe400078e0205 */
[C---:B------:R-:W-:Y:S01]  /*bb30*/  IMAD R3, R22.reuse, R13, R3 ;  /* 0x0000000d16037224 */ /* 0x040fe200078e0203 */
[----:B------:R-:W-:Y:S01]  /*bb40*/  IADD3.X R25, RZ, UR5, RZ, P1, !PT ;  /* 0x00000005ff197c10 */ /* 0x000fe20008ffe4ff */
[----:B------:R-:W-:-:S04]  /*bb50*/  IMAD.WIDE.U32 R28, R22, R12, R4 ;  /* 0x0000000c161c7225 */ /* 0x000fc800078e0004 */
[----:B------:R-:W-:Y:S01]  /*bb60*/  IMAD.IADD R3, R29, 0x1, R3 ;  /* 0x000000011d037824 */ /* 0x000fe200078e0203 */
[----:B------:R-:W-:-:S04]  /*bb70*/  LEA R22, P1, R28, R24, 0x1 ;  /* 0x000000181c167211 */ /* 0x000fc800078208ff */
[----:B------:R-:W-:Y:S02]  /*bb80*/  LEA.HI.X R23, R28, R25, R3, 0x1, P1 ;  /* 0x000000191c177211 */ /* 0x000fe400008f0c03 */
[----:B------:R-:W2:Y:S04]  /*bb90*/  LDG.E.U16 R3, desc[UR12][R16.64] ;  /* 0x0000000c10037981 */ /* 0x000ea8000c1e1500 */
[----:B------:R-:W3:Y:S01]  /*bba0*/  LDG.E.U16.CONSTANT R22, desc[UR12][R22.64] ;  /* 0x0000000c16167981 */ /* 0x000ee2000c1e9500 */
[----:B------:R-:W-:-:S04]  /*bbb0*/  ISETP.NE.U32.AND P1, PT, R26, 0x1, PT ;  /* 0x000000011a00780c */ /* 0x000fc80003f25070 */
[----:B------:R-:W-:Y:S02]  /*bbc0*/  ISETP.NE.AND.EX P1, PT, RZ, RZ, PT, P1 ;  /* 0x000000ffff00720c */ /* 0x000fe40003f25310 */
[----:B--2---:R-:W-:Y:S02]  /*bbd0*/  SHF.L.U32 R3, R3, 0x10, RZ ;  /* 0x0000001003037819 */ /* 0x004fe400000006ff */
[----:B---3--:R-:W-:-:S05]  /*bbe0*/  SHF.L.U32 R28, R22, 0x10, RZ ;  /* 0x00000010161c7819 */ /* 0x008fca00000006ff */
[----:B------:R-:W-:Y:S01]  /*bbf0*/  FADD.FTZ R3, R3, R28 ;  /* 0x0000001c03037221 */ /* 0x000fe20000010000 */
[----:B------:R-:W-:-:S05]  /*bc00*/  IADD3 R28, P2, R9, 0x1, RZ ;  /* 0x00000001091c7810 */ /* 0x000fca0007f5e0ff */
[----:B------:R-:W0:Y:S01]  /*bc10*/  F2F.BF16.F32 R3, R3 ;  /* 0x0000000300037304 */ /* 0x000e220000202000 */
[----:B------:R-:W-:Y:S01]  /*bc20*/  IMAD.X R27, RZ, RZ, R8, P2 ;  /* 0x000000ffff1b7224 */ /* 0x000fe200010e0608 */
        /* <DEDUP_REMOVED lines=9> */
[----:B------:R-:W-:-:S03]  /*bcc0*/  IMAD.X R29, R5, 0x1, R19, P3 ;  /* 0x00000001051d7824 */ /* 0x000fc600018e0613 */
[----:B------:R-:W-:Y:S02]  /*bcd0*/  IADD3 R4, R23, R7, RZ ;  /* 0x0000000717047210 */ /* 0x000fe40007ffe0ff */
[----:B------:R-:W-:-:S04]  /*bce0*/  IADD3 R7, P2, R14, -R22, RZ ;  /* 0x800000160e077210 */ /* 0x000fc80007f5e0ff */
[----:B------:R-:W-:Y:S01]  /*bcf0*/  IADD3.X R23, R15, ~R4, RZ, P2, !PT ;  /* 0x800000040f177210 */ /* 0x000fe200017fe4ff */
[----:B------:R-:W-:Y:S02]  /*bd00*/  IMAD.WIDE.U32 R26, R7, R12, R28 ;  /* 0x0000000c071a7225 */ /* 0x000fe400078e001c */
[----:B------:R-:W-:Y:S02]  /*bd10*/  @P1 IADD3 R18, P5, R28, R18, RZ ;  /* 0x000000121c121210 */ /* 0x000fe40007fbe0ff */
[----:B------:R-:W-:Y:S01]  /*bd20*/  IMAD R6, R23, R12, RZ ;  /* 0x0000000c17067224 */ /* 0x000fe200078e02ff */
[----:B------:R-:W-:Y:S02]  /*bd30*/  @P1 IADD3 R23, P3, P4, R14, -R20, -R22 ;  /* 0x800000140e171210 */ /* 0x000fe40007c7e816 */
[----:B------:R-:W-:Y:S01]  /*bd40*/  @P1 IADD3.X R19, R29, R19, RZ, P5, !PT ;  /* 0x000000131d131210 */ /* 0x000fe20002ffe4ff */
[----:B------:R-:W-:Y:S01]  /*bd50*/  IMAD R5, R7, R13, R6 ;  /* 0x0000000d07057224 */ /* 0x000fe200078e0206 */
[----:B------:R-:W-:-:S02]  /*bd60*/  LEA R6, P2, R26, R24, 0x1 ;  /* 0x000000181a067211 */ /* 0x000fc400078408ff */
[----:B------:R-:W-:Y:S02]  /*bd70*/  @P1 IADD3.X R21, R15, ~R21, ~R4, P3, P4 ;  /* 0x800000150f151210 */ /* 0x000fe40001fe8c04 */
[----:B------:R-:W-:-:S04]  /*bd80*/  IADD3 R5, R27, R5, RZ ;  /* 0x000000051b057210 */ /* 0x000fc80007ffe0ff */
        /* <DEDUP_REMOVED lines=23> */
.L_x_68:
[----:B------:R-:W-:Y:S05]  /*bf00*/  BSYNC B2 ;  /* 0x0000000000027941 */ /* 0x000fea0003800000 */
.L_x_67:
        /* <DEDUP_REMOVED lines=37> */
.L_x_69:
        /* <DEDUP_REMOVED lines=35> */
.L_x_66:
[----:B------:R-:W-:Y:S05]  /*c390*/  BSYNC B1 ;  /* 0x0000000000017941 */ /* 0x000fea0003800000 */
.L_x_65:
[----:B------:R-:W-:-:S07]  /*c3a0*/  IADD3 R11, R11, 0x80, RZ ;  /* 0x000000800b0b7810 */ /* 0x000fce0007ffe0ff */
.L_x_57:
[----:B------:R-:W-:Y:S05]  /*c3b0*/  BSYNC B0 ;  /* 0x0000000000007941 */ /* 0x000fea0003800000 */
.L_x_56:
        /* <DEDUP_REMOVED lines=357> */
.L_x_72:
        /* <DEDUP_REMOVED lines=22> */
.L_x_75:
        /* <DEDUP_REMOVED lines=20> */
.L_x_74:
[----:B------:R-:W-:Y:S05]  /*dcb0*/  BSYNC B1 ;  /* 0x0000000000017941 */ /* 0x000fea0003800000 */
.L_x_73:
        /* <DEDUP_REMOVED lines=24> */
.L_x_77:
        /* <DEDUP_REMOVED lines=19> */
.L_x_78:
[----:B------:R-:W-:Y:S05]  /*df70*/  BSYNC B1 ;  /* 0x0000000000017941 */ /* 0x000fea0003800000 */
.L_x_76:
        /* <DEDUP_REMOVED lines=13> */
[----:B------:R-:W-:Y:S02]  /*e050*/  MOV R28, R12 ;  /* 0x0000000c001c7202 */ /* 0x000fe40000000f00 */
[-C--:B------:R-:W-:Y:S02]  /*e060*/  ISETP.GT.AND.EX P0, PT, R2, R14.reuse, PT, P0 ;  /* 0x0000000e0200720c */ /* 0x080fe40003f04300 */
[----:B------:R-:W-:Y:S02]  /*e070*/  MOV R27, R14 ;  /* 0x0000000e001b7202 */ /* 0x000fe40000000f00 */
        /* <DEDUP_REMOVED lines=14> */
[----:B------:R-:W-:Y:S01]  /*e160*/  IMAD.X R3, RZ, RZ, ~R14, P1 ;  /* 0x000000ffff037224 */ /* 0x000fe200008e0e0e */
[----:B------:R-:W-:Y:S01]  /*e170*/  IADD3 R13, P1, R10, UR4, RZ ;  /* 0x000000040a0d7c10 */ /* 0x000fe2000ff3e0ff */
[----:B------:R-:W1:Y:S03]  /*e180*/  LDC.64 R20, c[0x0][0x4a8] ;  /* 0x00012a00ff147b82 */ /* 0x000e660000000a00 */
[----:B------:R-:W-:-:S05]  /*e190*/  IADD3.X R15, RZ, UR5, RZ, P1, !PT ;  /* 0x00000005ff0f7c10 */ /* 0x000fca0008ffe4ff */
[----:B------:R-:W2:Y:S01]  /*e1a0*/  LDC.64 R18, c[0x0][0x4b0] ;  /* 0x00012c00ff127b82 */ /* 0x000ea20000000a00 */
[----:B0-----:R-:W-:-:S04]  /*e1b0*/  IMAD R4, R3, R22, RZ ;  /* 0x0000001603047224 */ /* 0x001fc800078e02ff */
[C---:B------:R-:W-:Y:S02]  /*e1c0*/  IMAD R3, R25.reuse, R23, R4 ;  /* 0x0000001719037224 */ /* 0x040fe400078e0204 */
[----:B------:R-:W-:-:S04]  /*e1d0*/  IMAD.WIDE.U32 R24, R25, R22, R8 ;  /* 0x0000001619187225 */ /* 0x000fc800078e0008 */
[-C--:B-1----:R-:W-:Y:S01]  /*e1e0*/  IMAD R5, R14, R20.reuse, RZ ;  /* 0x000000140e057224 */ /* 0x082fe200078e02ff */
[----:B------:R-:W-:Y:S01]  /*e1f0*/  IADD3 R3, R25, R3, RZ ;  /* 0x0000000319037210 */ /* 0x000fe20007ffe0ff */
[----:B------:R-:W-:-:S04]  /*e200*/  IMAD.WIDE.U32 R6, R12, R20, RZ ;  /* 0x000000140c067225 */ /* 0x000fc800078e00ff */
[----:B------:R-:W-:Y:S02]  /*e210*/  IMAD R5, R12, R21, R5 ;  /* 0x000000150c057224 */ /* 0x000fe400078e0205 */
[-C--:B--2---:R-:W-:Y:S02]  /*e220*/  IMAD R3, R3, R18.reuse, RZ ;  /* 0x0000001203037224 */ /* 0x084fe400078e02ff */
[----:B------:R-:W-:Y:S01]  /*e230*/  IMAD.MOV.U32 R4, RZ, RZ, R6 ;  /* 0x000000ffff047224 */ /* 0x000fe200078e0006 */
[----:B------:R-:W-:Y:S01]  /*e240*/  IADD3 R5, R7, R5, RZ ;  /* 0x0000000507057210 */ /* 0x000fe20007ffe0ff */
[C---:B------:R-:W-:Y:S02]  /*e250*/  IMAD R3, R24.reuse, R19, R3 ;  /* 0x0000001318037224 */ /* 0x040fe400078e0203 */
        /* <DEDUP_REMOVED lines=59> */
.L_x_82:
[----:B------:R-:W-:Y:S05]  /*e610*/  BSYNC B2 ;  /* 0x0000000000027941 */ /* 0x000fea0003800000 */
.L_x_81:
        /* <DEDUP_REMOVED lines=20> */
[----:B------:R-:W-:-:S04]  /*e760*/  ULDC.64 UR8, c[0x0][0x480] ;  /* 0x0001200000087ab9 */ /* 0x000fc80000000a00 */
[----:B------:R-:W-:Y:S01]  /*e770*/  IADD3 R13, R9, R7, RZ ;  /* 0x00000007090d7210 */ /* 0x000fe20007ffe0ff */
[----:B------:R-:W-:-:S03]  /*e780*/  IMAD.SHL.U32 R9, R8, 0x2, RZ ;  /* 0x0000000208097824 */ /* 0x000fc600078e00ff */
        /* <DEDUP_REMOVED lines=14> */
.L_x_83:
        /* <DEDUP_REMOVED lines=35> */
.L_x_80:
[----:B------:R-:W-:Y:S05]  /*eaa0*/  BSYNC B1 ;  /* 0x0000000000017941 */ /* 0x000fea0003800000 */
.L_x_79:
[----:B------:R-:W-:-:S07]  /*eab0*/  VIADD R11, R11, 0x80 ;  /* 0x000000800b0b7836 */ /* 0x000fce0000000000 */
.L_x_71:
[----:B------:R-:W-:Y:S05]  /*eac0*/  BSYNC B0 ;  /* 0x0000000000007941 */ /* 0x000fea0003800000 */
.L_x_70:
[----:B------:R-:W-:Y:S01]  /*ead0*/  ULDC UR4, c[0x0][0x210] ;  /* 0x0000840000047ab9 */ /* 0x000fe20000000800 */
[----:B------:R-:W-:Y:S01]  /*eae0*/  BSSY B0, `(.L_x_84) ;  /* 0x000026f000007945 */ /* 0x000fe20003800000 */
[----:B------:R-:W-:-:S13]  /*eaf0*/  ISETP.GE.AND P0, PT, R11, UR4, PT ;  /* 0x000000040b007c0c */ /* 0x000fda000bf06270 */
[----:B------:R-:W-:Y:S05]  /*eb00*/  @P0 BRA `(.L_x_85) ;  /* 0x0000002400b00947 */ /* 0x000fea0003800000 */
[----:B-1----:R-:W1:Y:S01]  /*eb10*/  LDC R6, c[0x0][0x218] ;  /* 0x00008600ff067b82 */ /* 0x002e620000000800 */
[----:B------:R-:W-:Y:S01]  /*eb20*/  HFMA2.MMA R0, -RZ, RZ, 0, 0 ;  /* 0x00000000ff007435 */ /* 0x000fe200000001ff */
[----:B------:R-:W-:Y:S01]  /*eb30*/  MOV R10, RZ ;  /* 0x000000ff000a7202 */ /* 0x000fe20000000f00 */
[----:B------:R-:W-:Y:S01]  /*eb40*/  IMAD.MOV.U32 R15, RZ, RZ, RZ ;  /* 0x000000ffff0f7224 */ /* 0x000fe200078e00ff */
[----:B-1----:R-:W-:-:S13]  /*eb50*/  ISETP.NE.AND P0, PT, R6, RZ, PT ;  /* 0x000000ff0600720c */ /* 0x002fda0003f05270 */
[----:B------:R-:W-:Y:S05]  /*eb60*/  @!P0 BRA `(.L_x_86) ;  /* 0x00000014006c8947 */ /* 0x000fea0003800000 */
[----:B------:R-:W-:Y:S01]  /*eb70*/  MOV R10, RZ ;  /* 0x000000ff000a7202 */ /* 0x000fe20000000f00 */
[----:B------:R-:W-:Y:S01]  /*eb80*/  ULDC.64 UR4, c[0x0][0x220] ;  /* 0x0000880000047ab9 */ /* 0x000fe20000000a00 */
[----:B------:R-:W-:Y:S01]  /*eb90*/  ISETP.NE.AND P0, PT, R6, 0x1, PT ;  /* 0x000000010600780c */ /* 0x000fe20003f05270 */
[----:B------:R-:W-:Y:S02]  /*eba0*/  ULDC UR6, c[0x0][0x350] ;  /* 0x0000d40000067ab9 */ /* 0x000fe40000000800 */
[----:B------:R-:W-:Y:S01]  /*ebb0*/  IMAD.HI.U32 R2, R11, UR4, R10 ;  /* 0x000000040b027c27 */ /* 0x000fe2000f8e000a */
[----:B------:R-:W-:-:S04]  /*ebc0*/  ULDC UR4, c[0x0][0x21c] ;  /* 0x0000870000047ab9 */ /* 0x000fc80000000800 */
[----:B0-2---:R-:W-:-:S04]  /*ebd0*/  SHF.R.U32.HI R3, RZ, UR5, R2 ;  /* 0x00000005ff037c19 */ /* 0x005fc80008011602 */
        /* <DEDUP_REMOVED lines=340> */
.L_x_86:
[----:B------:R-:W-:Y:S01]  /*10120*/  ULDC.64 UR4, c[0x0][0x488] ;  /* 0x0001220000047ab9 */ /* 0x000fe20000000a00 */
[----:B0-2---:R-:W0:Y:S01]  /*10130*/  LDC.64 R2, c[0x0][0x490] ;  /* 0x00012400ff027b82 */ /* 0x005e220000000a00 */
        /* <DEDUP_REMOVED lines=20> */
.L_x_89:
        /* <DEDUP_REMOVED lines=20> */
.L_x_88:
[----:B------:R-:W-:Y:S05]  /*103c0*/  BSYNC B1 ;  /* 0x0000000000017941 */ /* 0x000fea0003800000 */
.L_x_87:
        /* <DEDUP_REMOVED lines=24> */
.L_x_91:
        /* <DEDUP_REMOVED lines=19> */
.L_x_92:
[----:B------:R-:W-:Y:S05]  /*10680*/  BSYNC B1 ;  /* 0x0000000000017941 */ /* 0x000fea0003800000 */
.L_x_90:
        /* <DEDUP_REMOVED lines=16> */
[----:B------:R-:W-:Y:S02]  /*10790*/  SEL R3, R0, R12, P0 ;  /* 0x0000000c00037207 */ /* 0x000fe40000000000 */
        /* <DEDUP_REMOVED lines=15> */
[----:B------:R-:W1:Y:S04]  /*10890*/  LDC.64 R20, c[0x0][0x4a8] ;  /* 0x00012a00ff147b82 */ /* 0x000e680000000a00 */
[----:B------:R-:W-:-:S04]  /*108a0*/  IMAD.X R17, RZ, RZ, UR5, P1 ;  /* 0x00000005ff117e24 */ /* 0x000fc800088e06ff */
        /* <DEDUP_REMOVED lines=8> */
[----:B------:R-:W-:-:S03]  /*10930*/  IMAD.IADD R3, R25, 0x1, R3 ;  /* 0x0000000119037824 */ /* 0x000fc600078e0203 */
[----:B------:R-:W-:Y:S01]  /*10940*/  IADD3 R5, R7, R5, RZ ;  /* 0x0000000507057210 */ /* 0x000fe20007ffe0ff */
[-C--:B--2---:R-:W-:Y:S02]  /*10950*/  IMAD R3, R3, R18.reuse, RZ ;  /* 0x0000001203037224 */ /* 0x084fe400078e02ff */
        /* <DEDUP_REMOVED lines=60> */
.L_x_96:
[----:B------:R-:W-:Y:S05]  /*10d20*/  BSYNC B2 ;  /* 0x0000000000027941 */ /* 0x000fea0003800000 */
.L_x_95:
        /* <DEDUP_REMOVED lines=37> */
.L_x_97:
        /* <DEDUP_REMOVED lines=35> */
.L_x_94:
[----:B------:R-:W-:Y:S05]  /*111b0*/  BSYNC B1 ;  /* 0x0000000000017941 */ /* 0x000fea0003800000 */
.L_x_93:
[----:B------:R-:W-:-:S07]  /*111c0*/  IADD3 R11, R11, 0x80, RZ ;  /* 0x000000800b0b7810 */ /* 0x000fce0007ffe0ff */
.L_x_85:
[----:B------:R-:W-:Y:S05]  /*111d0*/  BSYNC B0 ;  /* 0x0000000000007941 */ /* 0x000fea0003800000 */
.L_x_84:
[----:B------:R-:W-:Y:S02]  /*111e0*/  ULDC UR4, c[0x0][0x210] ;  /* 0x0000840000047ab9 */ /* 0x000fe40000000800 */
[----:B------:R-:W-:-:S13]  /*111f0*/  ISETP.GE.AND P0, PT, R11, UR4, PT ;  /* 0x000000040b007c0c */ /* 0x000fda000bf06270 */
[----:B------:R-:W-:Y:S05]  /*11200*/  @P0 EXIT ;  /* 0x000000000000094d */ /* 0x000fea0003800000 */
[----:B-1----:R-:W1:Y:S01]  /*11210*/  LDC R6, c[0x0][0x218] ;  /* 0x00008600ff067b82 */ /* 0x002e620000000800 */
[----:B------:R-:W-:Y:S01]  /*11220*/  HFMA2.MMA R8, -RZ, RZ, 0, 0 ;  /* 0x00000000ff087435 */ /* 0x000fe200000001ff */
[----:B------:R-:W-:Y:S01]  /*11230*/  IMAD.MOV.U32 R0, RZ, RZ, RZ ;  /* 0x000000ffff007224 */ /* 0x000fe200078e00ff */
[----:B0-2---:R-:W-:Y:S02]  /*11240*/  MOV R17, RZ ;  /* 0x000000ff00117202 */ /* 0x005fe40000000f00 */
[----:B-1----:R-:W-:-:S13]  /*11250*/  ISETP.NE.AND P0, PT, R6, RZ, PT ;  /* 0x000000ff0600720c */ /* 0x002fda0003f05270 */
        /* <DEDUP_REMOVED lines=332> */
[----:B------:R-:W1:Y:S01]  /*12720*/  @P0 LDC R13, c[0x0][0x33c] ;  /* 0x0000cf00ff0d0b82 */ /* 0x000e620000000800 */
[----:B------:R-:W-:-:S04]  /*12730*/  IMAD.MOV R9, RZ, RZ, -R7 ;  /* 0x000000ffff097224 */ /* 0x000fc800078e0a07 */
[----:B------:R-:W-:Y:S01]  /*12740*/  IMAD R3, R9, UR6, R3 ;  /* 0x0000000609037c24 */ /* 0x000fe2000f8e0203 */
[----:B------:R-:W-:Y:S02]  /*12750*/  ULDC.64 UR6, c[0x0][0x460] ;  /* 0x0001180000067ab9 */ /* 0x000fe40000000a00 */
[----:B------:R-:W2:Y:S01]  /*12760*/  @P0 LDC.64 R4, c[0x0][0x468] ;  /* 0x00011a00ff040b82 */ /* 0x000ea20000000a00 */
[C---:B------:R-:W-:Y:S02]  /*12770*/  IMAD R17, R3.reuse, UR4, R17 ;  /* 0x0000000403117c24 */ /* 0x040fe4000f8e0211 */
[C---:B------:R-:W-:Y:S02]  /*12780*/  IMAD R8, R3.reuse, UR6, R8 ;  /* 0x0000000603087c24 */ /* 0x040fe4000f8e0208 */
[----:B------:R-:W-:-:S03]  /*12790*/  IMAD R0, R3, UR7, R0 ;  /* 0x0000000703007c24 */ /* 0x000fc6000f8e0200 */
[----:B------:R-:W3:Y:S01]  /*127a0*/  @P0 LDC R12, c[0x0][0x470] ;  /* 0x00011c00ff0c0b82 */ /* 0x000ee20000000800 */
[----:B0-----:R-:W-:-:S05]  /*127b0*/  @P0 IMAD.HI.U32 R2, R7, R10, R6 ;  /* 0x0000000a07020227 */ /* 0x001fca00078e0006 */
[----:B------:R-:W-:-:S04]  /*127c0*/  @P0 SHF.R.U32.HI R2, RZ, R11, R2 ;  /* 0x0000000bff020219 */ /* 0x000fc80000011602 */
[----:B------:R-:W-:-:S05]  /*127d0*/  @P0 IADD3 R6, -R2, RZ, RZ ;  /* 0x000000ff02060210 */ /* 0x000fca0007ffe1ff */
[----:B-1----:R-:W-:-:S04]  /*127e0*/  @P0 IMAD R7, R13, R6, R7 ;  /* 0x000000060d070224 */ /* 0x002fc800078e0207 */
[C---:B--2---:R-:W-:Y:S02]  /*127f0*/  @P0 IMAD R17, R7.reuse, R4, R17 ;  /* 0x0000000407110224 */ /* 0x044fe400078e0211 */
[C---:B------:R-:W-:Y:S02]  /*12800*/  @P0 IMAD R8, R7.reuse, R5, R8 ;  /* 0x0000000507080224 */ /* 0x040fe400078e0208 */
[----:B---3--:R-:W-:-:S07]  /*12810*/  @P0 IMAD R0, R7, R12, R0 ;  /* 0x0000000c07000224 */ /* 0x008fce00078e0200 */
.L_x_98:
[----:B------:R-:W-:Y:S01]  /*12820*/  ULDC.64 UR4, c[0x0][0x488] ;  /* 0x0001220000047ab9 */ /* 0x000fe20000000a00 */
[----:B------:R-:W-:Y:S01]  /*12830*/  ULDC.64 UR6, c[0x0][0x490] ;  /* 0x0001240000067ab9 */ /* 0x000fe20000000a00 */
[----:B------:R-:W-:-:S04]  /*12840*/  IADD3 R14, P0, R0, UR4, RZ ;  /* 0x00000004000e7c10 */ /* 0x000fc8000ff1e0ff */
[----:B------:R-:W-:Y:S01]  /*12850*/  IADD3.X R15, RZ, UR5, RZ, P0, !PT ;  /* 0x00000005ff0f7c10 */ /* 0x000fe200087fe4ff */
[----:B------:R-:W-:-:S05]  /*12860*/  ULDC.64 UR4, c[0x0][0x478] ;  /* 0x00011e0000047ab9 */ /* 0x000fca0000000a00 */
[----:B------:R-:W2:Y:S01]  /*12870*/  LDG.E.64.CONSTANT R14, desc[UR12][R14.64] ;  /* 0x0000000c0e0e7981 */ /* 0x000ea2000c1e9b00 */
[----:B------:R-:W-:Y:S01]  /*12880*/  IADD3 R16, P1, R17, UR4, RZ ;  /* 0x0000000411107c10 */ /* 0x000fe2000ff3e0ff */
[----:B------:R-:W-:Y:S04]  /*12890*/  BSSY B0, `(.L_x_99) ;  /* 0x0000023000007945 */ /* 0x000fe80003800000 */
[----:B------:R-:W-:Y:S01]  /*128a0*/  IMAD.X R17, RZ, RZ, UR5, P1 ;  /* 0x00000005ff117e24 */ /* 0x000fe200088e06ff */
[----:B--2---:R-:W-:-:S04]  /*128b0*/  ISETP.GT.U32.AND P0, PT, R14, UR6, PT ;  /* 0x000000060e007c0c */ /* 0x004fc8000bf04070 */
[----:B------:R-:W-:-:S13]  /*128c0*/  ISETP.GT.AND.EX P0, PT, R15, UR7, PT, P0 ;  /* 0x000000070f007c0c */ /* 0x000fda000bf04300 */
[----:B------:R-:W-:Y:S01]  /*128d0*/  @!P0 CS2R R4, SRZ ;  /* 0x0000000000048805 */ /* 0x000fe2000001ff00 */
[----:B------:R-:W-:Y:S06]  /*128e0*/  @!P0 BRA `(.L_x_100) ;  /* 0x0000000000748947 */ /* 0x000fec0003800000 */
[----:B------:R-:W-:Y:S01]  /*128f0*/  IADD3 R7, P0, R14, -UR6, RZ ;  /* 0x800000060e077c10 */ /* 0x000fe2000ff1e0ff */
[----:B------:R-:W-:-:S03]  /*12900*/  ULDC UR4, c[0x0][0x49c] ;  /* 0x0001270000047ab9 */ /* 0x000fc60000000800 */
[----:B------:R-:W-:-:S04]  /*12910*/  IADD3.X R2, R15, ~UR7, RZ, P0, !PT ;  /* 0x800000070f027c10 */ /* 0x000fc800087fe4ff */
[----:B------:R-:W-:-:S04]  /*12920*/  LOP3.LUT R0, R2, UR4, RZ, 0xfc, !PT ;  /* 0x0000000402007c12 */ /* 0x000fc8000f8efcff */
[----:B------:R-:W-:-:S13]  /*12930*/  ISETP.NE.U32.AND P0, PT, R0, RZ, PT ;  /* 0x000000ff0000720c */ /* 0x000fda0003f05070 */
[----:B------:R-:W-:Y:S05]  /*12940*/  @!P0 BRA `(.L_x_101) ;  /* 0x00000000000c8947 */ /* 0x000fea0003800000 */
[----:B------:R-:W-:-:S07]  /*12950*/  MOV R0, 0x12970 ;  /* 0x0001297000007802 */ /* 0x000fce0000000f00 */
[----:B------:R-:W-:Y:S05]  /*12960*/  CALL.REL.NOINC `($__internal_0_$__cuda_sm20_div_s64) ;  /* 0x0000000c00cc7944 */ /* 0x000fea0003c00000 */
[----:B------:R-:W-:Y:S05]  /*12970*/  BRA `(.L_x_100) ;  /* 0x0000000000507947 */ /* 0x000fea0003800000 */
.L_x_101:
[----:B------:R-:W-:Y:S02]  /*12980*/  ULDC UR4, c[0x0][0x498] ;  /* 0x0001260000047ab9 */ /* 0x000fe40000000800 */
[----:B------:R-:W0:Y:S01]  /*12990*/  I2F.U32.RP R5, UR4 ;  /* 0x0000000400057d06 */ /* 0x000e220008209000 */
[----:B------:R-:W-:-:S07]  /*129a0*/  ISETP.NE.U32.AND P2, PT, RZ, UR4, PT ;  /* 0x00000004ff007c0c */ /* 0x000fce000bf45070 */
[----:B0-----:R-:W0:Y:S02]  /*129b0*/  MUFU.RCP R5, R5 ;  /* 0x0000000500057308 */ /* 0x001e240000001000 */
[----:B0-----:R-:W-:Y:S01]  /*129c0*/  IADD3 R2, R5, 0xffffffe, RZ ;  /* 0x0ffffffe05027810 */ /* 0x001fe20007ffe0ff */
[----:B------:R-:W-:-:S05]  /*129d0*/  HFMA2.MMA R5, -RZ, RZ, 0, 0 ;  /* 0x00000000ff057435 */ /* 0x000fca00000001ff */
        /* <DEDUP_REMOVED lines=14> */
.L_x_100:
[----:B------:R-:W-:Y:S05]  /*12ac0*/  BSYNC B0 ;  /* 0x0000000000007941 */ /* 0x000fea0003800000 */
.L_x_99:
[----:B------:R-:W-:Y:S01]  /*12ad0*/  ULDC.64 UR6, c[0x0][0x498] ;  /* 0x0001260000067ab9 */ /* 0x000fe20000000a00 */
[----:B------:R-:W-:Y:S01]  /*12ae0*/  ULDC.64 UR4, c[0x0][0x490] ;  /* 0x0001240000047ab9 */ /* 0x000fe20000000a00 */
[----:B------:R-:W-:Y:S01]  /*12af0*/  IMAD R7, R5, UR6, RZ ;  /* 0x0000000605077c24 */ /* 0x000fe2000f8e02ff */
[----:B------:R-:W-:Y:S01]  /*12b00*/  LOP3.LUT R0, R15, UR7, RZ, 0xfc, !PT ;  /* 0x000000070f007c12 */ /* 0x000fe2000f8efcff */
[C---:B------:R-:W-:Y:S01]  /*12b10*/  IMAD.WIDE.U32 R2, R4.reuse, UR6, RZ ;  /* 0x0000000604027c25 */ /* 0x040fe2000f8e00ff */
[----:B------:R-:W-:Y:S03]  /*12b20*/  BSSY B0, `(.L_x_102) ;  /* 0x0000026000007945 */ /* 0x000fe60003800000 */
[----:B------:R-:W-:Y:S01]  /*12b30*/  IMAD R9, R4, UR7, R7 ;  /* 0x0000000704097c24 */ /* 0x000fe2000f8e0207 */
[----:B------:R-:W-:-:S03]  /*12b40*/  IADD3 R7, P1, R2, UR4, RZ ;  /* 0x0000000402077c10 */ /* 0x000fc6000ff3e0ff */
        /* <DEDUP_REMOVED lines=16> */
.L_x_103:
        /* <DEDUP_REMOVED lines=19> */
.L_x_104:
[----:B------:R-:W-:Y:S05]  /*12d80*/  BSYNC B0 ;  /* 0x0000000000007941 */ /* 0x000fea0003800000 */
.L_x_102:
[----:B------:R-:W-:Y:S02]  /*12d90*/  ULDC.64 UR4, c[0x0][0x4a0] ;  /* 0x0001280000047ab9 */ /* 0x000fe40000000a00 */
        /* <DEDUP_REMOVED lines=8> */
[----:B------:R-:W-:Y:S05]  /*12e20*/  @P0 EXIT ;  /* 0x000000000000094d */ /* 0x000fea0003800000 */
        /* <DEDUP_REMOVED lines=32> */
[----:B------:R-:W-:Y:S01]  /*13030*/  IMAD R3, R18, R5, R3 ;  /* 0x0000000512037224 */ /* 0x000fe200078e0203 */
[----:B------:R-:W-:Y:S01]  /*13040*/  IADD3 R11, P1, R8, UR4, RZ ;  /* 0x00000004080b7c10 */ /* 0x000fe2000ff3e0ff */
[----:B------:R-:W-:-:S03]  /*13050*/  IMAD.WIDE.U32 R28, R18, R4, R22 ;  /* 0x00000004121c7225 */ /* 0x000fc600078e0016 */
[----:B------:R-:W-:Y:S02]  /*13060*/  IADD3.X R26, RZ, UR5, RZ, P1, !PT ;  /* 0x00000005ff1a7c10 */ /* 0x000fe40008ffe4ff */
        /* <DEDUP_REMOVED lines=17> */
[----:B------:R-:W-:Y:S02]  /*13180*/  ISETP.NE.U32.AND P1, PT, R25, 0x2, PT ;  /* 0x000000021900780c */ /* 0x000fe40003f25070 */
[----:B------:R-:W-:Y:S01]  /*13190*/  IMAD R21, R10, R13, R18 ;  /* 0x0000000d0a157224 */ /* 0x000fe200078e0212 */
[----:B------:R-:W-:Y:S01]  /*131a0*/  IADD3 R20, P3, R20, R6, RZ ;  /* 0x0000000614147210 */ /* 0x000fe20007f7e0ff */
[----:B------:R-:W-:Y:S01]  /*131b0*/  IMAD.WIDE.U32 R18, R10, R12, UR4 ;  /* 0x000000040a127e25 */ /* 0x000fe2000f8e000c */
[----:B------:R-:W-:-:S03]  /*131c0*/  ISETP.NE.AND.EX P1, PT, RZ, RZ, PT, P1 ;  /* 0x000000ffff00720c */ /* 0x000fc60003f25310 */
[----:B------:R-:W-:Y:S01]  /*131d0*/  IMAD.IADD R19, R19, 0x1, R21 ;  /* 0x0000000113137824 */ /* 0x000fe200078e0215 */
[----:B------:R-:W-:Y:S02]  /*131e0*/  IADD3 R24, P2, R14, -R18, RZ ;  /* 0x800000120e187210 */ /* 0x000fe40007f5e0ff */
[----:B------:R-:W-:Y:S02]  /*131f0*/  IADD3.X R21, R23, R7, RZ, P3, !PT ;  /* 0x0000000717157210 */ /* 0x000fe40001ffe4ff */
[----:B------:R-:W-:Y:S01]  /*13200*/  IADD3.X R25, R15, ~R19, RZ, P2, !PT ;  /* 0x800000130f197210 */ /* 0x000fe200017fe4ff */
[----:B------:R-:W-:-:S04]  /*13210*/  IMAD.WIDE.U32 R22, R24, R4, R20 ;  /* 0x0000000418167225 */ /* 0x000fc800078e0014 */
[----:B------:R-:W-:Y:S01]  /*13220*/  @P1 IADD3 R27, P3, P4, R14, -R12, -R18 ;  /* 0x8000000c0e1b1210 */ /* 0x000fe20007c7e812 */
[----:B------:R-:W-:Y:S01]  /*13230*/  IMAD R25, R25, R4, RZ ;  /* 0x0000000419197224 */ /* 0x000fe200078e02ff */
[----:B------:R-:W-:Y:S02]  /*13240*/  @P1 IADD3 R6, P5, R20, R6, RZ ;  /* 0x0000000614061210 */ /* 0x000fe40007fbe0ff */
[----:B------:R-:W-:Y:S01]  /*13250*/  @P1 IADD3.X R13, R15, ~R13, ~R19, P3, P4 ;  /* 0x8000000d0f0d1210 */ /* 0x000fe20001fe8c13 */
[----:B------:R-:W-:Y:S01]  /*13260*/  IMAD R25, R24, R5, R25 ;  /* 0x0000000518197224 */ /* 0x000fe200078e0219 */
[----:B------:R-:W-:Y:S02]  /*13270*/  LEA R24, P2, R22, R11, 0x1 ;  /* 0x0000000b16187211 */ /* 0x000fe400078408ff */
[----:B------:R-:W-:Y:S01]  /*13280*/  @P1 IADD3.X R7, R21, R7, RZ, P5, !PT ;  /* 0x0000000715071210 */ /* 0x000fe20002ffe4ff */
[----:B------:R-:W-:-:S05]  /*13290*/  IMAD.IADD R23, R23, 0x1, R25 ;  /* 0x0000000117177824 */ /* 0x000fca00078e0219 */
        /* <DEDUP_REMOVED lines=10> */
[----:B--2---:R-:W-:Y:S02]  /*13340*/  SHF.L.U32 R6, R24, 0x10, RZ ;  /* 0x0000001018067819 */ /* 0x004fe400000006ff */
[C---:B------:R-:W-:Y:S02]  /*13350*/  IADD3 R24, P2, R10.reuse, 0x2, RZ ;  /* 0x000000020a187810 */ /* 0x040fe40007f5e0ff */
[----:B------:R-:W-:Y:S01]  /*13360*/  @P1 IADD3 R24, P3, R10, 0x3, RZ ;  /* 0x000000030a181810 */ /* 0x000fe20007f7e0ff */
[----:B------:R-:W-:Y:S01]  /*13370*/  FADD.FTZ R3, R3, R6 ;  /* 0x0000000603037221 */ /* 0x000fe20000010000 */
[-C--:B------:R-:W-:Y:S02]  /*13380*/  IADD3.X R27, RZ, R9.reuse, RZ, P2, !PT ;  /* 0x00000009ff1b7210 */ /* 0x080fe400017fe4ff */
[----:B------:R-:W-:-:S03]  /*13390*/  @P1 IADD3.X R27, RZ, R9, RZ, P3, !PT ;  /* 0x00000009ff1b1210 */ /* 0x000fc60001ffe4ff */
[----:B------:R-:W0:Y:S01]  /*133a0*/  F2F.BF16.F32 R3, R3 ;  /* 0x0000000300037304 */ /* 0x000e220000202000 */
[----:B---3--:R-:W-:Y:S01]  /*133b0*/  @P1 SHF.L.U32 R7, R4, 0x10, RZ ;  /* 0x0000001004071819 */ /* 0x008fe200000006ff */
[----:B0-----:R-:W-:Y:S01]  /*133c0*/  @P1 IMAD.U32 R6, R3, 0x10000, RZ ;  /* 0x0001000003061824 */ /* 0x001fe200078e00ff */
[----:B------:R1:W-:Y:S03]  /*133d0*/  STG.E.U16 desc[UR12][R16.64], R3 ;  /* 0x0000000310007986 */ /* 0x0003e6000c10150c */
[----:B------:R-:W-:-:S05]  /*133e0*/  @P1 FADD.FTZ R6, R6, R7 ;  /* 0x0000000706061221 */ /* 0x000fca0000010000 */
[----:B------:R-:W-:-:S05]  /*133f0*/  @P1 F2FP.BF16.F32.PACK_AB R6, RZ, R6 ;  /* 0x00000006ff06123e */ /* 0x000fca00000010ff */
[----:B------:R1:W-:Y:S02]  /*13400*/  @P1 STG.E.U16 desc[UR12][R16.64], R6 ;  /* 0x0000000610001986 */ /* 0x0003e4000c10150c */
.L_x_106:
[----:B------:R-:W-:Y:S05]  /*13410*/  BSYNC B0 ;  /* 0x0000000000007941 */ /* 0x000fea0003800000 */
.L_x_105:
[----:B------:R-:W-:Y:S05]  /*13420*/  @!P0 EXIT ;  /* 0x000000000000894d */ /* 0x000fea0003800000 */
[----:B------:R2:W5:Y:S01]  /*13430*/  LDG.E.U16 R7, desc[UR12][R16.64] ;  /* 0x0000000c10077981 */ /* 0x000562000c1e1500 */
[----:B------:R-:W-:Y:S01]  /*13440*/  IADD3 R4, P0, RZ, -R24, RZ ;  /* 0x80000018ff047210 */ /* 0x000fe20007f1e0ff */
[----:B------:R-:W-:Y:S01]  /*13450*/  ULDC.64 UR6, c[0x0][0x498] ;  /* 0x0001260000067ab9 */ /* 0x000fe20000000a00 */
[----:B------:R-:W-:Y:S02]  /*13460*/  ULDC.64 UR10, c[0x0][0x4b0] ;  /* 0x00012c00000a7ab9 */ /* 0x000fe40000000a00 */
[----:B------:R-:W-:Y:S01]  /*13470*/  UIMAD.WIDE.U32 UR4, UR6, UR10, URZ ;  /* 0x0000000a060472a5 */ /* 0x000fe2000f8e003f */
[----:B01----:R-:W-:Y:S02]  /*13480*/  IMAD.X R3, RZ, RZ, ~R27, P0 ;  /* 0x000000ffff037224 */ /* 0x003fe400000e0e1b */
[----:B------:R-:W-:Y:S01]  /*13490*/  IMAD.WIDE.U32 R14, R4, UR6, R14 ;  /* 0x00000006040e7c25 */ /* 0x000fe2000f8e000e */
[----:B------:R-:W-:-:S03]  /*134a0*/  USHF.L.U32 UR9, UR4, 0x1, URZ ;  /* 0x0000000104097899 */ /* 0x000fc6000800063f */
[----:B------:R-:W-:-:S04]  /*134b0*/  IMAD R3, R3, UR6, RZ ;  /* 0x0000000603037c24 */ /* 0x000fc8000f8e02ff */
[----:B------:R-:W-:Y:S01]  /*134c0*/  IMAD R3, R4, UR7, R3 ;  /* 0x0000000704037c24 */ /* 0x000fe2000f8e0203 */
[----:B------:R-:W-:-:S04]  /*134d0*/  UIMAD UR7, UR7, UR10, URZ ;  /* 0x0000000a070772a4 */ /* 0x000fc8000f8e023f */
[----:B------:R-:W-:Y:S01]  /*134e0*/  IADD3 R3, R15, R3, RZ ;  /* 0x000000030f037210 */ /* 0x000fe20007ffe0ff */
[----:B------:R-:W-:-:S03]  /*134f0*/  UIMAD UR8, UR6, UR11, UR7 ;  /* 0x0000000b060872a4 */ /* 0x000fc6000f8e0207 */
[----:B------:R-:W-:Y:S01]  /*13500*/  ULDC.64 UR6, c[0x0][0x4a8] ;  /* 0x00012a0000067ab9 */ /* 0x000fe20000000a00 */
[----:B------:R-:W-:Y:S01]  /*13510*/  IMAD R3, R3, UR10, RZ ;  /* 0x0000000a03037c24 */ /* 0x000fe2000f8e02ff */
[----:B------:R-:W-:Y:S02]  /*13520*/  ULEA UR9, UP0, UR6, -UR9, 0x1 ;  /* 0x8000000906097291 */ /* 0x000fe4000f80083f */
[----:B------:R-:W-:Y:S01]  /*13530*/  IMAD.WIDE.U32 R4, R24, UR6, RZ ;  /* 0x0000000618047c25 */ /* 0x000fe2000f8e00ff */
[----:B------:R-:W-:-:S03]  /*13540*/  UIADD3 UR8, UR5, UR8, URZ ;  /* 0x0000000805087290 */ /* 0x000fc6000fffe03f */
[C---:B------:R-:W-:Y:S01]  /*13550*/  IMAD R11, R14.reuse, UR11, R3 ;  /* 0x0000000b0e0b7c24 */ /* 0x040fe2000f8e0203 */
[----:B------:R-:W-:Y:S01]  /*13560*/  USHF.L.U64.HI UR8, UR4, 0x1, UR8 ;  /* 0x0000000104087899 */ /* 0x000fe20008010208 */
[----:B------:R-:W-:Y:S02]  /*13570*/  IMAD R3, R27, UR6, RZ ;  /* 0x000000061b037c24 */ /* 0x000fe4000f8e02ff */
[----:B------:R-:W-:Y:S01]  /*13580*/  IMAD.WIDE.U32 R14, R14, UR10, RZ ;  /* 0x0000000a0e0e7c25 */ /* 0x000fe2000f8e00ff */
[----:B------:R-:W-:-:S03]  /*13590*/  USHF.L.U64.HI UR10, UR6, 0x1, UR7 ;  /* 0x00000001060a7899 */ /* 0x000fc60008010207 */
[----:B------:R-:W-:Y:S01]  /*135a0*/  IMAD R9, R24, UR7, R3 ;  /* 0x0000000718097c24 */ /* 0x000fe2000f8e0203 */
[----:B------:R-:W-:Y:S01]  /*135b0*/  IADD3 R15, R15, R11, RZ ;  /* 0x0000000b0f0f7210 */ /* 0x000fe20007ffe0ff */
[C---:B------:R-:W-:Y:S01]  /*135c0*/  IMAD.SHL.U32 R3, R14.reuse, 0x2, RZ ;  /* 0x000000020e037824 */ /* 0x040fe200078e00ff */
[----:B------:R-:W-:Y:S01]  /*135d0*/  ULDC.64 UR6, c[0x0][0x480] ;  /* 0x0001200000067ab9 */ /* 0x000fe20000000a00 */
[----:B------:R-:W-:Y:S01]  /*135e0*/  UIADD3.X UR8, UR10, ~UR8, URZ, UP0, !UPT ;  /* 0x800000080a087290 */ /* 0x000fe200087fe43f */
[----:B------:R-:W-:Y:S02]  /*135f0*/  SHF.L.U64.HI R15, R14, 0x1, R15 ;  /* 0x000000010e0f7819 */ /* 0x000fe4000001020f */
[----:B------:R-:W-:Y:S02]  /*13600*/  LEA R3, P0, R4, R3, 0x1 ;  /* 0x0000000304037211 */ /* 0x000fe400078008ff */
[----:B------:R-:W-:Y:S02]  /*13610*/  IADD3 R5, R5, R9, RZ ;  /* 0x0000000905057210 */ /* 0x000fe40007ffe0ff */
[----:B------:R-:W-:-:S02]  /*13620*/  IADD3 R8, P1, P2, R3, UR6, R8 ;  /* 0x0000000603087c10 */ /* 0x000fc4000fa3e008 */
[----:B------:R-:W-:Y:S02]  /*13630*/  LEA.HI.X R4, R4, R15, R5, 0x1, P0 ;  /* 0x0000000f04047211 */ /* 0x000fe400000f0c05 */
[----:B------:R-:W-:Y:S02]  /*13640*/  IADD3 R3, P0, R24, -0x1, RZ ;  /* 0xffffffff18037810 */ /* 0x000fe40007f1e0ff */
[----:B------:R-:W-:Y:S02]  /*13650*/  IADD3.X R9, R4, UR7, RZ, P1, P2 ;  /* 0x0000000704097c10 */ /* 0x000fe40008fe44ff */
[----:B--2---:R-:W-:-:S09]  /*13660*/  IADD3.X R27, R27, -0x1, RZ, P0, !PT ;  /* 0xffffffff1b1b7810 */ /* 0x004fd200007fe4ff */
.L_x_107:
[----:B------:R-:W2:Y:S01]  /*13670*/  LDG.E.U16.CONSTANT R6, desc[UR12][R8.64] ;  /* 0x0000000c08067981 */ /* 0x000ea2000c1e9500 */
[----:B------:R-:W-:-:S04]  /*13680*/  IADD3 R10, P0, R8, UR9, RZ ;  /* 0x00000009080a7c10 */ /* 0x000fc8000ff1e0ff */
[----:B------:R-:W-:-:S05]  /*13690*/  IADD3.X R11, R9, UR8, RZ, P0, !PT ;  /* 0x00000008090b7c10 */ /* 0x000fca00087fe4ff */
[----:B------:R-:W3:Y:S01]  /*136a0*/  LDG.E.U16.CONSTANT R14, desc[UR12][R10.64] ;  /* 0x0000000c0a0e7981 */ /* 0x000ee2000c1e9500 */
[----:B------:R-:W-:-:S04]  /*136b0*/  IADD3 R12, P0, R10, UR9, RZ ;  /* 0x000000090a0c7c10 */ /* 0x000fc8000ff1e0ff */
[----:B------:R-:W-:-:S05]  /*136c0*/  IADD3.X R13, R11, UR8, RZ, P0, !PT ;  /* 0x000000080b0d7c10 */ /* 0x000fca00087fe4ff */
[----:B------:R-:W4:Y:S01]  /*136d0*/  LDG.E.U16.CONSTANT R15, desc[UR12][R12.64] ;  /* 0x0000000c0c0f7981 */ /* 0x000f22000c1e9500 */
[----:B------:R-:W-:-:S04]  /*136e0*/  IADD3 R4, P0, R12, UR9, RZ ;  /* 0x000000090c047c10 */ /* 0x000fc8000ff1e0ff */
[----:B------:R-:W-:-:S05]  /*136f0*/  IADD3.X R5, R13, UR8, RZ, P0, !PT ;  /* 0x000000080d057c10 */ /* 0x000fca00087fe4ff */
[----:B------:R-:W4:Y:S01]  /*13700*/  LDG.E.U16.CONSTANT R18, desc[UR12][R4.64] ;  /* 0x0000000c04127981 */ /* 0x000f22000c1e9500 */
[----:B0----5:R-:W-:Y:S02]  /*13710*/  SHF.L.U32 R7, R7, 0x10, RZ ;  /* 0x0000001007077819 */ /* 0x021fe400000006ff */
[----:B------:R-:W-:-:S04]  /*13720*/  IADD3 R3, P0, R3, 0x4, RZ ;  /* 0x0000000403037810 */ /* 0x000fc80007f1e0ff */
[----:B------:R-:W-:Y:S02]  /*13730*/  IADD3.X R27, RZ, R27, RZ, P0, !PT ;  /* 0x0000001bff1b7210 */ /* 0x000fe400007fe4ff */
[----:B------:R-:W-:-:S04]  /*13740*/  ISETP.GE.U32.AND P0, PT, R3, R0, PT ;  /* 0x000000000300720c */ /* 0x000fc80003f06070 */
[----:B------:R-:W-:Y:S01]  /*13750*/  ISETP.GE.AND.EX P0, PT, R27, R2, PT, P0 ;  /* 0x000000021b00720c */ /* 0x000fe20003f06300 */
[----:B--2---:R-:W-:-:S04]  /*13760*/  IMAD.U32 R6, R6, 0x10000, RZ ;  /* 0x0001000006067824 */ /* 0x004fc800078e00ff */
[----:B------:R-:W-:-:S06]  /*13770*/  FADD.FTZ R6, R7, R6 ;  /* 0x0000000607067221 */ /* 0x000fcc0000010000 */
[----:B------:R-:W0:Y:S01]  /*13780*/  F2F.BF16.F32 R6, R6 ;  /* 0x0000000600067304 */ /* 0x000e220000202000 */
[----:B---3--:R-:W-:Y:S01]  /*13790*/  SHF.L.U32 R14, R14, 0x10, RZ ;  /* 0x000000100e0e7819 */ /* 0x008fe200000006ff */
[----:B----4-:R-:W-:Y:S01]  /*137a0*/  IMAD.U32 R8, R15, 0x10000, RZ ;  /* 0x000100000f087824 */ /* 0x010fe200078e00ff */
[----:B0-----:R-:W-:-:S05]  /*137b0*/  SHF.L.U32 R7, R6, 0x10, RZ ;  /* 0x0000001006077819 */ /* 0x001fca00000006ff */
[----:B------:R-:W-:Y:S01]  /*137c0*/  FADD.FTZ R14, R7, R14 ;  /* 0x0000000e070e7221 */ /* 0x000fe20000010000 */
[----:B------:R-:W-:-:S05]  /*137d0*/  SHF.L.U32 R18, R18, 0x10, RZ ;  /* 0x0000001012127819 */ /* 0x000fca00000006ff */
[----:B------:R-:W0:Y:S02]  /*137e0*/  F2F.BF16.F32 R14, R14 ;  /* 0x0000000e000e7304 */ /* 0x000e240000202000 */
[----:B0-----:R-:W-:-:S05]  /*137f0*/  SHF.L.U32 R7, R14, 0x10, RZ ;  /* 0x000000100e077819 */ /* 0x001fca00000006ff */
[----:B------:R-:W-:-:S06]  /*13800*/  FADD.FTZ R8, R7, R8 ;  /* 0x0000000807087221 */ /* 0x000fcc0000010000 */
[----:B------:R-:W0:Y:S02]  /*13810*/  F2F.BF16.F32 R8, R8 ;  /* 0x0000000800087304 */ /* 0x000e240000202000 */
[----:B0-----:R-:W-:Y:S01]  /*13820*/  IMAD.U32 R7, R8, 0x10000, RZ ;  /* 0x0001000008077824 */ /* 0x001fe200078e00ff */
[----:B------:R-:W-:-:S03]  /*13830*/  IADD3 R8, P1, R4, UR9, RZ ;  /* 0x0000000904087c10 */ /* 0x000fc6000ff3e0ff */
[----:B------:R-:W-:Y:S01]  /*13840*/  FADD.FTZ R7, R7, R18 ;  /* 0x0000001207077221 */ /* 0x000fe20000010000 */
[----:B------:R-:W-:-:S04]  /*13850*/  IADD3.X R9, R5, UR8, RZ, P1, !PT ;  /* 0x0000000805097c10 */ /* 0x000fc80008ffe4ff */
[----:B------:R-:W-:-:S05]  /*13860*/  F2FP.BF16.F32.PACK_AB R7, RZ, R7 ;  /* 0x00000007ff07723e */ /* 0x000fca00000010ff */
[----:B------:R0:W-:Y:S01]  /*13870*/  STG.E.U16 desc[UR12][R16.64], R7 ;  /* 0x0000000710007986 */ /* 0x0001e2000c10150c */
[----:B------:R-:W-:Y:S05]  /*13880*/  @!P0 BRA `(.L_x_107) ;  /* 0xfffffffc00788947 */ /* 0x000fea000383ffff */
[----:B------:R-:W-:Y:S05]  /*13890*/  EXIT ;  /* 0x000000000000794d */ /* 0x000fea0003800000 */
        .weak           $__internal_0_$__cuda_sm20_div_s64
        .type           $__internal_0_$__cuda_sm20_div_s64,@function
        .size           $__internal_0_$__cuda_sm20_div_s64,(.L_x_1724 - $__internal_0_$__cuda_sm20_div_s64)
$__internal_0_$__cuda_sm20_div_s64:
[----:B------:R-:W-:Y:S01]  /*138a0*/  UIADD3 UR4, UP1, URZ, -UR14, URZ ;  /* 0x8000000e3f047290 */ /* 0x000fe2000ff3e03f */
[----:B------:R-:W-:Y:S01]  /*138b0*/  ISETP.GE.AND P3, PT, R2, RZ, PT ;  /* 0x000000ff0200720c */ /* 0x000fe20003f66270 */
[----:B------:R-:W-:Y:S01]  /*138c0*/  UISETP.GE.AND UP0, UPT, UR15, URZ, UPT ;  /* 0x0000003f0f00728c */ /* 0x000fe2000bf06270 */
[-C--:B------:R-:W-:Y:S01]  /*138d0*/  IADD3 R13, P4, RZ, -R7.reuse, RZ ;  /* 0x80000007ff0d7210 */ /* 0x080fe20007f9e0ff */
[----:B------:R-:W-:Y:S02]  /*138e0*/  UIADD3.X UR5, URZ, ~UR15, URZ, UP1, !UPT ;  /* 0x8000000f3f057290 */ /* 0x000fe40008ffe43f */
[----:B------:R-:W-:Y:S01]  /*138f0*/  USEL UR4, UR4, UR14, !UP0 ;  /* 0x0000000e04047287 */ /* 0x000fe2000c000000 */
[----:B------:R-:W-:Y:S01]  /*13900*/  SEL R13, R13, R7, !P3 ;  /* 0x000000070d0d7207 */ /* 0x000fe20005800000 */
[----:B------:R-:W-:-:S09]  /*13910*/  USEL UR5, UR5, UR15, !UP0 ;  /* 0x0000000f05057287 */ /* 0x000fd2000c000000 */
[----:B------:R-:W0:Y:S08]  /*13920*/  I2F.U64.RP R3, UR4 ;  /* 0x0000000400037d12 */ /* 0x000e300008309000 */
[----:B0-----:R-:W0:Y:S02]  /*13930*/  MUFU.RCP R3, R3 ;  /* 0x0000000300037308 */ /* 0x001e240000001000 */
[----:B0-----:R-:W-:-:S06]  /*13940*/  IADD3 R3, R3, 0x1ffffffe, RZ ;  /* 0x1ffffffe03037810 */ /* 0x001fcc0007ffe0ff */
[----:B------:R-:W0:Y:S02]  /*13950*/  F2I.U64.TRUNC R20, R3 ;  /* 0x0000000300147311 */ /* 0x000e24000020d800 */
[----:B0-----:R-:W-:-:S04]  /*13960*/  IMAD.WIDE.U32 R18, R20, UR4, RZ ;  /* 0x0000000414127c25 */ /* 0x001fc8000f8e00ff */
[C---:B------:R-:W-:Y:S01]  /*13970*/  IMAD R4, R20.reuse, UR5, R19 ;  /* 0x0000000514047c24 */ /* 0x040fe2000f8e0213 */
[----:B------:R-:W-:Y:S02]  /*13980*/  IADD3 R5, P0, RZ, -R18, RZ ;  /* 0x80000012ff057210 */ /* 0x000fe40007f1e0ff */
[----:B------:R-:W-:Y:S01]  /*13990*/  MOV R19, R20 ;  /* 0x0000001400137202 */ /* 0x000fe20000000f00 */
[----:B------:R-:W-:Y:S02]  /*139a0*/  IMAD R4, R21, UR4, R4 ;  /* 0x0000000415047c24 */ /* 0x000fe4000f8e0204 */
[----:B------:R-:W-:-:S04]  /*139b0*/  IMAD.HI.U32 R18, R20, R5, RZ ;  /* 0x0000000514127227 */ /* 0x000fc800078e00ff */
[----:B------:R-:W-:-:S04]  /*139c0*/  IMAD.X R4, RZ, RZ, ~R4, P0 ;  /* 0x000000ffff047224 */ /* 0x000fc800000e0e04 */
[----:B------:R-:W-:-:S04]  /*139d0*/  IMAD.WIDE.U32 R18, P0, R20, R4, R18 ;  /* 0x0000000414127225 */ /* 0x000fc80007800012 */
[C---:B------:R-:W-:Y:S02]  /*139e0*/  IMAD R3, R21.reuse, R4, RZ ;  /* 0x0000000415037224 */ /* 0x040fe400078e02ff */
[----:B------:R-:W-:-:S04]  /*139f0*/  IMAD.HI.U32 R5, P1, R21, R5, R18 ;  /* 0x0000000515057227 */ /* 0x000fc80007820012 */
[----:B------:R-:W-:Y:S01]  /*13a00*/  IMAD.HI.U32 R4, R21, R4, RZ ;  /* 0x0000000415047227 */ /* 0x000fe200078e00ff */
[----:B------:R-:W-:-:S04]  /*13a10*/  IADD3 R19, P2, R3, R5, RZ ;  /* 0x0000000503137210 */ /* 0x000fc80007f5e0ff */
[----:B------:R-:W-:Y:S01]  /*13a20*/  IADD3.X R3, R4, R21, RZ, P0, !PT ;  /* 0x0000001504037210 */ /* 0x000fe200007fe4ff */
[----:B------:R-:W-:-:S03]  /*13a30*/  IMAD.WIDE.U32 R4, R19, UR4, RZ ;  /* 0x0000000413047c25 */ /* 0x000fc6000f8e00ff */
[----:B------:R-:W-:Y:S01]  /*13a40*/  IADD3.X R3, RZ, RZ, R3, P2, P1 ;  /* 0x000000ffff037210 */ /* 0x000fe200017e2403 */
[----:B------:R-:W-:Y:S01]  /*13a50*/  IMAD R6, R19, UR5, R5 ;  /* 0x0000000513067c24 */ /* 0x000fe2000f8e0205 */
[----:B------:R-:W-:-:S03]  /*13a60*/  IADD3 R4, P0, RZ, -R4, RZ ;  /* 0x80000004ff047210 */ /* 0x000fc60007f1e0ff */
[----:B------:R-:W-:Y:S02]  /*13a70*/  IMAD R6, R3, UR4, R6 ;  /* 0x0000000403067c24 */ /* 0x000fe4000f8e0206 */
[----:B------:R-:W-:-:S04]  /*13a80*/  IMAD.HI.U32 R18, R19, R4, RZ ;  /* 0x0000000413127227 */ /* 0x000fc800078e00ff */
[----:B------:R-:W-:-:S04]  /*13a90*/  IMAD.X R6, RZ, RZ, ~R6, P0 ;  /* 0x000000ffff067224 */ /* 0x000fc800000e0e06 */
[----:B------:R-:W-:-:S04]  /*13aa0*/  IMAD.WIDE.U32 R18, P0, R19, R6, R18 ;  /* 0x0000000613127225 */ /* 0x000fc80007800012 */
[C---:B------:R-:W-:Y:S02]  /*13ab0*/  IMAD R5, R3.reuse, R6, RZ ;  /* 0x0000000603057224 */ /* 0x040fe400078e02ff */
[----:B------:R-:W-:-:S04]  /*13ac0*/  IMAD.HI.U32 R4, P1, R3, R4, R18 ;  /* 0x0000000403047227 */ /* 0x000fc80007820012 */
[----:B------:R-:W-:Y:S01]  /*13ad0*/  IMAD.HI.U32 R6, R3, R6, RZ ;  /* 0x0000000603067227 */ /* 0x000fe200078e00ff */
[----:B------:R-:W-:Y:S02]  /*13ae0*/  IADD3 R7, P2, R5, R4, RZ ;  /* 0x0000000405077210 */ /* 0x000fe40007f5e0ff */
[-C--:B------:R-:W-:Y:S01]  /*13af0*/  IADD3.X R5, RZ, ~R2.reuse, RZ, P4, !PT ;  /* 0x80000002ff057210 */ /* 0x080fe200027fe4ff */
[----:B------:R-:W-:Y:S01]  /*13b00*/  IMAD.MOV.U32 R19, RZ, RZ, RZ ;  /* 0x000000ffff137224 */ /* 0x000fe200078e00ff */
[----:B------:R-:W-:Y:S01]  /*13b10*/  IADD3.X R4, R6, R3, RZ, P0, !PT ;  /* 0x0000000306047210 */ /* 0x000fe200007fe4ff */
[----:B------:R-:W-:Y:S01]  /*13b20*/  IMAD.HI.U32 R18, R7, R13, RZ ;  /* 0x0000000d07127227 */ /* 0x000fe200078e00ff */
[----:B------:R-:W-:Y:S02]  /*13b30*/  SEL R5, R5, R2, !P3 ;  /* 0x0000000205057207 */ /* 0x000fe40005800000 */
[----:B------:R-:W-:Y:S02]  /*13b40*/  IADD3.X R4, RZ, RZ, R4, P2, P1 ;  /* 0x000000ffff047210 */ /* 0x000fe400017e2404 */
[----:B------:R-:W-:Y:S01]  /*13b50*/  LOP3.LUT R2, R2, UR15, RZ, 0x3c, !PT ;  /* 0x0000000f02027c12 */ /* 0x000fe2000f8e3cff */
[----:B------:R-:W-:-:S04]  /*13b60*/  IMAD.WIDE.U32 R6, R7, R5, R18 ;  /* 0x0000000507067225 */ /* 0x000fc800078e0012 */
[C---:B------:R-:W-:Y:S02]  /*13b70*/  IMAD R3, R4.reuse, R5, RZ ;  /* 0x0000000504037224 */ /* 0x040fe400078e02ff */
[----:B------:R-:W-:-:S04]  /*13b80*/  IMAD.HI.U32 R6, P0, R4, R13, R6 ;  /* 0x0000000d04067227 */ /* 0x000fc80007800006 */
[----:B------:R-:W-:Y:S01]  /*13b90*/  IMAD.HI.U32 R4, R4, R5, RZ ;  /* 0x0000000504047227 */ /* 0x000fe200078e00ff */
[----:B------:R-:W-:-:S04]  /*13ba0*/  IADD3 R3, P1, R3, R6, RZ ;  /* 0x0000000603037210 */ /* 0x000fc80007f3e0ff */
[----:B------:R-:W-:Y:S01]  /*13bb0*/  IADD3.X R4, R4, RZ, RZ, P0, !PT ;  /* 0x000000ff04047210 */ /* 0x000fe200007fe4ff */
[----:B------:R-:W-:-:S03]  /*13bc0*/  IMAD.WIDE.U32 R18, R3, UR4, RZ ;  /* 0x0000000403127c25 */ /* 0x000fc6000f8e00ff */
[----:B------:R-:W-:Y:S01]  /*13bd0*/  IADD3.X R4, RZ, R4, RZ, P1, !PT ;  /* 0x00000004ff047210 */ /* 0x000fe20000ffe4ff */
[----:B------:R-:W-:Y:S01]  /*13be0*/  IMAD R6, R3, UR5, R19 ;  /* 0x0000000503067c24 */ /* 0x000fe2000f8e0213 */
[----:B------:R-:W-:-:S03]  /*13bf0*/  IADD3 R13, P1, -R18, R13, RZ ;  /* 0x0000000d120d7210 */ /* 0x000fc60007f3e1ff */
[----:B------:R-:W-:Y:S01]  /*13c00*/  IMAD R6, R4, UR4, R6 ;  /* 0x0000000404067c24 */ /* 0x000fe2000f8e0206 */
[----:B------:R-:W-:-:S03]  /*13c10*/  ISETP.GE.U32.AND P0, PT, R13, UR4, PT ;  /* 0x000000040d007c0c */ /* 0x000fc6000bf06070 */
[----:B------:R-:W-:Y:S01]  /*13c20*/  IMAD.X R5, R5, 0x1, ~R6, P1 ;  /* 0x0000000105057824 */ /* 0x000fe200008e0e06 */
[----:B------:R-:W-:Y:S02]  /*13c30*/  IADD3 R18, P1, R13, -UR4, RZ ;  /* 0x800000040d127c10 */ /* 0x000fe4000ff3e0ff */
[----:B------:R-:W-:Y:S02]  /*13c40*/  IADD3 R6, P2, R3, 0x1, RZ ;  /* 0x0000000103067810 */ /* 0x000fe40007f5e0ff */
[C---:B------:R-:W-:Y:S02]  /*13c50*/  ISETP.GE.U32.AND.EX P0, PT, R5.reuse, UR5, PT, P0 ;  /* 0x0000000505007c0c */ /* 0x040fe4000bf06100 */
[----:B------:R-:W-:Y:S02]  /*13c60*/  IADD3.X R7, R5, ~UR5, RZ, P1, !PT ;  /* 0x8000000505077c10 */ /* 0x000fe40008ffe4ff */
[----:B------:R-:W-:Y:S02]  /*13c70*/  SEL R13, R18, R13, P0 ;  /* 0x0000000d120d7207 */ /* 0x000fe40000000000 */
[----:B------:R-:W-:-:S02]  /*13c80*/  IADD3.X R18, RZ, R4, RZ, P2, !PT ;  /* 0x00000004ff127210 */ /* 0x000fc400017fe4ff */
[----:B------:R-:W-:Y:S02]  /*13c90*/  SEL R6, R6, R3, P0 ;  /* 0x0000000306067207 */ /* 0x000fe40000000000 */
[----:B------:R-:W-:Y:S02]  /*13ca0*/  SEL R7, R7, R5, P0 ;  /* 0x0000000507077207 */ /* 0x000fe40000000000 */
[----:B------:R-:W-:Y:S02]  /*13cb0*/  ISETP.GE.U32.AND P1, PT, R13, UR4, PT ;  /* 0x000000040d007c0c */ /* 0x000fe4000bf26070 */
[----:B------:R-:W-:Y:S02]  /*13cc0*/  SEL R18, R18, R4, P0 ;  /* 0x0000000412127207 */ /* 0x000fe40000000000 */
[----:B------:R-:W-:Y:S02]  /*13cd0*/  IADD3 R3, P2, R6, 0x1, RZ ;  /* 0x0000000106037810 */ /* 0x000fe40007f5e0ff */
[----:B------:R-:W-:-:S02]  /*13ce0*/  ISETP.GE.U32.AND.EX P0, PT, R7, UR5, PT, P1 ;  /* 0x0000000507007c0c */ /* 0x000fc4000bf06110 */
[----:B------:R-:W-:Y:S02]  /*13cf0*/  IADD3.X R4, RZ, R18, RZ, P2, !PT ;  /* 0x00000012ff047210 */ /* 0x000fe400017fe4ff */
[----:B------:R-:W-:Y:S02]  /*13d00*/  SEL R3, R3, R6, P0 ;  /* 0x0000000603037207 */ /* 0x000fe40000000000 */
[----:B------:R-:W-:Y:S02]  /*13d10*/  SEL R18, R4, R18, P0 ;  /* 0x0000001204127207 */ /* 0x000fe40000000000 */
[-C--:B------:R-:W-:Y:S02]  /*13d20*/  IADD3 R4, P2, RZ, -R3.reuse, RZ ;  /* 0x80000003ff047210 */ /* 0x080fe40007f5e0ff */
[----:B------:R-:W-:Y:S02]  /*13d30*/  ISETP.GE.AND P1, PT, R2, RZ, PT ;  /* 0x000000ff0200720c */ /* 0x000fe40003f26270 */
[----:B------:R-:W-:Y:S01]  /*13d40*/  ISETP.NE.U32.AND P0, PT, RZ, UR14, PT ;  /* 0x0000000eff007c0c */ /* 0x000fe2000bf05070 */
[----:B------:R-:W-:Y:S01]  /*13d50*/  IMAD.X R2, RZ, RZ, ~R18, P2 ;  /* 0x000000ffff027224 */ /* 0x000fe200010e0e12 */
[----:B------:R-:W-:Y:S01]  /*13d60*/  SEL R4, R4, R3, !P1 ;  /* 0x0000000304047207 */ /* 0x000fe20004800000 */
[----:B------:R-:W-:Y:S01]  /*13d70*/  HFMA2.MMA R3, -RZ, RZ, 0, 0 ;  /* 0x00000000ff037435 */ /* 0x000fe200000001ff */
[----:B------:R-:W-:-:S02]  /*13d80*/  ISETP.NE.AND.EX P0, PT, RZ, UR15, PT, P0 ;  /* 0x0000000fff007c0c */ /* 0x000fc4000bf05300 */
[----:B------:R-:W-:Y:S02]  /*13d90*/  SEL R2, R2, R18, !P1 ;  /* 0x0000001202027207 */ /* 0x000fe40004800000 */
[----:B------:R-:W-:Y:S02]  /*13da0*/  SEL R4, R4, 0xffffffff, P0 ;  /* 0xffffffff04047807 */ /* 0x000fe40000000000 */
[----:B------:R-:W-:Y:S02]  /*13db0*/  SEL R5, R2, 0xffffffff, P0 ;  /* 0xffffffff02057807 */ /* 0x000fe40000000000 */
[----:B------:R-:W-:-:S04]  /*13dc0*/  MOV R2, R0 ;  /* 0x0000000000027202 */ /* 0x000fc80000000f00 */
[----:B------:R-:W-:Y:S05]  /*13dd0*/  RET.REL.NODEC R2 `(_ZN2at6native61_GLOBAL__N__2cc7adc6_23_UnfoldBackwardKernel_cu_9e10b42f_336735_unfold_backward_elementwise_kernelILi128ELi8EZNS1_32_unfold_backward_internal_kernelIN3c108BFloat16EEEvRNS_14TensorIteratorEllllllEUliE_EEviT1_) ;  /* 0xfffffec002887950 */ /* 0x000fea0003c3ffff */
.L_x_108:
[----:B------:R-:W-:-:S00]  /*13de0*/  BRA `(.L_x_108) ;  /* 0xfffffffc00fc7947 */ /* 0x000fc0000383ffff */
[----:B------:R-:W-:-:S00]  /*13df0*/  NOP ;  /* 0x0000000000007918 */ /* 0x000fc00000000000 */
        /* <DEDUP_REMOVED lines=8> */
.L_x_1724:


//--------------------- .text._ZN2at6native61_GLOBAL__N__2cc7adc6_23_UnfoldBackwardKernel_cu_9e10b42f_336735_unfold_backward_elementwise_kernelILi128ELi8EZNS1_32_unfold_backward_internal_kernelIbEEvRNS_14TensorIteratorEllllllEUliE_EEviT1_ --------------------------
	.section	.text._ZN2at6native61_GLOBAL__N__2cc7adc6_23_UnfoldBackwardKernel_cu_9e10b42f_336735_unfold_backward_elementwise_kernelILi128ELi8EZNS1_32_unfold_backward_internal_kernelIbEEvRNS_14TensorIteratorEllllllEUliE_EEviT1_,"ax",@progbits
	.align	128
.text._ZN2at6native61_GLOBAL__N__2cc7adc6_23_UnfoldBackwardKernel_cu_9e10b42f_336735_unfold_backward_elementwise_kernelILi128ELi8EZNS1_32_unfold_backward_internal_kernelIbEEvRNS_14TensorIteratorEllllllEUliE_EEviT1_:
        .type           _ZN2at6native61_GLOBAL__N__2cc7adc6_23_UnfoldBackwardKernel_cu_9e10b42f_336735_unfold_backward_elementwise_kernelILi128ELi8EZNS1_32_unfold_backward_internal_kernelIbEEvRNS_14TensorIteratorEllllllEUliE_EEviT1_,@function
        .size           _ZN2at6native61_GLOBAL__N__2cc7adc6_23_UnfoldBackwardKernel_cu_9e10b42f_336735_unfold_backward_elementwise_kernelILi128ELi8EZNS1_32_unfold_backward_internal_kernelIbEEvRNS_14TensorIteratorEllllllEUliE_EEviT1_,(.L_x_1726 - _ZN2at6native61_GLOBAL__N__2cc7adc6_23_UnfoldBackwardKernel_cu_9e10b42f_336735_unfold_backward_elementwise_kernelILi128ELi8EZNS1_32_unfold_backward_internal_kernelIbEEvRNS_14TensorIteratorEllllllEUliE_EEviT1_)
        .other          _ZN2at6native61_GLOBAL__N__2cc7adc6_23_UnfoldBackwardKernel_cu_9e10b42f_336735_unfold_backward_elementwise_kernelILi128ELi8EZNS1_32_unfold_backward_internal_kernelIbEEvRNS_14TensorIteratorEllllllEUliE_EEviT1_,@"STO_CUDA_ENTRY STV_DEFAULT"
_ZN2at6native61_GLOBAL__N__2cc7adc6_23_UnfoldBackwardKernel_cu_9e10b42f_336735_unfold_backward_elementwise_kernelILi128ELi8EZNS1_32_unfold_backward_internal_kernelIbEEvRNS_14TensorIteratorEllllllEUliE_EEviT1_:
[----:B------:R-:W-:Y:S01]  /*0000*/  LDC R1, c[0x0][0x28] ;  /* 0x00000a00ff017b82 */ /* 0x000fe20000000800 */
[----:B------:R-:W0:Y:S01]  /*0010*/  S2R R6, SR_CTAID.X ;  /* 0x0000000000067919 */ /* 0x000e220000002500 */
[----:B------:R-:W-:Y:S01]  /*0020*/  ULDC UR4, c[0x0][0x210] ;  /* 0x0000840000047ab9 */ /* 0x000fe20000000800 */
[----:B------:R-:W-:Y:S01]  /*0030*/  ULDC.64 UR8, c[0x0][0x208] ;  /* 0x0000820000087ab9 */ /* 0x000fe20000000a00 */
[----:B------:R-:W-:Y:S01]  /*0040*/  ULDC.64 UR6, c[0x0][0x498] ;  /* 0x0001260000067ab9 */ /* 0x000fe20000000a00 */
[----:B------:R-:W0:Y:S01]  /*0050*/  S2R R7, SR_TID.X ;  /* 0x0000000000077919 */ /* 0x000e220000002100 */
[----:B------:R-:W-:Y:S01]  /*0060*/  BSSY B0, `(.L_x_109) ;  /* 0x000034f000007945 */ /* 0x000fe20003800000 */
[----:B0-----:R-:W-:-:S05]  /*0070*/  IMAD R15, R6, 0x400, R7 ;  /* 0x00000400060f7824 */ /* 0x001fca00078e0207 */
[----:B------:R-:W-:-:S13]  /*0080*/  ISETP.GE.AND P0, PT, R15, UR4, PT ;  /* 0x000000040f007c0c */ /* 0x000fda000bf06270 */
[----:B------:R-:W-:Y:S05]  /*0090*/  @P0 BRA `(.L_x_110) ;  /* 0x00000034002c0947 */ /* 0x000fea0003800000 */
[----:B------:R-:W0:Y:S01]  /*00a0*/  LDC R9, c[0x0][0x218] ;  /* 0x00008600ff097b82 */ /* 0x000e220000000800 */
[----:B------:R-:W-:Y:S02]  /*00b0*/  IMAD.MOV.U32 R0, RZ, RZ, RZ ;  /* 0x000000ffff007224 */ /* 0x000fe400078e00ff */
[----:B------:R-:W-:Y:S02]  /*00c0*/  IMAD.MOV.U32 R8, RZ, RZ, RZ ;  /* 0x000000ffff087224 */ /* 0x000fe400078e00ff */
[----:B------:R-:W-:Y:S01]  /*00d0*/  IMAD.MOV.U32 R17, RZ, RZ, RZ ;  /* 0x000000ffff117224 */ /* 0x000fe200078e00ff */
[----:B0-----:R-:W-:-:S13]  /*00e0*/  ISETP.NE.AND P0, PT, R9, RZ, PT ;  /* 0x000000ff0900720c */ /* 0x001fda0003f05270 */
[----:B------:R-:W-:Y:S05]  /*00f0*/  @!P0 BRA `(.L_x_111) ;  /* 0x00000014006c8947 */ /* 0x000fea0003800000 */
        /* <DEDUP_REMOVED lines=330> */
[----:B------:R-:W-:Y:S02]  /*15a0*/  @P0 IMAD.MOV.U32 R4, RZ, RZ, RZ ;  /* 0x000000ffff040224 */ /* 0x000fe400078e00ff */
[----:B------:R-:W-:-:S04]  /*15b0*/  IMAD.MOV R9, RZ, RZ, -R5 ;  /* 0x000000ffff097224 */ /* 0x000fc800078e0a05 */
[----:B------:R-:W-:Y:S01]  /*15c0*/  IMAD R3, R9, UR10, R3 ;  /* 0x0000000a09037c24 */ /* 0x000fe2000f8e0203 */
[----:B------:R-:W1:Y:S01]  /*15d0*/  @P0 LDC R13, c[0x0][0x33c] ;  /* 0x0000cf00ff0d0b82 */ /* 0x000e620000000800 */
[----:B------:R-:W-:Y:S02]  /*15e0*/  ULDC.64 UR10, c[0x0][0x460] ;  /* 0x00011800000a7ab9 */ /* 0x000fe40000000a00 */
[C---:B------:R-:W-:Y:S02]  /*15f0*/  IMAD R17, R3.reuse, UR4, R17 ;  /* 0x0000000403117c24 */ /* 0x040fe4000f8e0211 */
[C---:B------:R-:W-:Y:S02]  /*1600*/  IMAD R8, R3.reuse, UR10, R8 ;  /* 0x0000000a03087c24 */ /* 0x040fe4000f8e0208 */
[----:B------:R-:W-:Y:S01]  /*1610*/  IMAD R0, R3, UR11, R0 ;  /* 0x0000000b03007c24 */ /* 0x000fe2000f8e0200 */
[----:B------:R-:W2:Y:S08]  /*1620*/  @P0 LDC.64 R14, c[0x0][0x468] ;  /* 0x00011a00ff0e0b82 */ /* 0x000eb00000000a00 */
        /* <DEDUP_REMOVED lines=8> */
.L_x_111:
        /* <DEDUP_REMOVED lines=20> */
[----:B------:R-:W-:Y:S05]  /*17f0*/  CALL.REL.NOINC `($__internal_1_$__cuda_sm20_div_s64) ;  /* 0x0000018c00c07944 */ /* 0x000fea0003c00000 */
[----:B------:R-:W-:Y:S02]  /*1800*/  IMAD.MOV.U32 R4, RZ, RZ, R2 ;  /* 0x000000ffff047224 */ /* 0x000fe400078e0002 */
[----:B------:R-:W-:Y:S01]  /*1810*/  IMAD.MOV.U32 R5, RZ, RZ, R3 ;  /* 0x000000ffff057224 */ /* 0x000fe200078e0003 */
[----:B------:R-:W-:Y:S06]  /*1820*/  BRA `(.L_x_113) ;  /* 0x0000000000507947 */ /* 0x000fec0003800000 */
.L_x_114:
[----:B------:R-:W-:Y:S02]  /*1830*/  ULDC UR4, c[0x0][0x498] ;  /* 0x0001260000047ab9 */ /* 0x000fe40000000800 */
[----:B------:R-:W0:Y:S01]  /*1840*/  I2F.U32.RP R0, UR4 ;  /* 0x0000000400007d06 */ /* 0x000e220008209000 */
[----:B------:R-:W-:-:S07]  /*1850*/  ISETP.NE.U32.AND P2, PT, RZ, UR4, PT ;  /* 0x00000004ff007c0c */ /* 0x000fce000bf45070 */
[----:B0-----:R-:W0:Y:S02]  /*1860*/  MUFU.RCP R0, R0 ;  /* 0x0000000000007308 */ /* 0x001e240000001000 */
[----:B0-----:R-:W-:-:S06]  /*1870*/  IADD3 R2, R0, 0xffffffe, RZ ;  /* 0x0ffffffe00027810 */ /* 0x001fcc0007ffe0ff */
[----:B------:R0:W1:Y:S02]  /*1880*/  F2I.FTZ.U32.TRUNC.NTZ R3, R2 ;  /* 0x0000000200037305 */ /* 0x000064000021f000 */
[----:B0-----:R-:W-:Y:S02]  /*1890*/  IMAD.MOV.U32 R2, RZ, RZ, RZ ;  /* 0x000000ffff027224 */ /* 0x001fe400078e00ff */
[----:B-1----:R-:W-:-:S04]  /*18a0*/  IMAD.MOV R5, RZ, RZ, -R3 ;  /* 0x000000ffff057224 */ /* 0x002fc800078e0a03 */
[----:B------:R-:W-:-:S04]  /*18b0*/  IMAD R5, R5, UR4, RZ ;  /* 0x0000000405057c24 */ /* 0x000fc8000f8e02ff */
[----:B------:R-:W-:-:S04]  /*18c0*/  IMAD.HI.U32 R3, R3, R5, R2 ;  /* 0x0000000503037227 */ /* 0x000fc800078e0002 */
[----:B------:R-:W-:Y:S02]  /*18d0*/  IMAD.MOV.U32 R5, RZ, RZ, RZ ;  /* 0x000000ffff057224 */ /* 0x000fe400078e00ff */
[----:B------:R-:W-:-:S04]  /*18e0*/  IMAD.HI.U32 R4, R3, R10, RZ ;  /* 0x0000000a03047227 */ /* 0x000fc800078e00ff */
[----:B------:R-:W-:-:S04]  /*18f0*/  IMAD.MOV R3, RZ, RZ, -R4 ;  /* 0x000000ffff037224 */ /* 0x000fc800078e0a04 */
[----:B------:R-:W-:-:S05]  /*1900*/  IMAD R3, R3, UR4, R10 ;  /* 0x0000000403037c24 */ /* 0x000fca000f8e020a */
[----:B------:R-:W-:-:S13]  /*1910*/  ISETP.GE.U32.AND P0, PT, R3, UR4, PT ;  /* 0x0000000403007c0c */ /* 0x000fda000bf06070 */
[----:B------:R-:W-:Y:S01]  /*1920*/  @P0 VIADD R3, R3, -UR4 ;  /* 0x8000000403030c36 */ /* 0x000fe20008000000 */
[----:B------:R-:W-:-:S04]  /*1930*/  @P0 IADD3 R4, R4, 0x1, RZ ;  /* 0x0000000104040810 */ /* 0x000fc80007ffe0ff */
[----:B------:R-:W-:-:S13]  /*1940*/  ISETP.GE.U32.AND P1, PT, R3, UR4, PT ;  /* 0x0000000403007c0c */ /* 0x000fda000bf26070 */
[----:B------:R-:W-:Y:S01]  /*1950*/  @P1 VIADD R4, R4, 0x1 ;  /* 0x0000000104041836 */ /* 0x000fe20000000000 */
[----:B------:R-:W-:-:S07]  /*1960*/  @!P2 LOP3.LUT R4, RZ, UR4, RZ, 0x33, !PT ;  /* 0x00000004ff04ac12 */ /* 0x000fce000f8e33ff */
.L_x_113:
[----:B------:R-:W-:Y:S05]  /*1970*/  BSYNC B1 ;  /* 0x0000000000017941 */ /* 0x000fea0003800000 */
.L_x_112:
        /* <DEDUP_REMOVED lines=16> */
[----:B------:R-:W-:-:S05]  /*1a80*/  IADD3 R18, P1, R4, R9, RZ ;  /* 0x0000000904127210 */ /* 0x000fca0007f3e0ff */
[----:B------:R-:W-:-:S06]  /*1a90*/  IMAD.X R19, RZ, RZ, R5, P1 ;  /* 0x000000ffff137224 */ /* 0x000fcc00008e0605 */
[----:B------:R-:W-:Y:S05]  /*1aa0*/  @!P0 BRA `(.L_x_116) ;  /* 0x00000000001c8947 */ /* 0x000fea0003800000 */
[----:B------:R-:W-:Y:S01]  /*1ab0*/  MOV R10, R14 ;  /* 0x0000000e000a7202 */ /* 0x000fe20000000f00 */
[----:B------:R-:W-:Y:S01]  /*1ac0*/  IMAD.MOV.U32 R3, RZ, RZ, R15 ;  /* 0x000000ffff037224 */ /* 0x000fe200078e000f */
[----:B------:R-:W-:-:S07]  /*1ad0*/  MOV R0, 0x1af0 ;  /* 0x00001af000007802 */ /* 0x000fce0000000f00 */
[----:B------:R-:W-:Y:S05]  /*1ae0*/  CALL.REL.NOINC `($__internal_1_$__cuda_sm20_div_s64) ;  /* 0x0000018c00047944 */ /* 0x000fea0003c00000 */
[----:B------:R-:W-:Y:S02]  /*1af0*/  IMAD.MOV.U32 R4, RZ, RZ, R2 ;  /* 0x000000ffff047224 */ /* 0x000fe400078e0002 */
[----:B------:R-:W-:Y:S01]  /*1b00*/  IMAD.MOV.U32 R5, RZ, RZ, R3 ;  /* 0x000000ffff057224 */ /* 0x000fe200078e0003 */
[----:B------:R-:W-:Y:S06]  /*1b10*/  BRA `(.L_x_117) ;  /* 0x00000000004c7947 */ /* 0x000fec0003800000 */
.L_x_116:
        /* <DEDUP_REMOVED lines=8> */
[----:B------:R-:W-:-:S04]  /*1ba0*/  IMAD.HI.U32 R3, R5, R3, R4 ;  /* 0x0000000305037227 */ /* 0x000fc800078e0004 */
[----:B------:R-:W-:Y:S02]  /*1bb0*/  IMAD.MOV.U32 R5, RZ, RZ, RZ ;  /* 0x000000ffff057224 */ /* 0x000fe400078e00ff */
[----:B------:R-:W-:-:S04]  /*1bc0*/  IMAD.HI.U32 R4, R3, R14, RZ ;  /* 0x0000000e03047227 */ /* 0x000fc800078e00ff */
[----:B------:R-:W-:-:S04]  /*1bd0*/  IMAD.MOV R3, RZ, RZ, -R4 ;  /* 0x000000ffff037224 */ /* 0x000fc800078e0a04 */
[----:B------:R-:W-:-:S05]  /*1be0*/  IMAD R3, R2, R3, R14 ;  /* 0x0000000302037224 */ /* 0x000fca00078e020e */
[----:B------:R-:W-:-:S13]  /*1bf0*/  ISETP.GE.U32.AND P0, PT, R3, R2, PT ;  /* 0x000000020300720c */ /* 0x000fda0003f06070 */
[----:B------:R-:W-:Y:S02]  /*1c00*/  @P0 IMAD.IADD R3, R3, 0x1, -R2 ;  /* 0x0000000103030824 */ /* 0x000fe400078e0a02 */
[----:B------:R-:W-:-:S03]  /*1c10*/  @P0 VIADD R4, R4, 0x1 ;  /* 0x0000000104040836 */ /* 0x000fc60000000000 */
[----:B------:R-:W-:-:S13]  /*1c20*/  ISETP.GE.U32.AND P1, PT, R3, R2, PT ;  /* 0x000000020300720c */ /* 0x000fda0003f26070 */
[----:B------:R-:W-:Y:S02]  /*1c30*/  @P1 IADD3 R4, R4, 0x1, RZ ;  /* 0x0000000104041810 */ /* 0x000fe40007ffe0ff */
[----:B------:R-:W-:-:S07]  /*1c40*/  @!P2 LOP3.LUT R4, RZ, R2, RZ, 0x33, !PT ;  /* 0x00000002ff04a212 */ /* 0x000fce00078e33ff */
.L_x_117:
[----:B------:R-:W-:Y:S05]  /*1c50*/  BSYNC B1 ;  /* 0x0000000000017941 */ /* 0x000fea0003800000 */
.L_x_115:
        /* <DEDUP_REMOVED lines=11> */
[----:B------:R-:W2:Y:S01]  /*1d10*/  LDG.E.U8 R2, desc[UR8][R16.64] ;  /* 0x0000000810027981 */ /* 0x000ea2000c1e1100 */
[----:B------:R-:W-:Y:S01]  /*1d20*/  ISETP.GT.U32.AND P0, PT, R3, R18, PT ;  /* 0x000000120300720c */ /* 0x000fe20003f04070 */
[----:B------:R-:W-:Y:S01]  /*1d30*/  BSSY B2, `(.L_x_120) ;  /* 0x000005d000027945 */ /* 0x000fe20003800000 */
[----:B------:R-:W-:Y:S02]  /*1d40*/  IMAD.MOV.U32 R28, RZ, RZ, R19 ;  /* 0x000000ffff1c7224 */ /* 0x000fe400078e0013 */
        /* <DEDUP_REMOVED lines=10> */
[----:B------:R-:W-:Y:S01]  /*1df0*/  ISETP.GE.U32.AND.EX P0, PT, R4, RZ, PT, P0 ;  /* 0x000000ff0400720c */ /* 0x000fe20003f06100 */
[----:B------:R-:W-:Y:S01]  /*1e00*/  IMAD.MOV.U32 R4, RZ, RZ, R18 ;  /* 0x000000ffff047224 */ /* 0x000fe200078e0012 */
[----:B--2---:R-:W-:-:S09]  /*1e10*/  PRMT R5, R2, 0x7610, R5 ;  /* 0x0000761002057816 */ /* 0x004fd20000000005 */
[----:B------:R-:W-:Y:S05]  /*1e20*/  @!P1 BRA `(.L_x_121) ;  /* 0x0000000400349947 */ /* 0x000fea0003800000 */
[----:B------:R-:W0:Y:S01]  /*1e30*/  LDC.64 R24, c[0x0][0x498] ;  /* 0x00012600ff187b82 */ /* 0x000e220000000a00 */
[----:B------:R-:W-:Y:S01]  /*1e40*/  IADD3 R23, P1, RZ, -R18, RZ ;  /* 0x80000012ff177210 */ /* 0x000fe20007f3e0ff */
[----:B------:R-:W-:-:S03]  /*1e50*/  IMAD.MOV.U32 R4, RZ, RZ, R8 ;  /* 0x000000ffff047224 */ /* 0x000fc600078e0008 */
[----:B------:R-:W-:-:S03]  /*1e60*/  IADD3.X R5, RZ, ~R19, RZ, P1, !PT ;  /* 0x80000013ff057210 */ /* 0x000fc60000ffe4ff */
[----:B------:R-:W1:Y:S08]  /*1e70*/  LDC.64 R20, c[0x0][0x4a8] ;  /* 0x00012a00ff147b82 */ /* 0x000e700000000a00 */
[----:B------:R-:W2:Y:S08]  /*1e80*/  LDC.64 R12, c[0x0][0x4b0] ;  /* 0x00012c00ff0c7b82 */ /* 0x000eb00000000a00 */
[----:B------:R-:W3:Y:S01]  /*1e90*/  LDC.64 R10, c[0x0][0x480] ;  /* 0x00012000ff0a7b82 */ /* 0x000ee20000000a00 */
[----:B0-----:R-:W-:-:S02]  /*1ea0*/  IMAD R22, R5, R24, RZ ;  /* 0x0000001805167224 */ /* 0x001fc400078e02ff */
[----:B------:R-:W-:Y:S02]  /*1eb0*/  IMAD.MOV.U32 R5, RZ, RZ, RZ ;  /* 0x000000ffff057224 */ /* 0x000fe400078e00ff */
[----:B------:R-:W-:Y:S02]  /*1ec0*/  IMAD R29, R23, R25, R22 ;  /* 0x00000019171d7224 */ /* 0x000fe400078e0216 */
[-C--:B-1----:R-:W-:Y:S02]  /*1ed0*/  IMAD R28, R19, R20.reuse, RZ ;  /* 0x00000014131c7224 */ /* 0x082fe400078e02ff */
[----:B------:R-:W-:-:S04]  /*1ee0*/  IMAD.WIDE.U32 R26, R18, R20, R4 ;  /* 0x00000014121a7225 */ /* 0x000fc800078e0004 */
[----:B------:R-:W-:Y:S01]  /*1ef0*/  IMAD R31, R18, R21, R28 ;  /* 0x00000015121f7224 */ /* 0x000fe200078e021c */
[----:B------:R-:W-:Y:S01]  /*1f00*/  MOV R22, R26 ;  /* 0x0000001a00167202 */ /* 0x000fe20000000f00 */
[----:B------:R-:W-:-:S04]  /*1f10*/  IMAD.WIDE.U32 R4, R23, R24, R14 ;  /* 0x0000001817047225 */ /* 0x000fc800078e000e */
[----:B------:R-:W-:Y:S02]  /*1f20*/  IMAD.IADD R23, R27, 0x1, R31 ;  /* 0x000000011b177824 */ /* 0x000fe400078e021f */
[----:B------:R-:W-:Y:S02]  /*1f30*/  IMAD.IADD R5, R5, 0x1, R29 ;  /* 0x0000000105057824 */ /* 0x000fe400078e021d */
[----:B--2---:R-:W-:-:S04]  /*1f40*/  IMAD.WIDE.U32 R28, R4, R12, R22 ;  /* 0x0000000c041c7225 */ /* 0x004fc800078e0016 */
[----:B------:R-:W-:Y:S01]  /*1f50*/  IMAD R5, R5, R12, RZ ;  /* 0x0000000c05057224 */ /* 0x000fe200078e02ff */
[----:B---3--:R-:W-:-:S03]  /*1f60*/  IADD3 R28, P1, R28, R10, RZ ;  /* 0x0000000a1c1c7210 */ /* 0x008fc60007f3e0ff */
[----:B------:R-:W-:-:S05]  /*1f70*/  IMAD R5, R4, R13, R5 ;  /* 0x0000000d04057224 */ /* 0x000fca00078e0205 */
[----:B------:R-:W-:-:S05]  /*1f80*/  IADD3.X R29, R11, R29, R5, P1, !PT ;  /* 0x0000001d0b1d7210 */ /* 0x000fca0000ffe405 */
[----:B------:R-:W2:Y:S01]  /*1f90*/  LDG.E.U8.CONSTANT R28, desc[UR8][R28.64] ;  /* 0x000000081c1c7981 */ /* 0x000ea2000c1e9100 */
[----:B------:R-:W-:Y:S02]  /*1fa0*/  ISETP.NE.U32.AND P1, PT, R9, 0x1, PT ;  /* 0x000000010900780c */ /* 0x000fe40003f25070 */
[----:B------:R-:W-:Y:S02]  /*1fb0*/  PRMT R5, R2, 0x8880, RZ ;  /* 0x0000888002057816 */ /* 0x000fe400000000ff */
[----:B------:R-:W-:Y:S02]  /*1fc0*/  ISETP.NE.AND.EX P1, PT, RZ, RZ, PT, P1 ;  /* 0x000000ffff00720c */ /* 0x000fe40003f25310 */
[----:B--2---:R-:W-:-:S05]  /*1fd0*/  PRMT R4, R28, 0x8880, RZ ;  /* 0x000088801c047816 */ /* 0x004fca00000000ff */
[----:B------:R-:W-:Y:S01]  /*1fe0*/  IMAD.MOV.U32 R2, RZ, RZ, R4 ;  /* 0x000000ffff027224 */ /* 0x000fe200078e0004 */
[----:B------:R-:W-:-:S03]  /*1ff0*/  IADD3 R4, P2, R18, 0x1, RZ ;  /* 0x0000000112047810 */ /* 0x000fc60007f5e0ff */
[----:B------:R-:W-:Y:S02]  /*2000*/  IMAD.MOV R2, RZ, RZ, -R2 ;  /* 0x000000ffff027224 */ /* 0x000fe400078e0a02 */
[----:B------:R-:W-:-:S03]  /*2010*/  IMAD.X R28, RZ, RZ, R19, P2 ;  /* 0x000000ffff1c7224 */ /* 0x000fc600010e0613 */
[----:B------:R-:W-:-:S04]  /*2020*/  ISETP.NE.AND P3, PT, R5, R2, PT ;  /* 0x000000020500720c */ /* 0x000fc80003f65270 */
[----:B------:R-:W-:-:S04]  /*2030*/  SEL R2, RZ, 0x1, !P3 ;  /* 0x00000001ff027807 */ /* 0x000fc80005800000 */
[----:B------:R-:W-:Y:S01]  /*2040*/  PRMT R5, R2, 0x7610, R5 ;  /* 0x0000761002057816 */ /* 0x000fe20000000005 */
[----:B------:R-:W-:Y:S06]  /*2050*/  @!P1 BRA `(.L_x_121) ;  /* 0x0000000000a89947 */ /* 0x000fec0003800000 */
[----:B------:R-:W-:Y:S01]  /*2060*/  ISETP.NE.U32.AND P1, PT, R9, 0x2, PT ;  /* 0x000000020900780c */ /* 0x000fe20003f25070 */
[----:B------:R-:W-:Y:S01]  /*2070*/  IMAD R4, R19, R24, RZ ;  /* 0x0000001813047224 */ /* 0x000fe200078e02ff */
[----:B------:R-:W-:Y:S01]  /*2080*/  ULDC.64 UR4, c[0x0][0x498] ;  /* 0x0001260000047ab9 */ /* 0x000fe20000000a00 */
[----:B------:R-:W-:Y:S02]  /*2090*/  IADD3 R26, P2, R26, R20, RZ ;  /* 0x000000141a1a7210 */ /* 0x000fe40007f5e0ff */
[----:B------:R-:W-:Y:S01]  /*20a0*/  ISETP.NE.AND.EX P1, PT, RZ, RZ, PT, P1 ;  /* 0x000000ffff00720c */ /* 0x000fe20003f25310 */
[C---:B------:R-:W-:Y:S01]  /*20b0*/  IMAD R9, R18.reuse, R25, R4 ;  /* 0x0000001912097224 */ /* 0x040fe200078e0204 */
[----:B------:R-:W-:Y:S01]  /*20c0*/  IADD3.X R27, R23, R21, RZ, P2, !PT ;  /* 0x00000015171b7210 */ /* 0x000fe200017fe4ff */
[----:B------:R-:W-:-:S04]  /*20d0*/  IMAD.WIDE.U32 R4, R18, R24, UR4 ;  /* 0x0000000412047e25 */ /* 0x000fc8000f8e0018 */
[----:B------:R-:W-:Y:S01]  /*20e0*/  IMAD.IADD R29, R5, 0x1, R9 ;  /* 0x00000001051d7824 */ /* 0x000fe200078e0209 */
[----:B------:R-:W-:-:S05]  /*20f0*/  IADD3 R5, P3, R14, -R4, RZ ;  /* 0x800000040e057210 */ /* 0x000fca0007f7e0ff */
[----:B------:R-:W-:Y:S01]  /*2100*/  @P1 IADD3 R20, P2, R26, R20, RZ ;  /* 0x000000141a141210 */ /* 0x000fe20007f5e0ff */
[----:B------:R-:W-:Y:S01]  /*2110*/  IMAD.X R23, R15, 0x1, ~R29, P3 ;  /* 0x000000010f177824 */ /* 0x000fe200018e0e1d */
[----:B------:R-:W-:-:S03]  /*2120*/  @P1 IADD3 R9, P3, P4, R14, -R24, -R4 ;  /* 0x800000180e091210 */ /* 0x000fc60007c7e804 */
[----:B------:R-:W-:Y:S01]  /*2130*/  @P1 IMAD.X R21, R27, 0x1, R21, P2 ;  /* 0x000000011b151824 */ /* 0x000fe200010e0615 */
[----:B------:R-:W-:Y:S01]  /*2140*/  @P1 IADD3.X R25, R15, ~R25, ~R29, P3, P4 ;  /* 0x800000190f191210 */ /* 0x000fe20001fe8c1d */
[-C--:B------:R-:W-:Y:S02]  /*2150*/  IMAD R4, R23, R12.reuse, RZ ;  /* 0x0000000c17047224 */ /* 0x080fe400078e02ff */
[----:B------:R-:W-:-:S04]  /*2160*/  IMAD.WIDE.U32 R26, R5, R12, R26 ;  /* 0x0000000c051a7225 */ /* 0x000fc800078e001a */
[----:B------:R-:W-:Y:S01]  /*2170*/  IMAD R5, R5, R13, R4 ;  /* 0x0000000d05057224 */ /* 0x000fe200078e0204 */
[----:B------:R-:W-:Y:S01]  /*2180*/  IADD3 R4, P2, R26, R10, RZ ;  /* 0x0000000a1a047210 */ /* 0x000fe20007f5e0ff */
[-C--:B------:R-:W-:Y:S02]  /*2190*/  @P1 IMAD R22, R25, R12.reuse, RZ ;  /* 0x0000000c19161224 */ /* 0x080fe400078e02ff */
[----:B------:R-:W-:Y:S01]  /*21a0*/  @P1 IMAD.WIDE.U32 R20, R9, R12, R20 ;  /* 0x0000000c09141225 */ /* 0x000fe200078e0014 */
[----:B------:R-:W-:-:S03]  /*21b0*/  IADD3.X R5, R11, R27, R5, P2, !PT ;  /* 0x0000001b0b057210 */ /* 0x000fc600017fe405 */
[----:B------:R-:W-:Y:S01]  /*21c0*/  @P1 IMAD R22, R9, R13, R22 ;  /* 0x0000000d09161224 */ /* 0x000fe200078e0216 */
[----:B------:R-:W-:Y:S01]  /*21d0*/  @P1 IADD3 R10, P2, R20, R10, RZ ;  /* 0x0000000a140a1210 */ /* 0x000fe20007f5e0ff */
[----:B------:R-:W2:Y:S03]  /*21e0*/  LDG.E.U8.CONSTANT R4, desc[UR8][R4.64] ;  /* 0x0000000804047981 */ /* 0x000ea6000c1e9100 */
[----:B------:R-:W-:-:S05]  /*21f0*/  @P1 IADD3.X R11, R11, R21, R22, P2, !PT ;  /* 0x000000150b0b1210 */ /* 0x000fca00017fe416 */
[----:B------:R-:W3:Y:S01]  /*2200*/  @P1 LDG.E.U8.CONSTANT R10, desc[UR8][R10.64] ;  /* 0x000000080a0a1981 */ /* 0x000ee2000c1e9100 */
[----:B--2---:R-:W-:Y:S02]  /*2210*/  PRMT R9, R4, 0x8880, RZ ;  /* 0x0000888004097816 */ /* 0x004fe400000000ff */
[----:B------:R-:W-:-:S03]  /*2220*/  IADD3 R4, P3, R18, 0x2, RZ ;  /* 0x0000000212047810 */ /* 0x000fc60007f7e0ff */
[----:B------:R-:W-:Y:S02]  /*2230*/  IMAD.MOV R13, RZ, RZ, -R9 ;  /* 0x000000ffff0d7224 */ /* 0x000fe400078e0a09 */
[----:B------:R-:W-:Y:S01]  /*2240*/  IMAD.X R28, RZ, RZ, R19, P3 ;  /* 0x000000ffff1c7224 */ /* 0x000fe200018e0613 */
[----:B---3--:R-:W-:Y:S02]  /*2250*/  @P1 PRMT R12, R10, 0x8880, RZ ;  /* 0x000088800a0c1816 */ /* 0x008fe400000000ff */
[----:B------:R-:W-:Y:S02]  /*2260*/  ISETP.NE.AND P2, PT, R2, R13, PT ;  /* 0x0000000d0200720c */ /* 0x000fe40003f45270 */
[----:B------:R-:W-:Y:S01]  /*2270*/  @P1 IADD3 R4, P3, R18, 0x3, RZ ;  /* 0x0000000312041810 */ /* 0x000fe20007f7e0ff */
[----:B------:R-:W-:Y:S01]  /*2280*/  @P1 IMAD.MOV.U32 R9, RZ, RZ, R12 ;  /* 0x000000ffff091224 */ /* 0x000fe200078e000c */
[----:B------:R-:W-:-:S03]  /*2290*/  SEL R2, RZ, 0x1, !P2 ;  /* 0x00000001ff027807 */ /* 0x000fc60005000000 */
[----:B------:R-:W-:Y:S01]  /*22a0*/  @P1 IMAD.X R28, RZ, RZ, R19, P3 ;  /* 0x000000ffff1c1224 */ /* 0x000fe200018e0613 */
[----:B------:R-:W-:Y:S02]  /*22b0*/  @P1 IADD3 R9, -R9, RZ, RZ ;  /* 0x000000ff09091210 */ /* 0x000fe40007ffe1ff */
[C---:B------:R-:W-:Y:S02]  /*22c0*/  PRMT R5, R2.reuse, 0x7610, R5 ;  /* 0x0000761002057816 */ /* 0x040fe40000000005 */
[----:B------:R-:W-:-:S04]  /*22d0*/  @P1 ISETP.NE.AND P2, PT, R2, R9, PT ;  /* 0x000000090200120c */ /* 0x000fc80003f45270 */
[----:B------:R-:W-:-:S04]  /*22e0*/  @P1 SEL R2, RZ, 0x1, !P2 ;  /* 0x00000001ff021807 */ /* 0x000fc80005000000 */
[----:B------:R-:W-:-:S07]  /*22f0*/  @P1 PRMT R5, R2, 0x7610, R5 ;  /* 0x0000761002051816 */ /* 0x000fce0000000005 */
.L_x_121:
[----:B------:R-:W-:Y:S05]  /*2300*/  BSYNC B2 ;  /* 0x0000000000027941 */ /* 0x000fea0003800000 */
.L_x_120:
[----:B------:R-:W-:Y:S04]  /*2310*/  BSSY B2, `(.L_x_122) ;  /* 0x000011f000027945 */ /* 0x000fe80003800000 */
[----:B------:R-:W-:Y:S05]  /*2320*/  @!P0 BRA `(.L_x_123) ;  /* 0x0000001000748947 */ /* 0x000fea0003800000 */
[----:B------:R-:W-:Y:S01]  /*2330*/  IADD3 R9, P0, RZ, -R4, RZ ;  /* 0x80000004ff097210 */ /* 0x000fe20007f1e0ff */
[----:B------:R-:W-:Y:S01]  /*2340*/  ULDC.64 UR4, c[0x0][0x498] ;  /* 0x0001260000047ab9 */ /* 0x000fe20000000a00 */
[----:B------:R-:W-:Y:S01]  /*2350*/  ULDC.64 UR10, c[0x0][0x4b0] ;  /* 0x00012c00000a7ab9 */ /* 0x000fe20000000a00 */
[----:B------:R-:W0:Y:S01]  /*2360*/  LDC.64 R18, c[0x0][0x4a8] ;  /* 0x00012a00ff127b82 */ /* 0x000e220000000a00 */
[----:B------:R-:W-:Y:S01]  /*2370*/  ULDC.64 UR12, c[0x0][0x4a8] ;  /* 0x00012a00000c7ab9 */ /* 0x000fe20000000a00 */
[----:B------:R-:W-:Y:S01]  /*2380*/  IMAD.X R2, RZ, RZ, ~R28, P0 ;  /* 0x000000ffff027224 */ /* 0x000fe200000e0e1c */
[----:B------:R-:W-:Y:S01]  /*2390*/  IADD3 R13, P2, RZ, -UR4, RZ ;  /* 0x80000004ff0d7c10 */ /* 0x000fe2000ff5e0ff */
[----:B------:R-:W-:Y:S01]  /*23a0*/  IMAD.WIDE.U32 R14, R9, UR4, R14 ;  /* 0x00000004090e7c25 */ /* 0x000fe2000f8e000e */
[----:B------:R-:W-:Y:S03]  /*23b0*/  BSSY B3, `(.L_x_124) ;  /* 0x00000a7000037945 */ /* 0x000fe60003800000 */
[----:B------:R-:W-:-:S02]  /*23c0*/  IMAD R2, R2, UR4, RZ ;  /* 0x0000000402027c24 */ /* 0x000fc4000f8e02ff */
[----:B------:R-:W-:Y:S02]  /*23d0*/  IMAD R11, R28, UR12, RZ ;  /* 0x0000000c1c0b7c24 */ /* 0x000fe4000f8e02ff */
[----:B------:R-:W-:Y:S01]  /*23e0*/  IMAD R9, R9, UR5, R2 ;  /* 0x0000000509097c24 */ /* 0x000fe2000f8e0202 */
[C---:B------:R-:W-:Y:S01]  /*23f0*/  IADD3 R2, P0, R4.reuse, -0x1, RZ ;  /* 0xffffffff04027810 */ /* 0x040fe20007f1e0ff */
[----:B------:R-:W-:Y:S02]  /*2400*/  IMAD R21, R4, UR13, R11 ;  /* 0x0000000d04157c24 */ /* 0x000fe4000f8e020b */
[----:B------:R-:W-:Y:S01]  /*2410*/  IMAD.IADD R9, R15, 0x1, R9 ;  /* 0x000000010f097824 */ /* 0x000fe200078e0209 */
[----:B------:R-:W-:Y:S01]  /*2420*/  IADD3 R10, P3, -R2, R3, RZ ;  /* 0x00000003020a7210 */ /* 0x000fe20007f7e1ff */
[----:B------:R-:W-:Y:S01]  /*2430*/  IMAD.X R12, RZ, RZ, ~UR5, P2 ;  /* 0x80000005ff0c7e24 */ /* 0x000fe200090e06ff */
[----:B------:R-:W-:Y:S01]  /*2440*/  ULDC.64 UR4, c[0x0][0x480] ;  /* 0x0001200000047ab9 */ /* 0x000fe20000000a00 */
[----:B------:R-:W-:Y:S01]  /*2450*/  IMAD R9, R9, UR10, RZ ;  /* 0x0000000a09097c24 */ /* 0x000fe2000f8e02ff */
[----:B------:R-:W-:-:S03]  /*2460*/  ISETP.GT.U32.AND P1, PT, R10, 0xc, PT ;  /* 0x0000000c0a00780c */ /* 0x000fc60003f24070 */
[C---:B------:R-:W-:Y:S02]  /*2470*/  IMAD R9, R14.reuse, UR11, R9 ;  /* 0x0000000b0e097c24 */ /* 0x040fe4000f8e0209 */
[----:B------:R-:W-:-:S04]  /*2480*/  IMAD.WIDE.U32 R14, R14, UR10, RZ ;  /* 0x0000000a0e0e7c25 */ /* 0x000fc8000f8e00ff */
[----:B0-----:R-:W-:Y:S01]  /*2490*/  IMAD.WIDE.U32 R18, R13, UR10, R18 ;  /* 0x0000000a0d127c25 */ /* 0x001fe2000f8e0012 */
[----:B------:R-:W-:Y:S02]  /*24a0*/  IADD3 R15, R15, R9, RZ ;  /* 0x000000090f0f7210 */ /* 0x000fe40007ffe0ff */
[----:B------:R-:W-:Y:S01]  /*24b0*/  IADD3.X R9, R28, -0x1, RZ, P0, !PT ;  /* 0xffffffff1c097810 */ /* 0x000fe200007fe4ff */
[----:B------:R-:W-:-:S04]  /*24c0*/  IMAD.WIDE.U32 R10, R4, UR12, R14 ;  /* 0x0000000c040a7c25 */ /* 0x000fc8000f8e000e */
[----:B------:R-:W-:Y:S01]  /*24d0*/  IMAD.X R20, R0, 0x1, ~R9, P3 ;  /* 0x0000000100147824 */ /* 0x000fe200018e0e09 */
[----:B------:R-:W-:Y:S01]  /*24e0*/  IADD3 R10, P0, P2, R10, UR4, R8 ;  /* 0x000000040a0a7c10 */ /* 0x000fe2000fa1e008 */
[----:B------:R-:W-:Y:S02]  /*24f0*/  IMAD R4, R12, UR10, RZ ;  /* 0x0000000a0c047c24 */ /* 0x000fe4000f8e02ff */
[----:B------:R-:W-:Y:S01]  /*2500*/  IMAD.IADD R21, R11, 0x1, R21 ;  /* 0x000000010b157824 */ /* 0x000fe200078e0215 */
[----:B------:R-:W-:Y:S01]  /*2510*/  ISETP.GT.AND.EX P1, PT, R20, RZ, PT, P1 ;  /* 0x000000ff1400720c */ /* 0x000fe20003f24310 */
[----:B------:R-:W-:-:S03]  /*2520*/  IMAD R11, R13, UR11, R4 ;  /* 0x0000000b0d0b7c24 */ /* 0x000fc6000f8e0204 */
[----:B------:R-:W-:Y:S01]  /*2530*/  IADD3.X R21, R21, UR5, RZ, P0, P2 ;  /* 0x0000000515157c10 */ /* 0x000fe200087e44ff */
[----:B------:R-:W-:Y:S01]  /*2540*/  IMAD.IADD R12, R19, 0x1, R11 ;  /* 0x00000001130c7824 */ /* 0x000fe200078e020b */
[----:B------:R-:W-:-:S07]  /*2550*/  PLOP3.LUT P0, PT, PT, PT, PT, 0x80, 0x0 ;  /* 0x000000000000781c */ /* 0x000fce0003f0f070 */
[----:B------:R-:W-:Y:S06]  /*2560*/  @!P1 BRA `(.L_x_125) ;  /* 0x00000008002c9947 */ /* 0x000fec0003800000 */
[----:B------:R-:W-:Y:S02]  /*2570*/  IADD3 R11, P1, R3, -0xc, RZ ;  /* 0xfffffff4030b7810 */ /* 0x000fe40007f3e0ff */
[----:B------:R-:W-:Y:S02]  /*2580*/  PLOP3.LUT P0, PT, PT, PT, PT, 0x8, 0x0 ;  /* 0x000000000000781c */ /* 0x000fe40003f0e170 */
[----:B------:R-:W-:-:S11]  /*2590*/  IADD3.X R4, R0, -0x1, RZ, P1, !PT ;  /* 0xffffffff00047810 */ /* 0x000fd60000ffe4ff */
.L_x_126:
[----:B------:R-:W-:Y:S02]  /*25a0*/  MOV R20, R10 ;  /* 0x0000000a00147202 */ /* 0x000fe40000000f00 */
[----:B------:R-:W-:-:S03]  /*25b0*/  IADD3 R30, P1, R10, R18, RZ ;  /* 0x000000120a1e7210 */ /* 0x000fc60007f3e0ff */
[----:B------:R0:W2:Y:S02]  /*25c0*/  LDG.E.U8.CONSTANT R10, desc[UR8][R20.64] ;  /* 0x00000008140a7981 */ /* 0x0000a4000c1e9100 */
[----:B------:R-:W-:Y:S01]  /*25d0*/  IMAD.X R31, R21, 0x1, R12, P1 ;  /* 0x00000001151f7824 */ /* 0x000fe200008e060c */
[----:B------:R-:W-:-:S04]  /*25e0*/  IADD3 R32, P1, R30, R18, RZ ;  /* 0x000000121e207210 */ /* 0x000fc80007f3e0ff */
[----:B------:R-:W3:Y:S01]  /*25f0*/  LDG.E.U8.CONSTANT R13, desc[UR8][R30.64] ;  /* 0x000000081e0d7981 */ /* 0x000ee2000c1e9100 */
[----:B------:R-:W-:Y:S01]  /*2600*/  IMAD.X R33, R31, 0x1, R12, P1 ;  /* 0x000000011f217824 */ /* 0x000fe200008e060c */
[----:B------:R-:W-:-:S04]  /*2610*/  IADD3 R22, P1, R32, R18, RZ ;  /* 0x0000001220167210 */ /* 0x000fc80007f3e0ff */
[----:B------:R-:W4:Y:S01]  /*2620*/  LDG.E.U8.CONSTANT R8, desc[UR8][R32.64] ;  /* 0x0000000820087981 */ /* 0x000f22000c1e9100 */
[----:B------:R-:W-:Y:S01]  /*2630*/  IMAD.X R23, R33, 0x1, R12, P1 ;  /* 0x0000000121177824 */ /* 0x000fe200008e060c */
[----:B------:R-:W-:-:S04]  /*2640*/  IADD3 R26, P1, R22, R18, RZ ;  /* 0x00000012161a7210 */ /* 0x000fc80007f3e0ff */
[----:B------:R1:W5:Y:S01]  /*2650*/  LDG.E.U8.CONSTANT R14, desc[UR8][R22.64] ;  /* 0x00000008160e7981 */ /* 0x000362000c1e9100 */
[----:B------:R-:W-:Y:S01]  /*2660*/  IMAD.X R27, R23, 0x1, R12, P1 ;  /* 0x00000001171b7824 */ /* 0x000fe200008e060c */
[----:B------:R-:W-:-:S04]  /*2670*/  IADD3 R28, P1, R26, R18, RZ ;  /* 0x000000121a1c7210 */ /* 0x000fc80007f3e0ff */
[----:B------:R1:W5:Y:S01]  /*2680*/  LDG.E.U8.CONSTANT R15, desc[UR8][R26.64] ;  /* 0x000000081a0f7981 */ /* 0x000362000c1e9100 */
[----:B------:R-:W-:Y:S02]  /*2690*/  IADD3.X R29, R27, R12, RZ, P1, !PT ;  /* 0x0000000c1b1d7210 */ /* 0x000fe40000ffe4ff */
[----:B------:R-:W-:-:S03]  /*26a0*/  IADD3 R24, P1, R28, R18, RZ ;  /* 0x000000121c187210 */ /* 0x000fc60007f3e0ff */
[----:B------:R1:W5:Y:S02]  /*26b0*/  LDG.E.U8.CONSTANT R30, desc[UR8][R28.64] ;  /* 0x000000081c1e7981 */ /* 0x000364000c1e9100 */
[----:B------:R-:W-:Y:S01]  /*26c0*/  IMAD.X R25, R29, 0x1, R12, P1 ;  /* 0x000000011d197824 */ /* 0x000fe200008e060c */
[----:B0-----:R-:W-:-:S04]  /*26d0*/  IADD3 R20, P1, R24, R18, RZ ;  /* 0x0000001218147210 */ /* 0x001fc80007f3e0ff */
[----:B------:R0:W5:Y:S01]  /*26e0*/  LDG.E.U8.CONSTANT R31, desc[UR8][R24.64] ;  /* 0x00000008181f7981 */ /* 0x000162000c1e9100 */
[----:B------:R-:W-:Y:S01]  /*26f0*/  IMAD.X R21, R25, 0x1, R12, P1 ;  /* 0x0000000119157824 */ /* 0x000fe200008e060c */
[----:B-1----:R-:W-:-:S04]  /*2700*/  IADD3 R22, P1, R20, R18, RZ ;  /* 0x0000001214167210 */ /* 0x002fc80007f3e0ff */
[----:B------:R1:W5:Y:S01]  /*2710*/  LDG.E.U8.CONSTANT R32, desc[UR8][R20.64] ;  /* 0x0000000814207981 */ /* 0x000362000c1e9100 */
[----:B------:R-:W-:Y:S01]  /*2720*/  IMAD.X R23, R21, 0x1, R12, P1 ;  /* 0x0000000115177824 */ /* 0x000fe200008e060c */
[----:B------:R-:W-:-:S04]  /*2730*/  IADD3 R26, P1, R22, R18, RZ ;  /* 0x00000012161a7210 */ /* 0x000fc80007f3e0ff */
[----:B------:R1:W5:Y:S01]  /*2740*/  LDG.E.U8.CONSTANT R33, desc[UR8][R22.64] ;  /* 0x0000000816217981 */ /* 0x000362000c1e9100 */
[----:B------:R-:W-:Y:S01]  /*2750*/  IMAD.X R27, R23, 0x1, R12, P1 ;  /* 0x00000001171b7824 */ /* 0x000fe200008e060c */
[----:B------:R-:W-:-:S04]  /*2760*/  IADD3 R28, P1, R26, R18, RZ ;  /* 0x000000121a1c7210 */ /* 0x000fc80007f3e0ff */
[----:B------:R1:W5:Y:S01]  /*2770*/  LDG.E.U8.CONSTANT R34, desc[UR8][R26.64] ;  /* 0x000000081a227981 */ /* 0x000362000c1e9100 */
[----:B------:R-:W-:Y:S02]  /*2780*/  IADD3.X R29, R27, R12, RZ, P1, !PT ;  /* 0x0000000c1b1d7210 */ /* 0x000fe40000ffe4ff */
[----:B0-----:R-:W-:-:S03]  /*2790*/  IADD3 R24, P1, R28, R18, RZ ;  /* 0x000000121c187210 */ /* 0x001fc60007f3e0ff */
[----:B------:R0:W5:Y:S02]  /*27a0*/  LDG.E.U8.CONSTANT R35, desc[UR8][R28.64] ;  /* 0x000000081c237981 */ /* 0x000164000c1e9100 */
[----:B------:R-:W-:Y:S01]  /*27b0*/  IMAD.X R25, R29, 0x1, R12, P1 ;  /* 0x000000011d197824 */ /* 0x000fe200008e060c */
[----:B-1----:R-:W-:-:S04]  /*27c0*/  IADD3 R20, P1, R24, R18, RZ ;  /* 0x0000001218147210 */ /* 0x002fc80007f3e0ff */
[----:B------:R-:W5:Y:S01]  /*27d0*/  LDG.E.U8.CONSTANT R24, desc[UR8][R24.64] ;  /* 0x0000000818187981 */ /* 0x000f62000c1e9100 */
[----:B------:R-:W-:Y:S01]  /*27e0*/  IMAD.X R21, R25, 0x1, R12, P1 ;  /* 0x0000000119157824 */ /* 0x000fe200008e060c */
[----:B------:R-:W-:-:S04]  /*27f0*/  IADD3 R22, P1, R20, R18, RZ ;  /* 0x0000001214167210 */ /* 0x000fc80007f3e0ff */
[----:B------:R1:W5:Y:S01]  /*2800*/  LDG.E.U8.CONSTANT R20, desc[UR8][R20.64] ;  /* 0x0000000814147981 */ /* 0x000362000c1e9100 */
[----:B------:R-:W-:Y:S01]  /*2810*/  IMAD.X R23, R21, 0x1, R12, P1 ;  /* 0x0000000115177824 */ /* 0x000fe200008e060c */
[----:B------:R-:W-:-:S04]  /*2820*/  IADD3 R26, P1, R22, R18, RZ ;  /* 0x00000012161a7210 */ /* 0x000fc80007f3e0ff */
[----:B------:R-:W5:Y:S01]  /*2830*/  LDG.E.U8.CONSTANT R22, desc[UR8][R22.64] ;  /* 0x0000000816167981 */ /* 0x000f62000c1e9100 */
[----:B------:R-:W-:Y:S01]  /*2840*/  IMAD.X R27, R23, 0x1, R12, P1 ;  /* 0x00000001171b7824 */ /* 0x000fe200008e060c */
[----:B0-----:R-:W-:-:S04]  /*2850*/  IADD3 R28, P1, R26, R18, RZ ;  /* 0x000000121a1c7210 */ /* 0x001fc80007f3e0ff */
[----:B------:R-:W5:Y:S01]  /*2860*/  LDG.E.U8.CONSTANT R26, desc[UR8][R26.64] ;  /* 0x000000081a1a7981 */ /* 0x000f62000c1e9100 */
[----:B------:R-:W-:-:S05]  /*2870*/  IADD3.X R29, R27, R12, RZ, P1, !PT ;  /* 0x0000000c1b1d7210 */ /* 0x000fca0000ffe4ff */
[----:B------:R-:W5:Y:S01]  /*2880*/  LDG.E.U8.CONSTANT R25, desc[UR8][R28.64] ;  /* 0x000000081c197981 */ /* 0x000f62000c1e9100 */
[----:B------:R-:W-:-:S04]  /*2890*/  LOP3.LUT R5, R5, 0xffff, RZ, 0xc0, !PT ;  /* 0x0000ffff05057812 */ /* 0x000fc800078ec0ff */
[----:B-1----:R-:W-:Y:S02]  /*28a0*/  PRMT R21, R5, 0x8880, RZ ;  /* 0x0000888005157816 */ /* 0x002fe400000000ff */
[----:B------:R-:W-:-:S05]  /*28b0*/  IADD3 R2, P2, R2, 0x10, RZ ;  /* 0x0000001002027810 */ /* 0x000fca0007f5e0ff */
[----:B------:R-:W-:Y:S01]  /*28c0*/  IMAD.X R9, RZ, RZ, R9, P2 ;  /* 0x000000ffff097224 */ /* 0x000fe200010e0609 */
[----:B--2---:R-:W-:-:S05]  /*28d0*/  PRMT R10, R10, 0x8880, RZ ;  /* 0x000088800a0a7816 */ /* 0x004fca00000000ff */
[----:B------:R-:W-:Y:S02]  /*28e0*/  IMAD.MOV.U32 R5, RZ, RZ, R10 ;  /* 0x000000ffff057224 */ /* 0x000fe400078e000a */
[----:B------:R-:W-:Y:S01]  /*28f0*/  IMAD.MOV.U32 R10, RZ, RZ, R21 ;  /* 0x000000ffff0a7224 */ /* 0x000fe200078e0015 */
[----:B---3--:R-:W-:Y:S01]  /*2900*/  PRMT R13, R13, 0x8880, RZ ;  /* 0x000088800d0d7816 */ /* 0x008fe200000000ff */
[----:B------:R-:W-:-:S05]  /*2910*/  IMAD.MOV R5, RZ, RZ, -R5 ;  /* 0x000000ffff057224 */ /* 0x000fca00078e0a05 */
[----:B------:R-:W-:Y:S01]  /*2920*/  ISETP.NE.AND P1, PT, R10, R5, PT ;  /* 0x000000050a00720c */ /* 0x000fe20003f25270 */
[----:B------:R-:W-:Y:S01]  /*2930*/  IMAD.MOV.U32 R10, RZ, RZ, R13 ;  /* 0x000000ffff0a7224 */ /* 0x000fe200078e000d */
[----:B----4-:R-:W-:Y:S02]  /*2940*/  PRMT R8, R8, 0x8880, RZ ;  /* 0x0000888008087816 */ /* 0x010fe400000000ff */
[----:B------:R-:W-:Y:S02]  /*2950*/  SEL R5, RZ, 0x1, !P1 ;  /* 0x00000001ff057807 */ /* 0x000fe40004800000 */
[----:B------:R-:W-:Y:S02]  /*2960*/  IADD3 R10, -R10, RZ, RZ ;  /* 0x000000ff0a0a7210 */ /* 0x000fe40007ffe1ff */
[----:B-----5:R-:W-:Y:S02]  /*2970*/  PRMT R14, R14, 0x8880, RZ ;  /* 0x000088800e0e7816 */ /* 0x020fe400000000ff */
[----:B------:R-:W-:Y:S01]  /*2980*/  ISETP.NE.AND P1, PT, R5, R10, PT ;  /* 0x0000000a0500720c */ /* 0x000fe20003f25270 */
[----:B------:R-:W-:-:S03]  /*2990*/  IMAD.MOV R10, RZ, RZ, -R8 ;  /* 0x000000ffff0a7224 */ /* 0x000fc600078e0a08 */
[----:B------:R-:W-:Y:S01]  /*29a0*/  SEL R5, RZ, 0x1, !P1 ;  /* 0x00000001ff057807 */ /* 0x000fe20004800000 */
[----:B------:R-:W-:Y:S01]  /*29b0*/  IMAD.MOV.U32 R8, RZ, RZ, R14 ;  /* 0x000000ffff087224 */ /* 0x000fe200078e000e */
[----:B------:R-:W-:Y:S02]  /*29c0*/  PRMT R15, R15, 0x8880, RZ ;  /* 0x000088800f0f7816 */ /* 0x000fe400000000ff */
[----:B------:R-:W-:Y:S01]  /*29d0*/  ISETP.NE.AND P1, PT, R5, R10, PT ;  /* 0x0000000a0500720c */ /* 0x000fe20003f25270 */
[----:B------:R-:W-:-:S03]  /*29e0*/  IMAD.MOV R10, RZ, RZ, -R8 ;  /* 0x000000ffff0a7224 */ /* 0x000fc600078e0a08 */
[----:B------:R-:W-:Y:S01]  /*29f0*/  SEL R5, RZ, 0x1, !P1 ;  /* 0x00000001ff057807 */ /* 0x000fe20004800000 */
[----:B------:R-:W-:Y:S01]  /*2a00*/  IMAD.MOV.U32 R8, RZ, RZ, R15 ;  /* 0x000000ffff087224 */ /* 0x000fe200078e000f */
[----:B------:R-:W-:Y:S02]  /*2a10*/  PRMT R30, R30, 0x8880, RZ ;  /* 0x000088801e1e7816 */ /* 0x000fe400000000ff */
[----:B------:R-:W-:Y:S02]  /*2a20*/  ISETP.NE.AND P1, PT, R5, R10, PT ;  /* 0x0000000a0500720c */ /* 0x000fe40003f25270 */
[----:B------:R-:W-:Y:S02]  /*2a30*/  IADD3 R10, -R8, RZ, RZ ;  /* 0x000000ff080a7210 */ /* 0x000fe40007ffe1ff */
[----:B------:R-:W-:Y:S01]  /*2a40*/  SEL R5, RZ, 0x1, !P1 ;  /* 0x00000001ff057807 */ /* 0x000fe20004800000 */
[----:B------:R-:W-:Y:S01]  /*2a50*/  IMAD.MOV.U32 R8, RZ, RZ, R30 ;  /* 0x000000ffff087224 */ /* 0x000fe200078e001e */
[----:B------:R-:W-:-:S02]  /*2a60*/  PRMT R31, R31, 0x8880, RZ ;  /* 0x000088801f1f7816 */ /* 0x000fc400000000ff */
[----:B------:R-:W-:Y:S01]  /*2a70*/  ISETP.NE.AND P1, PT, R5, R10, PT ;  /* 0x0000000a0500720c */ /* 0x000fe20003f25270 */
[----:B------:R-:W-:-:S03]  /*2a80*/  IMAD.MOV R10, RZ, RZ, -R8 ;  /* 0x000000ffff0a7224 */ /* 0x000fc600078e0a08 */
[----:B------:R-:W-:Y:S01]  /*2a90*/  SEL R5, RZ, 0x1, !P1 ;  /* 0x00000001ff057807 */ /* 0x000fe20004800000 */
[----:B------:R-:W-:Y:S01]  /*2aa0*/  IMAD.MOV.U32 R8, RZ, RZ, R31 ;  /* 0x000000ffff087224 */ /* 0x000fe200078e001f */
[----:B------:R-:W-:Y:S02]  /*2ab0*/  PRMT R32, R32, 0x8880, RZ ;  /* 0x0000888020207816 */ /* 0x000fe400000000ff */
[----:B------:R-:W-:Y:S01]  /*2ac0*/  ISETP.NE.AND P1, PT, R5, R10, PT ;  /* 0x0000000a0500720c */ /* 0x000fe20003f25270 */
[----:B------:R-:W-:Y:S01]  /*2ad0*/  IMAD.MOV R10, RZ, RZ, -R8 ;  /* 0x000000ffff0a7224 */ /* 0x000fe200078e0a08 */
[----:B------:R-:W-:Y:S02]  /*2ae0*/  MOV R8, R32 ;  /* 0x0000002000087202 */ /* 0x000fe40000000f00 */
[----:B------:R-:W-:Y:S02]  /*2af0*/  SEL R5, RZ, 0x1, !P1 ;  /* 0x00000001ff057807 */ /* 0x000fe40004800000 */
[----:B------:R-:W-:-:S02]  /*2b00*/  PRMT R33, R33, 0x8880, RZ ;  /* 0x0000888021217816 */ /* 0x000fc400000000ff */
        /* <DEDUP_REMOVED lines=33> */
[----:B------:R-:W-:-:S03]  /*2d20*/  IMAD.MOV.U32 R8, RZ, RZ, R26 ;  /* 0x000000ffff087224 */ /* 0x000fc600078e001a */
[----:B------:R-:W-:Y:S02]  /*2d30*/  ISETP.NE.AND P1, PT, R5, R10, PT ;  /* 0x0000000a0500720c */ /* 0x000fe40003f25270 */
[----:B------:R-:W-:Y:S02]  /*2d40*/  IADD3 R10, -R8, RZ, RZ ;  /* 0x000000ff080a7210 */ /* 0x000fe40007ffe1ff */
[----:B------:R-:W-:-:S04]  /*2d50*/  SEL R5, RZ, 0x1, !P1 ;  /* 0x00000001ff057807 */ /* 0x000fc80004800000 */
[----:B------:R-:W-:Y:S02]  /*2d60*/  ISETP.NE.AND P1, PT, R5, R10, PT ;  /* 0x0000000a0500720c */ /* 0x000fe40003f25270 */
[----:B------:R-:W-:Y:S02]  /*2d70*/  PRMT R25, R25, 0x8880, RZ ;  /* 0x0000888019197816 */ /* 0x000fe400000000ff */
[----:B------:R-:W-:Y:S02]  /*2d80*/  SEL R5, RZ, 0x1, !P1 ;  /* 0x00000001ff057807 */ /* 0x000fe40004800000 */
[----:B------:R-:W-:Y:S01]  /*2d90*/  ISETP.GE.U32.AND P1, PT, R2, R11, PT ;  /* 0x0000000b0200720c */ /* 0x000fe20003f26070 */
[----:B------:R-:W-:-:S03]  /*2da0*/  IMAD.MOV.U32 R8, RZ, RZ, R25 ;  /* 0x000000ffff087224 */ /* 0x000fc600078e0019 */
[----:B------:R-:W-:Y:S01]  /*2db0*/  ISETP.GE.AND.EX P1, PT, R9, R4, PT, P1 ;  /* 0x000000040900720c */ /* 0x000fe20003f26310 */
[----:B------:R-:W-:Y:S01]  /*2dc0*/  IMAD.MOV R8, RZ, RZ, -R8 ;  /* 0x000000ffff087224 */ /* 0x000fe200078e0a08 */
[----:B------:R-:W-:-:S04]  /*2dd0*/  IADD3 R10, P3, R28, R18, RZ ;  /* 0x000000121c0a7210 */ /* 0x000fc80007f7e0ff */
[----:B------:R-:W-:Y:S01]  /*2de0*/  ISETP.NE.AND P2, PT, R5, R8, PT ;  /* 0x000000080500720c */ /* 0x000fe20003f45270 */
[----:B------:R-:W-:-:S03]  /*2df0*/  IMAD.X R21, R29, 0x1, R12, P3 ;  /* 0x000000011d157824 */ /* 0x000fc600018e060c */
[----:B------:R-:W-:-:S03]  /*2e00*/  SEL R5, RZ, 0x1, !P2 ;  /* 0x00000001ff057807 */ /* 0x000fc60005000000 */
[----:B------:R-:W-:Y:S06]  /*2e10*/  @!P1 BRA `(.L_x_126) ;  /* 0xfffffff400e09947 */ /* 0x000fec000383ffff */
.L_x_125:
[----:B------:R-:W-:Y:S05]  /*2e20*/  BSYNC B3 ;  /* 0x0000000000037941 */ /* 0x000fea0003800000 */
.L_x_124:
[----:B------:R-:W-:Y:S01]  /*2e30*/  IADD3 R4, P2, -R2, R3, RZ ;  /* 0x0000000302047210 */ /* 0x000fe20007f5e1ff */
[----:B------:R-:W-:Y:S03]  /*2e40*/  BSSY B3, `(.L_x_127) ;  /* 0x0000048000037945 */ /* 0x000fe60003800000 */
[----:B------:R-:W-:Y:S02]  /*2e50*/  ISETP.GT.U32.AND P1, PT, R4, 0x4, PT ;  /* 0x000000040400780c */ /* 0x000fe40003f24070 */
[----:B------:R-:W-:-:S04]  /*2e60*/  IADD3.X R4, ~R9, R0, RZ, P2, !PT ;  /* 0x0000000009047210 */ /* 0x000fc800017fe5ff */
[----:B------:R-:W-:-:S13]  /*2e70*/  ISETP.GT.AND.EX P1, PT, R4, RZ, PT, P1 ;  /* 0x000000ff0400720c */ /* 0x000fda0003f24310 */
[----:B------:R-:W-:Y:S05]  /*2e80*/  @!P1 BRA `(.L_x_128) ;  /* 0x00000004000c9947 */ /* 0x000fea0003800000 */
[----:B------:R-:W-:Y:S01]  /*2e90*/  IMAD.MOV.U32 R11, RZ, RZ, R21 ;  /* 0x000000ffff0b7224 */ /* 0x000fe200078e0015 */
[----:B------:R-:W-:-:S04]  /*2ea0*/  IADD3 R14, P0, R10, R18, RZ ;  /* 0x000000120a0e7210 */ /* 0x000fc80007f1e0ff */
[----:B------:R0:W2:Y:S01]  /*2eb0*/  LDG.E.U8.CONSTANT R32, desc[UR8][R10.64] ;  /* 0x000000080a207981 */ /* 0x0000a2000c1e9100 */
[----:B------:R-:W-:Y:S01]  /*2ec0*/  IMAD.X R15, R21, 0x1, R12, P0 ;  /* 0x00000001150f7824 */ /* 0x000fe200000e060c */
[----:B------:R-:W-:-:S04]  /*2ed0*/  IADD3 R26, P0, R14, R18, RZ ;  /* 0x000000120e1a7210 */ /* 0x000fc80007f1e0ff */
[----:B------:R1:W3:Y:S01]  /*2ee0*/  LDG.E.U8.CONSTANT R25, desc[UR8][R14.64] ;  /* 0x000000080e197981 */ /* 0x0002e2000c1e9100 */
[----:B------:R-:W-:Y:S01]  /*2ef0*/  IMAD.X R27, R15, 0x1, R12, P0 ;  /* 0x000000010f1b7824 */ /* 0x000fe200000e060c */
[----:B------:R-:W-:-:S04]  /*2f00*/  IADD3 R28, P0, R26, R18, RZ ;  /* 0x000000121a1c7210 */ /* 0x000fc80007f1e0ff */
[----:B------:R4:W5:Y:S01]  /*2f10*/  LDG.E.U8.CONSTANT R24, desc[UR8][R26.64] ;  /* 0x000000081a187981 */ /* 0x000962000c1e9100 */
[----:B------:R-:W-:Y:S01]  /*2f20*/  IMAD.X R29, R27, 0x1, R12, P0 ;  /* 0x000000011b1d7824 */ /* 0x000fe200000e060c */
[----:B------:R-:W-:-:S04]  /*2f30*/  IADD3 R30, P0, R28, R18, RZ ;  /* 0x000000121c1e7210 */ /* 0x000fc80007f1e0ff */
[----:B------:R-:W5:Y:S01]  /*2f40*/  LDG.E.U8.CONSTANT R23, desc[UR8][R28.64] ;  /* 0x000000081c177981 */ /* 0x000f62000c1e9100 */
[----:B------:R-:W-:Y:S02]  /*2f50*/  IADD3.X R31, R29, R12, RZ, P0, !PT ;  /* 0x0000000c1d1f7210 */ /* 0x000fe400007fe4ff */
[----:B------:R-:W-:-:S03]  /*2f60*/  IADD3 R20, P0, R30, R18, RZ ;  /* 0x000000121e147210 */ /* 0x000fc60007f1e0ff */
[----:B------:R-:W5:Y:S02]  /*2f70*/  LDG.E.U8.CONSTANT R22, desc[UR8][R30.64] ;  /* 0x000000081e167981 */ /* 0x000f64000c1e9100 */
[----:B------:R-:W-:Y:S01]  /*2f80*/  IMAD.X R21, R31, 0x1, R12, P0 ;  /* 0x000000011f157824 */ /* 0x000fe200000e060c */
[----:B0-----:R-:W-:-:S04]  /*2f90*/  IADD3 R10, P0, R20, R18, RZ ;  /* 0x00000012140a7210 */ /* 0x001fc80007f1e0ff */
[----:B------:R-:W5:Y:S01]  /*2fa0*/  LDG.E.U8.CONSTANT R13, desc[UR8][R20.64] ;  /* 0x00000008140d7981 */ /* 0x000f62000c1e9100 */
[----:B------:R-:W-:Y:S01]  /*2fb0*/  IMAD.X R11, R21, 0x1, R12, P0 ;  /* 0x00000001150b7824 */ /* 0x000fe200000e060c */
[----:B-1----:R-:W-:-:S04]  /*2fc0*/  IADD3 R14, P0, R10, R18, RZ ;  /* 0x000000120a0e7210 */ /* 0x002fc80007f1e0ff */
[----:B------:R3:W5:Y:S01]  /*2fd0*/  LDG.E.U8.CONSTANT R8, desc[UR8][R10.64] ;  /* 0x000000080a087981 */ /* 0x000762000c1e9100 */
[----:B------:R-:W-:-:S05]  /*2fe0*/  IMAD.X R15, R11, 0x1, R12, P0 ;  /* 0x000000010b0f7824 */ /* 0x000fca00000e060c */
[----:B------:R-:W5:Y:S01]  /*2ff0*/  LDG.E.U8.CONSTANT R4, desc[UR8][R14.64] ;  /* 0x000000080e047981 */ /* 0x000f62000c1e9100 */
[----:B------:R-:W-:-:S04]  /*3000*/  LOP3.LUT R5, R5, 0xffff, RZ, 0xc0, !PT ;  /* 0x0000ffff05057812 */ /* 0x000fc800078ec0ff */
[----:B----4-:R-:W-:Y:S02]  /*3010*/  PRMT R26, R5, 0x8880, RZ ;  /* 0x00008880051a7816 */ /* 0x010fe400000000ff */
[----:B------:R-:W-:-:S05]  /*3020*/  IADD3 R2, P3, R2, 0x8, RZ ;  /* 0x0000000802027810 */ /* 0x000fca0007f7e0ff */
[----:B------:R-:W-:Y:S01]  /*3030*/  IMAD.X R9, RZ, RZ, R9, P3 ;  /* 0x000000ffff097224 */ /* 0x000fe200018e0609 */
[----:B--2---:R-:W-:-:S05]  /*3040*/  PRMT R32, R32, 0x8880, RZ ;  /* 0x0000888020207816 */ /* 0x004fca00000000ff */
[----:B------:R-:W-:Y:S01]  /*3050*/  IMAD.MOV.U32 R5, RZ, RZ, R32 ;  /* 0x000000ffff057224 */ /* 0x000fe200078e0020 */
[----:B---3--:R-:W-:-:S04]  /*3060*/  PRMT R10, R25, 0x8880, RZ ;  /* 0x00008880190a7816 */ /* 0x008fc800000000ff */
[----:B------:R-:W-:Y:S01]  /*3070*/  IADD3 R5, -R5, RZ, RZ ;  /* 0x000000ff05057210 */ /* 0x000fe20007ffe1ff */
[----:B------:R-:W-:Y:S01]  /*3080*/  IMAD.MOV R20, RZ, RZ, -R10 ;  /* 0x000000ffff147224 */ /* 0x000fe200078e0a0a */
[----:B-----5:R-:W-:Y:S02]  /*3090*/  PRMT R24, R24, 0x8880, RZ ;  /* 0x0000888018187816 */ /* 0x020fe400000000ff */
[----:B------:R-:W-:-:S04]  /*30a0*/  ISETP.NE.AND P0, PT, R26, R5, PT ;  /* 0x000000051a00720c */ /* 0x000fc80003f05270 */
        /* <DEDUP_REMOVED lines=16> */
[----:B------:R-:W-:-:S03]  /*31b0*/  IMAD.MOV.U32 R10, RZ, RZ, R13 ;  /* 0x000000ffff0a7224 */ /* 0x000fc600078e000d */
[----:B------:R-:W-:Y:S01]  /*31c0*/  ISETP.NE.AND P0, PT, R5, R20, PT ;  /* 0x000000140500720c */ /* 0x000fe20003f05270 */
[----:B------:R-:W-:-:S03]  /*31d0*/  IMAD.MOV R10, RZ, RZ, -R10 ;  /* 0x000000ffff0a7224 */ /* 0x000fc600078e0a0a */
[----:B------:R-:W-:Y:S02]  /*31e0*/  SEL R5, RZ, 0x1, !P0 ;  /* 0x00000001ff057807 */ /* 0x000fe40004000000 */
[----:B------:R-:W-:Y:S02]  /*31f0*/  PRMT R8, R8, 0x8880, RZ ;  /* 0x0000888008087816 */ /* 0x000fe400000000ff */
[----:B------:R-:W-:Y:S02]  /*3200*/  ISETP.NE.AND P0, PT, R5, R10, PT ;  /* 0x0000000a0500720c */ /* 0x000fe40003f05270 */
[----:B------:R-:W-:Y:S02]  /*3210*/  PRMT R5, R4, 0x8880, RZ ;  /* 0x0000888004057816 */ /* 0x000fe400000000ff */
[----:B------:R-:W-:Y:S02]  /*3220*/  IADD3 R11, -R8, RZ, RZ ;  /* 0x000000ff080b7210 */ /* 0x000fe40007ffe1ff */
[----:B------:R-:W-:Y:S01]  /*3230*/  SEL R4, RZ, 0x1, !P0 ;  /* 0x00000001ff047807 */ /* 0x000fe20004000000 */
[----:B------:R-:W-:-:S03]  /*3240*/  IMAD.MOV R5, RZ, RZ, -R5 ;  /* 0x000000ffff057224 */ /* 0x000fc600078e0a05 */
[----:B------:R-:W-:-:S04]  /*3250*/  ISETP.NE.AND P0, PT, R4, R11, PT ;  /* 0x0000000b0400720c */ /* 0x000fc80003f05270 */
[----:B------:R-:W-:Y:S02]  /*3260*/  SEL R4, RZ, 0x1, !P0 ;  /* 0x00000001ff047807 */ /* 0x000fe40004000000 */
[----:B------:R-:W-:Y:S02]  /*3270*/  IADD3 R10, P2, R14, R18, RZ ;  /* 0x000000120e0a7210 */ /* 0x000fe40007f5e0ff */
[----:B------:R-:W-:Y:S02]  /*3280*/  ISETP.NE.AND P1, PT, R4, R5, PT ;  /* 0x000000050400720c */ /* 0x000fe40003f25270 */
[----:B------:R-:W-:Y:S01]  /*3290*/  PLOP3.LUT P0, PT, PT, PT, PT, 0x8, 0x0 ;  /* 0x000000000000781c */ /* 0x000fe20003f0e170 */
[----:B------:R-:W-:Y:S01]  /*32a0*/  IMAD.X R21, R15, 0x1, R12, P2 ;  /* 0x000000010f157824 */ /* 0x000fe200010e060c */
[----:B------:R-:W-:-:S11]  /*32b0*/  SEL R5, RZ, 0x1, !P1 ;  /* 0x00000001ff057807 */ /* 0x000fd60004800000 */
.L_x_128:
[----:B------:R-:W-:Y:S05]  /*32c0*/  BSYNC B3 ;  /* 0x0000000000037941 */ /* 0x000fea0003800000 */
.L_x_127:
[----:B------:R-:W-:-:S04]  /*32d0*/  ISETP.LT.U32.AND P1, PT, R2, R3, PT ;  /* 0x000000030200720c */ /* 0x000fc80003f21070 */
[----:B------:R-:W-:-:S13]  /*32e0*/  ISETP.LT.OR.EX P0, PT, R9, R0, P0, P1 ;  /* 0x000000000900720c */ /* 0x000fda0000701710 */
[----:B------:R-:W-:Y:S05]  /*32f0*/  @!P0 BRA `(.L_x_123) ;  /* 0x0000000000808947 */ /* 0x000fea0003800000 */
[----:B------:R-:W-:Y:S01]  /*3300*/  IMAD.MOV.U32 R2, RZ, RZ, R10 ;  /* 0x000000ffff027224 */ /* 0x000fe200078e000a */
        /* <DEDUP_REMOVED lines=9> */
[----:B------:R-:W-:-:S05]  /*33a0*/  IMAD.X R19, R11, 0x1, R12, P0 ;  /* 0x000000010b137824 */ /* 0x000fca00000e060c */
[----:B------:R-:W5:Y:S01]  /*33b0*/  LDG.E.U8.CONSTANT R18, desc[UR8][R18.64] ;  /* 0x0000000812127981 */ /* 0x000f62000c1e9100 */
[----:B------:R-:W-:-:S04]  /*33c0*/  LOP3.LUT R5, R5, 0xffff, RZ, 0xc0, !PT ;  /* 0x0000ffff05057812 */ /* 0x000fc800078ec0ff */
[----:B0-----:R-:W-:Y:S02]  /*33d0*/  PRMT R3, R5, 0x8880, RZ ;  /* 0x0000888005037816 */ /* 0x001fe400000000ff */
[----:B--2---:R-:W-:-:S05]  /*33e0*/  PRMT R0, R0, 0x8880, RZ ;  /* 0x0000888000007816 */ /* 0x004fca00000000ff */
[----:B------:R-:W-:Y:S01]  /*33f0*/  IMAD.MOV R0, RZ, RZ, -R0 ;  /* 0x000000ffff007224 */ /* 0x000fe200078e0a00 */
[----:B---3--:R-:W-:-:S04]  /*3400*/  PRMT R2, R8, 0x8880, RZ ;  /* 0x0000888008027816 */ /* 0x008fc800000000ff */
[----:B------:R-:W-:Y:S02]  /*3410*/  ISETP.NE.AND P0, PT, R3, R0, PT ;  /* 0x000000000300720c */ /* 0x000fe40003f05270 */
[----:B----4-:R-:W-:Y:S02]  /*3420*/  PRMT R4, R4, 0x8880, RZ ;  /* 0x0000888004047816 */ /* 0x010fe400000000ff */
[----:B------:R-:W-:Y:S02]  /*3430*/  SEL R0, RZ, 0x1, !P0 ;  /* 0x00000001ff007807 */ /* 0x000fe40004000000 */
[----:B------:R-:W-:Y:S01]  /*3440*/  IADD3 R3, -R2, RZ, RZ ;  /* 0x000000ff02037210 */ /* 0x000fe20007ffe1ff */
[----:B------:R-:W-:Y:S01]  /*3450*/  IMAD.MOV.U32 R2, RZ, RZ, R4 ;  /* 0x000000ffff027224 */ /* 0x000fe200078e0004 */
[----:B-----5:R-:W-:Y:S02]  /*3460*/  PRMT R18, R18, 0x8880, RZ ;  /* 0x0000888012127816 */ /* 0x020fe400000000ff */
[----:B------:R-:W-:Y:S01]  /*3470*/  ISETP.NE.AND P0, PT, R0, R3, PT ;  /* 0x000000030000720c */ /* 0x000fe20003f05270 */
[----:B------:R-:W-:-:S03]  /*3480*/  IMAD.MOV R3, RZ, RZ, -R2 ;  /* 0x000000ffff037224 */ /* 0x000fc600078e0a02 */
[----:B------:R-:W-:Y:S01]  /*3490*/  SEL R0, RZ, 0x1, !P0 ;  /* 0x00000001ff007807 */ /* 0x000fe20004000000 */
[----:B------:R-:W-:-:S03]  /*34a0*/  IMAD.MOV.U32 R2, RZ, RZ, R18 ;  /* 0x000000ffff027224 */ /* 0x000fc600078e0012 */
[----:B------:R-:W-:Y:S01]  /*34b0*/  ISETP.NE.AND P0, PT, R0, R3, PT ;  /* 0x000000030000720c */ /* 0x000fe20003f05270 */
[----:B------:R-:W-:-:S03]  /*34c0*/  IMAD.MOV R3, RZ, RZ, -R2 ;  /* 0x000000ffff037224 */ /* 0x000fc600078e0a02 */
[----:B------:R-:W-:-:S04]  /*34d0*/  SEL R0, RZ, 0x1, !P0 ;  /* 0x00000001ff007807 */ /* 0x000fc80004000000 */
[----:B------:R-:W-:-:S04]  /*34e0*/  ISETP.NE.AND P0, PT, R0, R3, PT ;  /* 0x000000030000720c */ /* 0x000fc80003f05270 */
[----:B------:R-:W-:-:S09]  /*34f0*/  SEL R5, RZ, 0x1, !P0 ;  /* 0x00000001ff057807 */ /* 0x000fd20004000000 */
.L_x_123:
[----:B------:R-:W-:Y:S05]  /*3500*/  BSYNC B2 ;  /* 0x0000000000027941 */ /* 0x000fea0003800000 */
.L_x_122:
[----:B------:R0:W-:Y:S02]  /*3510*/  STG.E.U8 desc[UR8][R16.64], R5 ;  /* 0x0000000510007986 */ /* 0x0001e4000c101108 */
.L_x_119:
[----:B------:R-:W-:Y:S05]  /*3520*/  BSYNC B1 ;  /* 0x0000000000017941 */ /* 0x000fea0003800000 */
.L_x_118:
[----:B------:R-:W-:-:S05]  /*3530*/  LEA R6, R6, R7, 0xa ;  /* 0x0000000706067211 */ /* 0x000fca00078e50ff */
[----:B------:R-:W-:-:S07]  /*3540*/  VIADD R15, R6, 0x80 ;  /* 0x00000080060f7836 */ /* 0x000fce0000000000 */
.L_x_110:
[----:B------:R-:W-:Y:S05]  /*3550*/  BSYNC B0 ;  /* 0x0000000000007941 */ /* 0x000fea0003800000 */
.L_x_109:
[----:B------:R-:W-:Y:S01]  /*3560*/  ULDC UR4, c[0x0][0x210] ;  /* 0x0000840000047ab9 */ /* 0x000fe20000000800 */
[----:B------:R-:W-:Y:S01]  /*3570*/  BSSY B0, `(.L_x_129) ;  /* 0x000034c000007945 */ /* 0x000fe20003800000 */
[----:B------:R-:W-:-:S13]  /*3580*/  ISETP.GE.AND P0, PT, R15, UR4, PT ;  /* 0x000000040f007c0c */ /* 0x000fda000bf06270 */
[----:B------:R-:W-:Y:S05]  /*3590*/  @P0 BRA `(.L_x_130) ;  /* 0x0000003400240947 */ /* 0x000fea0003800000 */
[----:B------:R-:W1:Y:S01]  /*35a0*/  LDC R6, c[0x0][0x218] ;  /* 0x00008600ff067b82 */ /* 0x000e620000000800 */
[----:B------:R-:W-:Y:S02]  /*35b0*/  IMAD.MOV.U32 R0, RZ, RZ, RZ ;  /* 0x000000ffff007224 */ /* 0x000fe400078e00ff */
[----:B------:R-:W-:Y:S02]  /*35c0*/  IMAD.MOV.U32 R8, RZ, RZ, RZ ;  /* 0x000000ffff087224 */ /* 0x000fe400078e00ff */
[----:B------:R-:W-:Y:S01]  /*35d0*/  IMAD.MOV.U32 R19, RZ, RZ, RZ ;  /* 0x000000ffff137224 */ /* 0x000fe200078e00ff */
[----:B-1----:R-:W-:-:S13]  /*35e0*/  ISETP.NE.AND P0, PT, R6, RZ, PT ;  /* 0x000000ff0600720c */ /* 0x002fda0003f05270 */
        /* <DEDUP_REMOVED lines=20> */
[----:B0-----:R-:W-:Y:S01]  /*3730*/  SHF.R.U32.HI R5, RZ, UR4, R4 ;  /* 0x00000004ff057c19 */ /* 0x001fe20008011604 */
        /* <DEDUP_REMOVED lines=310> */
[----:B------:R-:W-:-:S07]  /*4aa0*/  @P0 IMAD.MOV.U32 R4, RZ, RZ, RZ ;  /* 0x000000ffff040224 */ /* 0x000fce00078e00ff */
[----:B------:R-:W1:Y:S08]  /*4ab0*/  @P0 LDC R9, c[0x0][0x33c] ;  /* 0x0000cf00ff090b82 */ /* 0x000e700000000800 */
[----:B------:R-:W2:Y:S08]  /*4ac0*/  @P0 LDC.64 R10, c[0x0][0x468] ;  /* 0x00011a00ff0a0b82 */ /* 0x000eb00000000a00 */
[----:B------:R-:W3:Y:S01]  /*4ad0*/  @P0 LDC R12, c[0x0][0x470] ;  /* 0x00011c00ff0c0b82 */ /* 0x000ee20000000800 */
[----:B0-----:R-:W-:-:S05]  /*4ae0*/  @P0 IMAD.HI.U32 R2, R5, R6, R4 ;  /* 0x0000000605020227 */ /* 0x001fca00078e0004 */
[----:B------:R-:W-:Y:S01]  /*4af0*/  @P0 SHF.R.U32.HI R2, RZ, R7, R2 ;  /* 0x00000007ff020219 */ /* 0x000fe20000011602 */
[----:B------:R-:W-:-:S04]  /*4b00*/  IMAD.MOV R7, RZ, RZ, -R5 ;  /* 0x000000ffff077224 */ /* 0x000fc800078e0a05 */
        /* <DEDUP_REMOVED lines=10> */
.L_x_131:
[----:B------:R-:W-:Y:S01]  /*4bb0*/  ULDC.64 UR4, c[0x0][0x488] ;  /* 0x0001220000047ab9 */ /* 0x000fe20000000a00 */
[----:B------:R-:W1:Y:S01]  /*4bc0*/  LDC.64 R2, c[0x0][0x490] ;  /* 0x00012400ff027b82 */ /* 0x000e620000000a00 */
[----:B0-----:R-:W-:-:S04]  /*4bd0*/  IADD3 R16, P0, R0, UR4, RZ ;  /* 0x0000000400107c10 */ /* 0x001fc8000ff1e0ff */
[----:B------:R-:W-:Y:S01]  /*4be0*/  IADD3.X R17, RZ, UR5, RZ, P0, !PT ;  /* 0x00000005ff117c10 */ /* 0x000fe200087fe4ff */
[----:B------:R-:W-:-:S05]  /*4bf0*/  ULDC.64 UR4, c[0x0][0x478] ;  /* 0x00011e0000047ab9 */ /* 0x000fca0000000a00 */
[----:B------:R-:W1:Y:S01]  /*4c00*/  LDG.E.64.CONSTANT R16, desc[UR8][R16.64] ;  /* 0x0000000810107981 */ /* 0x000e62000c1e9b00 */
[----:B------:R-:W-:Y:S01]  /*4c10*/  IADD3 R18, P1, R19, UR4, RZ ;  /* 0x0000000413127c10 */ /* 0x000fe2000ff3e0ff */
[----:B------:R-:W-:Y:S04]  /*4c20*/  BSSY B1, `(.L_x_132) ;  /* 0x0000025000017945 */ /* 0x000fe80003800000 */
[----:B------:R-:W-:Y:S01]  /*4c30*/  IMAD.X R19, RZ, RZ, UR5, P1 ;  /* 0x00000005ff137e24 */ /* 0x000fe200088e06ff */
[----:B-1----:R-:W-:-:S04]  /*4c40*/  ISETP.GT.U32.AND P0, PT, R16, R2, PT ;  /* 0x000000021000720c */ /* 0x002fc80003f04070 */
        /* <DEDUP_REMOVED lines=14> */
.L_x_134:
[----:B------:R-:W-:Y:S02]  /*4d30*/  ULDC UR4, c[0x0][0x498] ;  /* 0x0001260000047ab9 */ /* 0x000fe40000000800 */
[----:B------:R-:W0:Y:S01]  /*4d40*/  I2F.U32.RP R5, UR4 ;  /* 0x0000000400057d06 */ /* 0x000e220008209000 */
[----:B------:R-:W-:-:S07]  /*4d50*/  ISETP.NE.U32.AND P2, PT, RZ, UR4, PT ;  /* 0x00000004ff007c0c */ /* 0x000fce000bf45070 */
[----:B0-----:R-:W0:Y:S02]  /*4d60*/  MUFU.RCP R5, R5 ;  /* 0x0000000500057308 */ /* 0x001e240000001000 */
[----:B0-----:R-:W-:Y:S01]  /*4d70*/  IADD3 R2, R5, 0xffffffe, RZ ;  /* 0x0ffffffe05027810 */ /* 0x001fe20007ffe0ff */
[----:B------:R-:W-:-:S05]  /*4d80*/  IMAD.MOV.U32 R5, RZ, RZ, RZ ;  /* 0x000000ffff057224 */ /* 0x000fca00078e00ff */
[----:B------:R0:W1:Y:S02]  /*4d90*/  F2I.FTZ.U32.TRUNC.NTZ R3, R2 ;  /* 0x0000000200037305 */ /* 0x000064000021f000 */
[----:B0-----:R-:W-:Y:S02]  /*4da0*/  IMAD.MOV.U32 R2, RZ, RZ, RZ ;  /* 0x000000ffff027224 */ /* 0x001fe400078e00ff */
[----:B-1----:R-:W-:-:S04]  /*4db0*/  IMAD.MOV R7, RZ, RZ, -R3 ;  /* 0x000000ffff077224 */ /* 0x002fc800078e0a03 */
[----:B------:R-:W-:-:S04]  /*4dc0*/  IMAD R7, R7, UR4, RZ ;  /* 0x0000000407077c24 */ /* 0x000fc8000f8e02ff */
[----:B------:R-:W-:-:S06]  /*4dd0*/  IMAD.HI.U32 R7, R3, R7, R2 ;  /* 0x0000000703077227 */ /* 0x000fcc00078e0002 */
        /* <DEDUP_REMOVED lines=9> */
.L_x_133:
[----:B------:R-:W-:Y:S05]  /*4e70*/  BSYNC B1 ;  /* 0x0000000000017941 */ /* 0x000fea0003800000 */
.L_x_132:
        /* <DEDUP_REMOVED lines=26> */
.L_x_136:
        /* <DEDUP_REMOVED lines=19> */
.L_x_137:
[----:B------:R-:W-:Y:S05]  /*5150*/  BSYNC B1 ;  /* 0x0000000000017941 */ /* 0x000fea0003800000 */
.L_x_135:
        /* <DEDUP_REMOVED lines=30> */
[----:B------:R-:W-:-:S04]  /*5340*/  IADD3 R5, P1, RZ, -R6, RZ ;  /* 0x80000006ff057210 */ /* 0x000fc80007f3e0ff */
[----:B------:R-:W-:-:S03]  /*5350*/  IADD3.X R9, RZ, ~R7, RZ, P1, !PT ;  /* 0x80000007ff097210 */ /* 0x000fc60000ffe4ff */
[----:B------:R-:W1:Y:S08]  /*5360*/  LDC.64 R10, c[0x0][0x4a8] ;  /* 0x00012a00ff0a7b82 */ /* 0x000e700000000a00 */
[----:B------:R-:W2:Y:S08]  /*5370*/  LDC.64 R20, c[0x0][0x4b0] ;  /* 0x00012c00ff147b82 */ /* 0x000eb00000000a00 */
[----:B------:R-:W3:Y:S01]  /*5380*/  LDC.64 R22, c[0x0][0x480] ;  /* 0x00012000ff167b82 */ /* 0x000ee20000000a00 */
[----:B0-----:R-:W-:-:S02]  /*5390*/  IMAD R4, R9, R12, RZ ;  /* 0x0000000c09047224 */ /* 0x001fc400078e02ff */
[----:B------:R-:W-:Y:S02]  /*53a0*/  IMAD.MOV.U32 R9, RZ, RZ, RZ ;  /* 0x000000ffff097224 */ /* 0x000fe400078e00ff */
[-C--:B-1----:R-:W-:Y:S02]  /*53b0*/  IMAD R26, R7, R10.reuse, RZ ;  /* 0x0000000a071a7224 */ /* 0x082fe400078e02ff */
[----:B------:R-:W-:-:S04]  /*53c0*/  IMAD.WIDE.U32 R24, R6, R10, R8 ;  /* 0x0000000a06187225 */ /* 0x000fc800078e0008 */
[C---:B------:R-:W-:Y:S02]  /*53d0*/  IMAD R9, R5.reuse, R13, R4 ;  /* 0x0000000d05097224 */ /* 0x040fe400078e0204 */
[----:B------:R-:W-:Y:S02]  /*53e0*/  IMAD R27, R6, R11, R26 ;  /* 0x0000000b061b7224 */ /* 0x000fe400078e021a */
[----:B------:R-:W-:-:S04]  /*53f0*/  IMAD.WIDE.U32 R4, R5, R12, R16 ;  /* 0x0000000c05047225 */ /* 0x000fc800078e0010 */
[----:B------:R-:W-:Y:S02]  /*5400*/  IMAD.IADD R27, R25, 0x1, R27 ;  /* 0x00000001191b7824 */ /* 0x000fe400078e021b */
[----:B------:R-:W-:Y:S02]  /*5410*/  IMAD.IADD R5, R5, 0x1, R9 ;  /* 0x0000000105057824 */ /* 0x000fe400078e0209 */
[----:B------:R-:W-:Y:S02]  /*5420*/  IMAD.MOV.U32 R26, RZ, RZ, R24 ;  /* 0x000000ffff1a7224 */ /* 0x000fe400078e0018 */
[-C--:B--2---:R-:W-:Y:S02]  /*5430*/  IMAD R5, R5, R20.reuse, RZ ;  /* 0x0000001405057224 */ /* 0x084fe400078e02ff */
[----:B------:R-:W-:-:S04]  /*5440*/  IMAD.WIDE.U32 R28, R4, R20, R26 ;  /* 0x00000014041c7225 */ /* 0x000fc800078e001a */
[----:B------:R-:W-:Y:S01]  /*5450*/  IMAD R5, R4, R21, R5 ;  /* 0x0000001504057224 */ /* 0x000fe200078e0205 */
[----:B---3--:R-:W-:-:S04]  /*5460*/  IADD3 R28, P1, R28, R22, RZ ;  /* 0x000000161c1c7210 */ /* 0x008fc80007f3e0ff */
[----:B------:R-:W-:-:S05]  /*5470*/  IADD3.X R29, R23, R29, R5, P1, !PT ;  /* 0x0000001d171d7210 */ /* 0x000fca0000ffe405 */
[----:B------:R-:W2:Y:S01]  /*5480*/  LDG.E.U8.CONSTANT R28, desc[UR8][R28.64] ;  /* 0x000000081c1c7981 */ /* 0x000ea2000c1e9100 */
[----:B------:R-:W-:Y:S02]  /*5490*/  PRMT R5, R2, 0x8880, RZ ;  /* 0x0000888002057816 */ /* 0x000fe400000000ff */
[----:B------:R-:W-:-:S04]  /*54a0*/  ISETP.NE.U32.AND P1, PT, R14, 0x1, PT ;  /* 0x000000010e00780c */ /* 0x000fc80003f25070 */
[----:B------:R-:W-:Y:S02]  /*54b0*/  ISETP.NE.AND.EX P1, PT, RZ, RZ, PT, P1 ;  /* 0x000000ffff00720c */ /* 0x000fe40003f25310 */
[----:B--2---:R-:W-:-:S04]  /*54c0*/  PRMT R4, R28, 0x8880, RZ ;  /* 0x000088801c047816 */ /* 0x004fc800000000ff */
[----:B------:R-:W-:Y:S02]  /*54d0*/  MOV R2, R4 ;  /* 0x0000000400027202 */ /* 0x000fe40000000f00 */
        /* <DEDUP_REMOVED lines=12> */
[C---:B------:R-:W-:Y:S02]  /*55a0*/  IMAD R9, R6.reuse, R13, R4 ;  /* 0x0000000d06097224 */ /* 0x040fe400078e0204 */
[----:B------:R-:W-:-:S04]  /*55b0*/  IMAD.WIDE.U32 R4, R6, R12, UR4 ;  /* 0x0000000406047e25 */ /* 0x000fc8000f8e000c */
[----:B------:R-:W-:Y:S01]  /*55c0*/  IMAD.IADD R29, R5, 0x1, R9 ;  /* 0x00000001051d7824 */ /* 0x000fe200078e0209 */
[----:B------:R-:W-:Y:S01]  /*55d0*/  IADD3 R5, P3, R16, -R4, RZ ;  /* 0x8000000410057210 */ /* 0x000fe20007f7e0ff */
[----:B------:R-:W-:-:S03]  /*55e0*/  IMAD.X R25, R27, 0x1, R11, P2 ;  /* 0x000000011b197824 */ /* 0x000fc600010e060b */
[----:B------:R-:W-:Y:S02]  /*55f0*/  IADD3.X R27, R17, ~R29, RZ, P3, !PT ;  /* 0x8000001d111b7210 */ /* 0x000fe40001ffe4ff */
[----:B------:R-:W-:Y:S02]  /*5600*/  @P1 IADD3 R10, P2, R24, R10, RZ ;  /* 0x0000000a180a1210 */ /* 0x000fe40007f5e0ff */
[----:B------:R-:W-:Y:S01]  /*5610*/  @P1 IADD3 R9, P3, P4, R16, -R12, -R4 ;  /* 0x8000000c10091210 */ /* 0x000fe20007c7e804 */
[-C--:B------:R-:W-:Y:S02]  /*5620*/  IMAD R4, R27, R20.reuse, RZ ;  /* 0x000000141b047224 */ /* 0x080fe400078e02ff */
[----:B------:R-:W-:Y:S01]  /*5630*/  @P1 IMAD.X R11, R25, 0x1, R11, P2 ;  /* 0x00000001190b1824 */ /* 0x000fe200010e060b */
[----:B------:R-:W-:Y:S01]  /*5640*/  @P1 IADD3.X R13, R17, ~R13, ~R29, P3, P4 ;  /* 0x8000000d110d1210 */ /* 0x000fe20001fe8c1d */
        /* <DEDUP_REMOVED lines=13> */
[----:B------:R-:W-:Y:S01]  /*5720*/  IMAD.MOV R11, RZ, RZ, -R9 ;  /* 0x000000ffff0b7224 */ /* 0x000fe200078e0a09 */
[----:B---3--:R-:W-:-:S04]  /*5730*/  @P1 PRMT R10, R22, 0x8880, RZ ;  /* 0x00008880160a1816 */ /* 0x008fc800000000ff */
[----:B------:R-:W-:Y:S01]  /*5740*/  ISETP.NE.AND P2, PT, R2, R11, PT ;  /* 0x0000000b0200720c */ /* 0x000fe20003f45270 */
[----:B------:R-:W-:-:S03]  /*5750*/  @P1 IMAD.MOV.U32 R9, RZ, RZ, R10 ;  /* 0x000000ffff091224 */ /* 0x000fc600078e000a */
[----:B------:R-:W-:Y:S01]  /*5760*/  SEL R2, RZ, 0x1, !P2 ;  /* 0x00000001ff027807 */ /* 0x000fe20005000000 */
[----:B------:R-:W-:-:S03]  /*5770*/  @P1 IMAD.MOV R9, RZ, RZ, -R9 ;  /* 0x000000ffff091224 */ /* 0x000fc600078e0a09 */
[C---:B------:R-:W-:Y:S02]  /*5780*/  PRMT R5, R2.reuse, 0x7610, R5 ;  /* 0x0000761002057816 */ /* 0x040fe40000000005 */
[----:B------:R-:W-:Y:S02]  /*5790*/  @P1 ISETP.NE.AND P2, PT, R2, R9, PT ;  /* 0x000000090200120c */ /* 0x000fe40003f45270 */
[----:B------:R-:W-:Y:S02]  /*57a0*/  IADD3.X R9, RZ, R7, RZ, P3, !PT ;  /* 0x00000007ff097210 */ /* 0x000fe40001ffe4ff */
[----:B------:R-:W-:Y:S02]  /*57b0*/  @P1 IADD3 R4, P3, R6, 0x3, RZ ;  /* 0x0000000306041810 */ /* 0x000fe40007f7e0ff */
[----:B------:R-:W-:-:S03]  /*57c0*/  @P1 SEL R2, RZ, 0x1, !P2 ;  /* 0x00000001ff021807 */ /* 0x000fc60005000000 */
[----:B------:R-:W-:Y:S01]  /*57d0*/  @P1 IMAD.X R9, RZ, RZ, R7, P3 ;  /* 0x000000ffff091224 */ /* 0x000fe200018e0607 */
[----:B------:R-:W-:-:S07]  /*57e0*/  @P1 PRMT R5, R2, 0x7610, R5 ;  /* 0x0000761002051816 */ /* 0x000fce0000000005 */
.L_x_141:
[----:B------:R-:W-:Y:S05]  /*57f0*/  BSYNC B2 ;  /* 0x0000000000027941 */ /* 0x000fea0003800000 */
.L_x_140:
[----:B------:R-:W-:Y:S04]  /*5800*/  BSSY B2, `(.L_x_142) ;  /* 0x000011f000027945 */ /* 0x000fe80003800000 */
[----:B------:R-:W-:Y:S05]  /*5810*/  @!P0 BRA `(.L_x_143) ;  /* 0x0000001000748947 */ /* 0x000fea0003800000 */
[----:B------:R-:W-:Y:S01]  /*5820*/  IADD3 R11, P0, RZ, -R4, RZ ;  /* 0x80000004ff0b7210 */ /* 0x000fe20007f1e0ff */
[----:B------:R-:W-:Y:S01]  /*5830*/  ULDC.64 UR4, c[0x0][0x498] ;  /* 0x0001260000047ab9 */ /* 0x000fe20000000a00 */
[----:B------:R-:W-:Y:S01]  /*5840*/  ULDC.64 UR10, c[0x0][0x4b0] ;  /* 0x00012c00000a7ab9 */ /* 0x000fe20000000a00 */
[----:B------:R-:W-:Y:S01]  /*5850*/  ULDC.64 UR12, c[0x0][0x4a8] ;  /* 0x00012a00000c7ab9 */ /* 0x000fe20000000a00 */
[----:B------:R-:W-:Y:S01]  /*5860*/  IADD3 R13, P3, RZ, -UR4, RZ ;  /* 0x80000004ff0d7c10 */ /* 0x000fe2000ff7e0ff */
[----:B------:R-:W-:Y:S01]  /*5870*/  IMAD.X R2, RZ, RZ, ~R9, P0 ;  /* 0x000000ffff027224 */ /* 0x000fe200000e0e09 */
[----:B------:R-:W-:Y:S01]  /*5880*/  BSSY B3, `(.L_x_144) ;  /* 0x00000aa000037945 */ /* 0x000fe20003800000 */
[----:B------:R-:W-:Y:S02]  /*5890*/  IMAD.WIDE.U32 R6, R11, UR4, R16 ;  /* 0x000000040b067c25 */ /* 0x000fe4000f8e0010 */
[----:B------:R-:W0:Y:S02]  /*58a0*/  LDC.64 R16, c[0x0][0x4a8] ;  /* 0x00012a00ff107b82 */ /* 0x000e240000000a00 */
[----:B------:R-:W-:-:S04]  /*58b0*/  IMAD R2, R2, UR4, RZ ;  /* 0x0000000402027c24 */ /* 0x000fc8000f8e02ff */
[----:B------:R-:W-:Y:S01]  /*58c0*/  IMAD R11, R11, UR5, R2 ;  /* 0x000000050b0b7c24 */ /* 0x000fe2000f8e0202 */
[----:B------:R-:W-:-:S03]  /*58d0*/  IADD3 R2, P0, R4, -0x1, RZ ;  /* 0xffffffff04027810 */ /* 0x000fc60007f1e0ff */
[----:B------:R-:W-:Y:S01]  /*58e0*/  IMAD.IADD R7, R7, 0x1, R11 ;  /* 0x0000000107077824 */ /* 0x000fe200078e020b */
[----:B------:R-:W-:-:S03]  /*58f0*/  IADD3 R10, P2, -R2, R3, RZ ;  /* 0x00000003020a7210 */ /* 0x000fc60007f5e1ff */
[----:B------:R-:W-:Y:S01]  /*5900*/  IMAD R7, R7, UR10, RZ ;  /* 0x0000000a07077c24 */ /* 0x000fe2000f8e02ff */
[----:B------:R-:W-:-:S03]  /*5910*/  ISETP.GT.U32.AND P1, PT, R10, 0xc, PT ;  /* 0x0000000c0a00780c */ /* 0x000fc60003f24070 */
[C---:B------:R-:W-:Y:S02]  /*5920*/  IMAD R11, R6.reuse, UR11, R7 ;  /* 0x0000000b060b7c24 */ /* 0x040fe4000f8e0207 */
[----:B------:R-:W-:-:S04]  /*5930*/  IMAD.WIDE.U32 R6, R6, UR10, RZ ;  /* 0x0000000a06067c25 */ /* 0x000fc8000f8e00ff */
[----:B------:R-:W-:Y:S01]  /*5940*/  IMAD.IADD R11, R7, 0x1, R11 ;  /* 0x00000001070b7824 */ /* 0x000fe200078e020b */
[C---:B------:R-:W-:Y:S01]  /*5950*/  IADD3.X R7, R9.reuse, -0x1, RZ, P0, !PT ;  /* 0xffffffff09077810 */ /* 0x040fe200007fe4ff */
[----:B------:R-:W-:Y:S01]  /*5960*/  IMAD R9, R9, UR12, RZ ;  /* 0x0000000c09097c24 */ /* 0x000fe2000f8e02ff */
[----:B------:R-:W-:Y:S01]  /*5970*/  MOV R10, R6 ;  /* 0x00000006000a7202 */ /* 0x000fe20000000f00 */
[----:B------:R-:W-:Y:S01]  /*5980*/  IMAD.X R6, RZ, RZ, ~UR5, P3 ;  /* 0x80000005ff067e24 */ /* 0x000fe200098e06ff */
[----:B------:R-:W-:Y:S01]  /*5990*/  ULDC.64 UR4, c[0x0][0x480] ;  /* 0x0001200000047ab9 */ /* 0x000fe20000000a00 */
[----:B------:R-:W-:Y:S02]  /*59a0*/  IMAD.X R12, R0, 0x1, ~R7, P2 ;  /* 0x00000001000c7824 */ /* 0x000fe400010e0e07 */
[C---:B------:R-:W-:Y:S02]  /*59b0*/  IMAD R9, R4.reuse, UR13, R9 ;  /* 0x0000000d04097c24 */ /* 0x040fe4000f8e0209 */
[----:B------:R-:W-:Y:S01]  /*59c0*/  IMAD.WIDE.U32 R10, R4, UR12, R10 ;  /* 0x0000000c040a7c25 */ /* 0x000fe2000f8e000a */
[----:B------:R-:W-:-:S03]  /*59d0*/  ISETP.GT.AND.EX P1, PT, R12, RZ, PT, P1 ;  /* 0x000000ff0c00720c */ /* 0x000fc60003f24310 */
[----:B------:R-:W-:Y:S01]  /*59e0*/  IMAD R6, R6, UR10, RZ ;  /* 0x0000000a06067c24 */ /* 0x000fe2000f8e02ff */
[----:B------:R-:W-:Y:S01]  /*59f0*/  IADD3 R8, P0, P2, R10, UR4, R8 ;  /* 0x000000040a087c10 */ /* 0x000fe2000fa1e008 */
[----:B------:R-:W-:Y:S02]  /*5a00*/  IMAD.IADD R21, R11, 0x1, R9 ;  /* 0x000000010b157824 */ /* 0x000fe400078e0209 */
[C---:B------:R-:W-:Y:S02]  /*5a10*/  IMAD R9, R13.reuse, UR11, R6 ;  /* 0x0000000b0d097c24 */ /* 0x040fe4000f8e0206 */
[----:B0-----:R-:W-:Y:S01]  /*5a20*/  IMAD.WIDE.U32 R16, R13, UR10, R16 ;  /* 0x0000000a0d107c25 */ /* 0x001fe2000f8e0010 */
[----:B------:R-:W-:Y:S02]  /*5a30*/  IADD3.X R21, R21, UR5, RZ, P0, P2 ;  /* 0x0000000515157c10 */ /* 0x000fe400087e44ff */
[----:B------:R-:W-:Y:S01]  /*5a40*/  PLOP3.LUT P0, PT, PT, PT, PT, 0x80, 0x0 ;  /* 0x000000000000781c */ /* 0x000fe20003f0f070 */
[----:B------:R-:W-:Y:S01]  /*5a50*/  IMAD.IADD R10, R17, 0x1, R9 ;  /* 0x00000001110a7824 */ /* 0x000fe200078e0209 */
[----:B------:R-:W-:Y:S11]  /*5a60*/  @!P1 BRA `(.L_x_145) ;  /* 0x00000008002c9947 */ /* 0x000ff60003800000 */
[----:B------:R-:W-:Y:S02]  /*5a70*/  IADD3 R9, P1, R3, -0xc, RZ ;  /* 0xfffffff403097810 */ /* 0x000fe40007f3e0ff */
[----:B------:R-:W-:Y:S02]  /*5a80*/  PLOP3.LUT P0, PT, PT, PT, PT, 0x8, 0x0 ;  /* 0x000000000000781c */ /* 0x000fe40003f0e170 */
[----:B------:R-:W-:-:S11]  /*5a90*/  IADD3.X R4, R0, -0x1, RZ, P1, !PT ;  /* 0xffffffff00047810 */ /* 0x000fd60000ffe4ff */
.L_x_146:
[----:B------:R-:W-:Y:S02]  /*5aa0*/  MOV R20, R8 ;  /* 0x0000000800147202 */ /* 0x000fe40000000f00 */
[----:B------:R-:W-:-:S03]  /*5ab0*/  IADD3 R24, P1, R8, R16, RZ ;  /* 0x0000001008187210 */ /* 0x000fc60007f3e0ff */
[----:B------:R0:W2:Y:S02]  /*5ac0*/  LDG.E.U8.CONSTANT R8, desc[UR8][R20.64] ;  /* 0x0000000814087981 */ /* 0x0000a4000c1e9100 */
[----:B------:R-:W-:Y:S01]  /*5ad0*/  IMAD.X R25, R21, 0x1, R10, P1 ;  /* 0x0000000115197824 */ /* 0x000fe200008e060a */
[----:B------:R-:W-:-:S04]  /*5ae0*/  IADD3 R30, P1, R24, R16, RZ ;  /* 0x00000010181e7210 */ /* 0x000fc80007f3e0ff */
[----:B------:R1:W3:Y:S01]  /*5af0*/  LDG.E.U8.CONSTANT R11, desc[UR8][R24.64] ;  /* 0x00000008180b7981 */ /* 0x0002e2000c1e9100 */
[----:B------:R-:W-:Y:S01]  /*5b00*/  IMAD.X R31, R25, 0x1, R10, P1 ;  /* 0x00000001191f7824 */ /* 0x000fe200008e060a */
[----:B------:R-:W-:-:S04]  /*5b10*/  IADD3 R32, P1, R30, R16, RZ ;  /* 0x000000101e207210 */ /* 0x000fc80007f3e0ff */
[----:B------:R-:W4:Y:S01]  /*5b20*/  LDG.E.U8.CONSTANT R6, desc[UR8][R30.64] ;  /* 0x000000081e067981 */ /* 0x000f22000c1e9100 */
[----:B------:R-:W-:Y:S01]  /*5b30*/  IMAD.X R33, R31, 0x1, R10, P1 ;  /* 0x000000011f217824 */ /* 0x000fe200008e060a */
[----:B------:R-:W-:-:S04]  /*5b40*/  IADD3 R28, P1, R32, R16, RZ ;  /* 0x00000010201c7210 */ /* 0x000fc80007f3e0ff */
[----:B------:R-:W5:Y:S01]  /*5b50*/  LDG.E.U8.CONSTANT R12, desc[UR8][R32.64] ;  /* 0x00000008200c7981 */ /* 0x000f62000c1e9100 */
        /* <DEDUP_REMOVED lines=124> */
.L_x_145:
[----:B------:R-:W-:Y:S05]  /*6320*/  BSYNC B3 ;  /* 0x0000000000037941 */ /* 0x000fea0003800000 */
.L_x_144:
        /* <DEDUP_REMOVED lines=10> */
[----:B------:R-:W-:-:S05]  /*63d0*/  IADD3 R24, P0, R22, R16, RZ ;  /* 0x0000001016187210 */ /* 0x000fca0007f1e0ff */
[----:B------:R-:W-:Y:S02]  /*63e0*/  IMAD.X R25, R23, 0x1, R10, P0 ;  /* 0x0000000117197824 */ /* 0x000fe400000e060a */
[----:B------:R1:W3:Y:S01]  /*63f0*/  LDG.E.U8.CONSTANT R23, desc[UR8][R22.64] ;  /* 0x0000000816177981 */ /* 0x0002e2000c1e9100 */
[----:B------:R-:W-:-:S03]  /*6400*/  IADD3 R26, P0, R24, R16, RZ ;  /* 0x00000010181a7210 */ /* 0x000fc60007f1e0ff */
[----:B------:R-:W4:Y:S02]  /*6410*/  LDG.E.U8.CONSTANT R21, desc[UR8][R24.64] ;  /* 0x0000000818157981 */ /* 0x000f24000c1e9100 */
[----:B------:R-:W-:Y:S01]  /*6420*/  IMAD.X R27, R25, 0x1, R10, P0 ;  /* 0x00000001191b7824 */ /* 0x000fe200000e060a */
[----:B------:R-:W-:-:S04]  /*6430*/  IADD3 R28, P0, R26, R16, RZ ;  /* 0x000000101a1c7210 */ /* 0x000fc80007f1e0ff */
[----:B------:R-:W5:Y:S01]  /*6440*/  LDG.E.U8.CONSTANT R20, desc[UR8][R26.64] ;  /* 0x000000081a147981 */ /* 0x000f62000c1e9100 */
[----:B------:R-:W-:Y:S02]  /*6450*/  IADD3.X R29, R27, R10, RZ, P0, !PT ;  /* 0x0000000a1b1d7210 */ /* 0x000fe400007fe4ff */
[----:B------:R-:W-:-:S03]  /*6460*/  IADD3 R30, P0, R28, R16, RZ ;  /* 0x000000101c1e7210 */ /* 0x000fc60007f1e0ff */
[----:B------:R-:W5:Y:S02]  /*6470*/  LDG.E.U8.CONSTANT R14, desc[UR8][R28.64] ;  /* 0x000000081c0e7981 */ /* 0x000f64000c1e9100 */
[----:B------:R-:W-:Y:S01]  /*6480*/  IMAD.X R31, R29, 0x1, R10, P0 ;  /* 0x000000011d1f7824 */ /* 0x000fe200000e060a */
[----:B------:R-:W-:-:S04]  /*6490*/  IADD3 R12, P0, R30, R16, RZ ;  /* 0x000000101e0c7210 */ /* 0x000fc80007f1e0ff */
[----:B------:R-:W5:Y:S01]  /*64a0*/  LDG.E.U8.CONSTANT R11, desc[UR8][R30.64] ;  /* 0x000000081e0b7981 */ /* 0x000f62000c1e9100 */
[----:B------:R-:W-:Y:S01]  /*64b0*/  IMAD.X R13, R31, 0x1, R10, P0 ;  /* 0x000000011f0d7824 */ /* 0x000fe200000e060a */
[----:B0-----:R-:W-:-:S04]  /*64c0*/  IADD3 R8, P0, R12, R16, RZ ;  /* 0x000000100c087210 */ /* 0x001fc80007f1e0ff */
[----:B------:R-:W5:Y:S01]  /*64d0*/  LDG.E.U8.CONSTANT R6, desc[UR8][R12.64] ;  /* 0x000000080c067981 */ /* 0x000f62000c1e9100 */
[----:B------:R-:W-:-:S05]  /*64e0*/  IMAD.X R9, R13, 0x1, R10, P0 ;  /* 0x000000010d097824 */ /* 0x000fca00000e060a */
[----:B------:R0:W5:Y:S01]  /*64f0*/  LDG.E.U8.CONSTANT R4, desc[UR8][R8.64] ;  /* 0x0000000808047981 */ /* 0x000162000c1e9100 */
[----:B------:R-:W-:Y:S02]  /*6500*/  LOP3.LUT R5, R5, 0xffff, RZ, 0xc0, !PT ;  /* 0x0000ffff05057812 */ /* 0x000fe400078ec0ff */
[----:B------:R-:W-:Y:S02]  /*6510*/  IADD3 R2, P3, R2, 0x8, RZ ;  /* 0x0000000802027810 */ /* 0x000fe40007f7e0ff */
[----:B-1----:R-:W-:-:S03]  /*6520*/  PRMT R22, R5, 0x8880, RZ ;  /* 0x0000888005167816 */ /* 0x002fc600000000ff */
[----:B------:R-:W-:Y:S01]  /*6530*/  IMAD.X R7, RZ, RZ, R7, P3 ;  /* 0x000000ffff077224 */ /* 0x000fe200018e0607 */
[----:B0-----:R-:W-:Y:S02]  /*6540*/  IADD3 R8, P2, R8, R16, RZ ;  /* 0x0000001008087210 */ /* 0x001fe40007f5e0ff */
[----:B--2---:R-:W-:-:S05]  /*6550*/  PRMT R32, R32, 0x8880, RZ ;  /* 0x0000888020207816 */ /* 0x004fca00000000ff */
[----:B------:R-:W-:Y:S01]  /*6560*/  IMAD.MOV.U32 R5, RZ, RZ, R32 ;  /* 0x000000ffff057224 */ /* 0x000fe200078e0020 */
[----:B---3--:R-:W-:-:S04]  /*6570*/  PRMT R12, R23, 0x8880, RZ ;  /* 0x00008880170c7816 */ /* 0x008fc800000000ff */
[----:B------:R-:W-:Y:S02]  /*6580*/  IADD3 R5, -R5, RZ, RZ ;  /* 0x000000ff05057210 */ /* 0x000fe40007ffe1ff */
[----:B----4-:R-:W-:Y:S02]  /*6590*/  PRMT R21, R21, 0x8880, RZ ;  /* 0x0000888015157816 */ /* 0x010fe400000000ff */
[----:B------:R-:W-:Y:S01]  /*65a0*/  ISETP.NE.AND P0, PT, R22, R5, PT ;  /* 0x000000051600720c */ /* 0x000fe20003f05270 */
[----:B------:R-:W-:Y:S02]  /*65b0*/  IMAD.MOV R22, RZ, RZ, -R12 ;  /* 0x000000ffff167224 */ /* 0x000fe400078e0a0c */
[----:B------:R-:W-:Y:S01]  /*65c0*/  IMAD.MOV.U32 R12, RZ, RZ, R21 ;  /* 0x000000ffff0c7224 */ /* 0x000fe200078e0015 */
[----:B------:R-:W-:Y:S01]  /*65d0*/  SEL R5, RZ, 0x1, !P0 ;  /* 0x00000001ff057807 */ /* 0x000fe20004000000 */
[----:B------:R-:W-:Y:S01]  /*65e0*/  IMAD.X R21, R9, 0x1, R10, P2 ;  /* 0x0000000109157824 */ /* 0x000fe200010e060a */
[----:B-----5:R-:W-:Y:S01]  /*65f0*/  PRMT R13, R20, 0x8880, RZ ;  /* 0x00008880140d7816 */ /* 0x020fe200000000ff */
[----:B------:R-:W-:Y:S01]  /*6600*/  IMAD.MOV R20, RZ, RZ, -R12 ;  /* 0x000000ffff147224 */ /* 0x000fe200078e0a0c */
[----:B------:R-:W-:-:S03]  /*6610*/  ISETP.NE.AND P0, PT, R5, R22, PT ;  /* 0x000000160500720c */ /* 0x000fc60003f05270 */
[----:B------:R-:W-:Y:S01]  /*6620*/  IMAD.MOV.U32 R12, RZ, RZ, R13 ;  /* 0x000000ffff0c7224 */ /* 0x000fe200078e000d */
[----:B------:R-:W-:Y:S02]  /*6630*/  SEL R5, RZ, 0x1, !P0 ;  /* 0x00000001ff057807 */ /* 0x000fe40004000000 */
[----:B------:R-:W-:Y:S02]  /*6640*/  PRMT R13, R14, 0x8880, RZ ;  /* 0x000088800e0d7816 */ /* 0x000fe400000000ff */
[----:B------:R-:W-:Y:S02]  /*6650*/  ISETP.NE.AND P0, PT, R5, R20, PT ;  /* 0x000000140500720c */ /* 0x000fe40003f05270 */
[----:B------:R-:W-:Y:S01]  /*6660*/  IADD3 R14, -R12, RZ, RZ ;  /* 0x000000ff0c0e7210 */ /* 0x000fe20007ffe1ff */
[----:B------:R-:W-:Y:S01]  /*6670*/  IMAD.MOV.U32 R12, RZ, RZ, R13 ;  /* 0x000000ffff0c7224 */ /* 0x000fe200078e000d */
[----:B------:R-:W-:Y:S02]  /*6680*/  SEL R5, RZ, 0x1, !P0 ;  /* 0x00000001ff057807 */ /* 0x000fe40004000000 */
[----:B------:R-:W-:Y:S01]  /*6690*/  PRMT R11, R11, 0x8880, RZ ;  /* 0x000088800b0b7816 */ /* 0x000fe200000000ff */
[----:B------:R-:W-:Y:S01]  /*66a0*/  IMAD.MOV R12, RZ, RZ, -R12 ;  /* 0x000000ffff0c7224 */ /* 0x000fe200078e0a0c */
[----:B------:R-:W-:-:S02]  /*66b0*/  ISETP.NE.AND P0, PT, R5, R14, PT ;  /* 0x0000000e0500720c */ /* 0x000fc40003f05270 */
[----:B------:R-:W-:Y:S02]  /*66c0*/  PRMT R6, R6, 0x8880, RZ ;  /* 0x0000888006067816 */ /* 0x000fe400000000ff */
[----:B------:R-:W-:-:S04]  /*66d0*/  SEL R5, RZ, 0x1, !P0 ;  /* 0x00000001ff057807 */ /* 0x000fc80004000000 */
[----:B------:R-:W-:Y:S01]  /*66e0*/  ISETP.NE.AND P0, PT, R5, R12, PT ;  /* 0x0000000c0500720c */ /* 0x000fe20003f05270 */
[----:B------:R-:W-:Y:S02]  /*66f0*/  IMAD.MOV R12, RZ, RZ, -R11 ;  /* 0x000000ffff0c7224 */ /* 0x000fe400078e0a0b */
[----:B------:R-:W-:Y:S01]  /*6700*/  IMAD.MOV R11, RZ, RZ, -R6 ;  /* 0x000000ffff0b7224 */ /* 0x000fe200078e0a06 */
[----:B------:R-:W-:-:S04]  /*6710*/  SEL R5, RZ, 0x1, !P0 ;  /* 0x00000001ff057807 */ /* 0x000fc80004000000 */
[----:B------:R-:W-:Y:S02]  /*6720*/  ISETP.NE.AND P0, PT, R5, R12, PT ;  /* 0x0000000c0500720c */ /* 0x000fe40003f05270 */
[----:B------:R-:W-:Y:S02]  /*6730*/  PRMT R5, R4, 0x8880, RZ ;  /* 0x0000888004057816 */ /* 0x000fe400000000ff */
[----:B------:R-:W-:Y:S02]  /*6740*/  SEL R4, RZ, 0x1, !P0 ;  /* 0x00000001ff047807 */ /* 0x000fe40004000000 */
[----:B------:R-:W-:Y:S02]  /*6750*/  IADD3 R5, -R5, RZ, RZ ;  /* 0x000000ff05057210 */ /* 0x000fe40007ffe1ff */
[----:B------:R-:W-:-:S04]  /*6760*/  ISETP.NE.AND P0, PT, R4, R11, PT ;  /* 0x0000000b0400720c */ /* 0x000fc80003f05270 */
[----:B------:R-:W-:Y:S02]  /*6770*/  SEL R4, RZ, 0x1, !P0 ;  /* 0x00000001ff047807 */ /* 0x000fe40004000000 */
[----:B------:R-:W-:Y:S02]  /*6780*/  PLOP3.LUT P0, PT, PT, PT, PT, 0x8, 0x0 ;  /* 0x000000000000781c */ /* 0x000fe40003f0e170 */
[----:B------:R-:W-:-:S04]  /*6790*/  ISETP.NE.AND P1, PT, R4, R5, PT ;  /* 0x000000050400720c */ /* 0x000fc80003f25270 */
[----:B------:R-:W-:-:S09]  /*67a0*/  SEL R5, RZ, 0x1, !P1 ;  /* 0x00000001ff057807 */ /* 0x000fd20004800000 */
.L_x_148:
[----:B------:R-:W-:Y:S05]  /*67b0*/  BSYNC B3 ;  /* 0x0000000000037941 */ /* 0x000fea0003800000 */
.L_x_147:
[----:B------:R-:W-:-:S04]  /*67c0*/  ISETP.LT.U32.AND P1, PT, R2, R3, PT ;  /* 0x000000030200720c */ /* 0x000fc80003f21070 */
[----:B------:R-:W-:-:S13]  /*67d0*/  ISETP.LT.OR.EX P0, PT, R7, R0, P0, P1 ;  /* 0x000000000700720c */ /* 0x000fda0000701710 */
[----:B------:R-:W-:Y:S05]  /*67e0*/  @!P0 BRA `(.L_x_143) ;  /* 0x0000000000808947 */ /* 0x000fea0003800000 */
[----:B------:R-:W-:Y:S01]  /*67f0*/  IMAD.MOV.U32 R2, RZ, RZ, R8 ;  /* 0x000000ffff027224 */ /* 0x000fe200078e0008 */
[----:B------:R-:W-:Y:S01]  /*6800*/  IADD3 R6, P0, R8, R16, RZ ;  /* 0x0000001008067210 */ /* 0x000fe20007f1e0ff */
[----:B------:R-:W-:-:S03]  /*6810*/  IMAD.MOV.U32 R3, RZ, RZ, R21 ;  /* 0x000000ffff037224 */ /* 0x000fc600078e0015 */
[----:B------:R-:W-:Y:S02]  /*6820*/  IADD3.X R7, R21, R10, RZ, P0, !PT ;  /* 0x0000000a15077210 */ /* 0x000fe400007fe4ff */
[----:B------:R0:W2:Y:S01]  /*6830*/  LDG.E.U8.CONSTANT R0, desc[UR8][R2.64] ;  /* 0x0000000802007981 */ /* 0x0000a2000c1e9100 */
[----:B------:R-:W-:-:S03]  /*6840*/  IADD3 R8, P0, R6, R16, RZ ;  /* 0x0000001006087210 */ /* 0x000fc60007f1e0ff */
[----:B------:R-:W3:Y:S02]  /*6850*/  LDG.E.U8.CONSTANT R6, desc[UR8][R6.64] ;  /* 0x0000000806067981 */ /* 0x000ee4000c1e9100 */
        /* <DEDUP_REMOVED lines=10> */
[----:B------:R-:W-:Y:S01]  /*6900*/  ISETP.NE.AND P0, PT, R3, R0, PT ;  /* 0x000000000300720c */ /* 0x000fe20003f05270 */
[----:B------:R-:W-:Y:S01]  /*6910*/  IMAD.MOV R3, RZ, RZ, -R2 ;  /* 0x000000ffff037224 */ /* 0x000fe200078e0a02 */
[----:B----4-:R-:W-:Y:S02]  /*6920*/  PRMT R4, R4, 0x8880, RZ ;  /* 0x0000888004047816 */ /* 0x010fe400000000ff */
[----:B------:R-:W-:Y:S02]  /*6930*/  SEL R0, RZ, 0x1, !P0 ;  /* 0x00000001ff007807 */ /* 0x000fe40004000000 */
[----:B------:R-:W-:Y:S02]  /*6940*/  MOV R2, R4 ;  /* 0x0000000400027202 */ /* 0x000fe40000000f00 */
[----:B------:R-:W-:Y:S02]  /*6950*/  ISETP.NE.AND P0, PT, R0, R3, PT ;  /* 0x000000030000720c */ /* 0x000fe40003f05270 */
[----:B-----5:R-:W-:Y:S01]  /*6960*/  PRMT R16, R16, 0x8880, RZ ;  /* 0x0000888010107816 */ /* 0x020fe200000000ff */
[----:B------:R-:W-:Y:S01]  /*6970*/  IMAD.MOV R3, RZ, RZ, -R2 ;  /* 0x000000ffff037224 */ /* 0x000fe200078e0a02 */
[----:B------:R-:W-:-:S03]  /*6980*/  SEL R0, RZ, 0x1, !P0 ;  /* 0x00000001ff007807 */ /* 0x000fc60004000000 */
[----:B------:R-:W-:Y:S01]  /*6990*/  IMAD.MOV.U32 R2, RZ, RZ, R16 ;  /* 0x000000ffff027224 */ /* 0x000fe200078e0010 */
[----:B------:R-:W-:-:S03]  /*69a0*/  ISETP.NE.AND P0, PT, R0, R3, PT ;  /* 0x000000030000720c */ /* 0x000fc60003f05270 */
[----:B------:R-:W-:Y:S01]  /*69b0*/  IMAD.MOV R3, RZ, RZ, -R2 ;  /* 0x000000ffff037224 */ /* 0x000fe200078e0a02 */
[----:B------:R-:W-:-:S04]  /*69c0*/  SEL R0, RZ, 0x1, !P0 ;  /* 0x00000001ff007807 */ /* 0x000fc80004000000 */
[----:B------:R-:W-:-:S04]  /*69d0*/  ISETP.NE.AND P0, PT, R0, R3, PT ;  /* 0x000000030000720c */ /* 0x000fc80003f05270 */
[----:B------:R-:W-:-:S09]  /*69e0*/  SEL R5, RZ, 0x1, !P0 ;  /* 0x00000001ff057807 */ /* 0x000fd20004000000 */
.L_x_143:
[----:B------:R-:W-:Y:S05]  /*69f0*/  BSYNC B2 ;  /* 0x0000000000027941 */ /* 0x000fea0003800000 */
.L_x_142:
[----:B------:R0:W-:Y:S02]  /*6a00*/  STG.E.U8 desc[UR8][R18.64], R5 ;  /* 0x0000000512007986 */ /* 0x0001e4000c101108 */
.L_x_139:
[----:B------:R-:W-:Y:S05]  /*6a10*/  BSYNC B1 ;  /* 0x0000000000017941 */ /* 0x000fea0003800000 */
.L_x_138:
[----:B------:R-:W-:-:S07]  /*6a20*/  VIADD R15, R15, 0x80 ;  /* 0x000000800f0f7836 */ /* 0x000fce0000000000 */
.L_x_130:
[----:B------:R-:W-:Y:S05]  /*6a30*/  BSYNC B0 ;  /* 0x0000000000007941 */ /* 0x000fea0003800000 */
.L_x_129:
[----:B------:R-:W-:Y:S01]  /*6a40*/  ULDC UR4, c[0x0][0x210] ;  /* 0x0000840000047ab9 */ /* 0x000fe20000000800 */
[----:B------:R-:W-:Y:S01]  /*6a50*/  BSSY B0, `(.L_x_149) ;  /* 0x000034c000007945 */ /* 0x000fe20003800000 */
[----:B------:R-:W-:-:S13]  /*6a60*/  ISETP.GE.AND P0, PT, R15, UR4, PT ;  /* 0x000000040f007c0c */ /* 0x000fda000bf06270 */
[----:B------:R-:W-:Y:S05]  /*6a70*/  @P0 BRA `(.L_x_150) ;  /* 0x0000003400240947 */ /* 0x000fea0003800000 */
[----:B------:R-:W1:Y:S01]  /*6a80*/  LDC R6, c[0x0][0x218] ;  /* 0x00008600ff067b82 */ /* 0x000e620000000800 */
[----:B------:R-:W-:Y:S01]  /*6a90*/  HFMA2.MMA R0, -RZ, RZ, 0, 0 ;  /* 0x00000000ff007435 */ /* 0x000fe200000001ff */
[----:B------:R-:W-:Y:S02]  /*6aa0*/  IMAD.MOV.U32 R8, RZ, RZ, RZ ;  /* 0x000000ffff087224 */ /* 0x000fe400078e00ff */
[----:B0-----:R-:W-:Y:S01]  /*6ab0*/  IMAD.MOV.U32 R19, RZ, RZ, RZ ;  /* 0x000000ffff137224 */ /* 0x001fe200078e00ff */
        /* <DEDUP_REMOVED lines=349> */
.L_x_151:
[----:B------:R-:W-:Y:S01]  /*8090*/  ULDC.64 UR4, c[0x0][0x488] ;  /* 0x0001220000047ab9 */ /* 0x000fe20000000a00 */
[----:B------:R-:W0:Y:S01]  /*80a0*/  LDC.64 R2, c[0x0][0x490] ;  /* 0x00012400ff027b82 */ /* 0x000e220000000a00 */
[----:B------:R-:W-:-:S05]  /*80b0*/  IADD3 R16, P0, R0, UR4, RZ ;  /* 0x0000000400107c10 */ /* 0x000fca000ff1e0ff */
[----:B------:R-:W-:Y:S01]  /*80c0*/  IMAD.X R17, RZ, RZ, UR5, P0 ;  /* 0x00000005ff117e24 */ /* 0x000fe200080e06ff */
        /* <DEDUP_REMOVED lines=20> */
.L_x_154:
        /* <DEDUP_REMOVED lines=8> */
[----:B-1----:R-:W-:-:S04]  /*8290*/  IMAD.MOV R7, RZ, RZ, -R3 ;  /* 0x000000ffff077224 */ /* 0x002fc800078e0a03 */
[----:B------:R-:W-:-:S05]  /*82a0*/  IMAD R7, R7, UR4, RZ ;  /* 0x0000000407077c24 */ /* 0x000fca000f8e02ff */
[----:B------:R-:W-:-:S06]  /*82b0*/  IMAD.HI.U32 R7, R3, R7, R2 ;  /* 0x0000000703077227 */ /* 0x000fcc00078e0002 */
[----:B------:R-:W-:-:S04]  /*82c0*/  IMAD.HI.U32 R4, R7, R10, RZ ;  /* 0x0000000a07047227 */ /* 0x000fc800078e00ff */
[----:B------:R-:W-:-:S04]  /*82d0*/  IMAD.MOV R0, RZ, RZ, -R4 ;  /* 0x000000ffff007224 */ /* 0x000fc800078e0a04 */
[----:B------:R-:W-:-:S05]  /*82e0*/  IMAD R0, R0, UR4, R10 ;  /* 0x0000000400007c24 */ /* 0x000fca000f8e020a */
[----:B------:R-:W-:-:S13]  /*82f0*/  ISETP.GE.U32.AND P0, PT, R0, UR4, PT ;  /* 0x0000000400007c0c */ /* 0x000fda000bf06070 */
[----:B------:R-:W-:Y:S02]  /*8300*/  @P0 VIADD R0, R0, -UR4 ;  /* 0x8000000400000c36 */ /* 0x000fe40008000000 */
[----:B------:R-:W-:-:S03]  /*8310*/  @P0 VIADD R4, R4, 0x1 ;  /* 0x0000000104040836 */ /* 0x000fc60000000000 */
[----:B------:R-:W-:-:S13]  /*8320*/  ISETP.GE.U32.AND P1, PT, R0, UR4, PT ;  /* 0x0000000400007c0c */ /* 0x000fda000bf26070 */
[----:B------:R-:W-:Y:S01]  /*8330*/  @P1 VIADD R4, R4, 0x1 ;  /* 0x0000000104041836 */ /* 0x000fe20000000000 */
[----:B------:R-:W-:-:S07]  /*8340*/  @!P2 LOP3.LUT R4, RZ, UR4, RZ, 0x33, !PT ;  /* 0x00000004ff04ac12 */ /* 0x000fce000f8e33ff */
.L_x_153:
[----:B------:R-:W-:Y:S05]  /*8350*/  BSYNC B1 ;  /* 0x0000000000017941 */ /* 0x000fea0003800000 */
.L_x_152:
        /* <DEDUP_REMOVED lines=19> */
[----:B------:R-:W-:Y:S01]  /*8490*/  IMAD.MOV.U32 R10, RZ, RZ, R16 ;  /* 0x000000ffff0a7224 */ /* 0x000fe200078e0010 */
[----:B------:R-:W-:Y:S01]  /*84a0*/  MOV R0, 0x84d0 ;  /* 0x000084d000007802 */ /* 0x000fe20000000f00 */
[----:B------:R-:W-:-:S07]  /*84b0*/  IMAD.MOV.U32 R3, RZ, RZ, R17 ;  /* 0x000000ffff037224 */ /* 0x000fce00078e0011 */
[----:B------:R-:W-:Y:S05]  /*84c0*/  CALL.REL.NOINC `($__internal_1_$__cuda_sm20_div_s64) ;  /* 0x00000120008c7944 */ /* 0x000fea0003c00000 */
[----:B------:R-:W-:Y:S01]  /*84d0*/  MOV R4, R2 ;  /* 0x0000000200047202 */ /* 0x000fe20000000f00 */
[----:B------:R-:W-:Y:S01]  /*84e0*/  IMAD.MOV.U32 R5, RZ, RZ, R3 ;  /* 0x000000ffff057224 */ /* 0x000fe200078e0003 */
[----:B------:R-:W-:Y:S06]  /*84f0*/  BRA `(.L_x_157) ;  /* 0x00000000004c7947 */ /* 0x000fec0003800000 */
.L_x_156:
[----:B------:R-:W0:Y:S01]  /*8500*/  I2F.U32.RP R0, R2 ;  /* 0x0000000200007306 */ /* 0x000e220000209000 */
[----:B------:R-:W-:Y:S01]  /*8510*/  IMAD.MOV.U32 R4, RZ, RZ, RZ ;  /* 0x000000ffff047224 */ /* 0x000fe200078e00ff */
[----:B------:R-:W-:-:S06]  /*8520*/  ISETP.NE.U32.AND P2, PT, R2, RZ, PT ;  /* 0x000000ff0200720c */ /* 0x000fcc0003f45070 */
[----:B0-----:R-:W0:Y:S02]  /*8530*/  MUFU.RCP R0, R0 ;  /* 0x0000000000007308 */ /* 0x001e240000001000 */
[----:B0-----:R-:W-:-:S06]  /*8540*/  VIADD R5, R0, 0xffffffe ;  /* 0x0ffffffe00057836 */ /* 0x001fcc0000000000 */
        /* <DEDUP_REMOVED lines=9> */
[----:B------:R-:W-:Y:S02]  /*85e0*/  @P0 IMAD.IADD R3, R3, 0x1, -R2 ;  /* 0x0000000103030824 */ /* 0x000fe400078e0a02 */
[----:B------:R-:W-:-:S03]  /*85f0*/  @P0 VIADD R4, R4, 0x1 ;  /* 0x0000000104040836 */ /* 0x000fc60000000000 */
[----:B------:R-:W-:-:S13]  /*8600*/  ISETP.GE.U32.AND P1, PT, R3, R2, PT ;  /* 0x000000020300720c */ /* 0x000fda0003f26070 */
[----:B------:R-:W-:Y:S01]  /*8610*/  @P1 VIADD R4, R4, 0x1 ;  /* 0x0000000104041836 */ /* 0x000fe20000000000 */
[----:B------:R-:W-:-:S07]  /*8620*/  @!P2 LOP3.LUT R4, RZ, R2, RZ, 0x33, !PT ;  /* 0x00000002ff04a212 */ /* 0x000fce00078e33ff */
.L_x_157:
[----:B------:R-:W-:Y:S05]  /*8630*/  BSYNC B1 ;  /* 0x0000000000017941 */ /* 0x000fea0003800000 */
.L_x_155:
        /* <DEDUP_REMOVED lines=25> */
[----:B------:R-:W-:Y:S01]  /*87d0*/  ISETP.GE.U32.AND.EX P0, PT, R4, RZ, PT, P0 ;  /* 0x000000ff0400720c */ /* 0x000fe20003f06100 */
[----:B------:R-:W-:Y:S01]  /*87e0*/  IMAD.MOV.U32 R4, RZ, RZ, R6 ;  /* 0x000000ffff047224 */ /* 0x000fe200078e0006 */
[----:B--2---:R-:W-:-:S09]  /*87f0*/  PRMT R5, R2, 0x7610, R5 ;  /* 0x0000761002057816 */ /* 0x004fd20000000005 */
[----:B------:R-:W-:Y:S05]  /*8800*/  @!P1 BRA `(.L_x_161) ;  /* 0x0000000400309947 */ /* 0x000fea0003800000 */
[----:B------:R-:W0:Y:S01]  /*8810*/  LDC.64 R12, c[0x0][0x498] ;  /* 0x00012600ff0c7b82 */ /* 0x000e220000000a00 */
[----:B------:R-:W-:-:S05]  /*8820*/  IADD3 R5, P1, RZ, -R6, RZ ;  /* 0x80000006ff057210 */ /* 0x000fca0007f3e0ff */
[----:B------:R-:W-:Y:S02]  /*8830*/  IMAD.X R9, RZ, RZ, ~R7, P1 ;  /* 0x000000ffff097224 */ /* 0x000fe400008e0e07 */
[----:B------:R-:W1:Y:S08]  /*8840*/  LDC.64 R10, c[0x0][0x4a8] ;  /* 0x00012a00ff0a7b82 */ /* 0x000e700000000a00 */
[----:B------:R-:W2:Y:S08]  /*8850*/  LDC.64 R20, c[0x0][0x4b0] ;  /* 0x00012c00ff147b82 */ /* 0x000eb00000000a00 */
[----:B------:R-:W3:Y:S01]  /*8860*/  LDC.64 R22, c[0x0][0x480] ;  /* 0x00012000ff167b82 */ /* 0x000ee20000000a00 */
[----:B0-----:R-:W-:-:S02]  /*8870*/  IMAD R4, R9, R12, RZ ;  /* 0x0000000c09047224 */ /* 0x001fc400078e02ff */
[----:B------:R-:W-:Y:S02]  /*8880*/  IMAD.MOV.U32 R9, RZ, RZ, RZ ;  /* 0x000000ffff097224 */ /* 0x000fe400078e00ff */
[-C--:B-1----:R-:W-:Y:S02]  /*8890*/  IMAD R26, R7, R10.reuse, RZ ;  /* 0x0000000a071a7224 */ /* 0x082fe400078e02ff */
[----:B------:R-:W-:-:S04]  /*88a0*/  IMAD.WIDE.U32 R24, R6, R10, R8 ;  /* 0x0000000a06187225 */ /* 0x000fc800078e0008 */
[----:B------:R-:W-:Y:S02]  /*88b0*/  IMAD R27, R6, R11, R26 ;  /* 0x0000000b061b7224 */ /* 0x000fe400078e021a */
[C---:B------:R-:W-:Y:S02]  /*88c0*/  IMAD R9, R5.reuse, R13, R4 ;  /* 0x0000000d05097224 */ /* 0x040fe400078e0204 */
[----:B------:R-:W-:Y:S01]  /*88d0*/  IMAD.WIDE.U32 R4, R5, R12, R16 ;  /* 0x0000000c05047225 */ /* 0x000fe200078e0010 */
[----:B------:R-:W-:-:S03]  /*88e0*/  IADD3 R27, R25, R27, RZ ;  /* 0x0000001b191b7210 */ /* 0x000fc60007ffe0ff */
        /* <DEDUP_REMOVED lines=14> */
[----:B------:R-:W-:Y:S01]  /*89d0*/  IMAD.MOV R2, RZ, RZ, -R2 ;  /* 0x000000ffff027224 */ /* 0x000fe200078e0a02 */
[----:B------:R-:W-:-:S04]  /*89e0*/  IADD3.X R9, RZ, R7, RZ, P2, !PT ;  /* 0x00000007ff097210 */ /* 0x000fc800017fe4ff */
        /* <DEDUP_REMOVED lines=13> */
[----:B------:R-:W-:-:S04]  /*8ac0*/  IMAD.X R25, R27, 0x1, R11, P2 ;  /* 0x000000011b197824 */ /* 0x000fc800010e060b */
        /* <DEDUP_REMOVED lines=18> */
[----:B------:R-:W-:Y:S02]  /*8bf0*/  IADD3 R4, P3, R6, 0x2, RZ ;  /* 0x0000000206047810 */ /* 0x000fe40007f7e0ff */
[----:B------:R-:W-:Y:S02]  /*8c00*/  IADD3 R11, -R9, RZ, RZ ;  /* 0x000000ff090b7210 */ /* 0x000fe40007ffe1ff */
[----:B---3--:R-:W-:Y:S02]  /*8c10*/  @P1 PRMT R10, R22, 0x8880, RZ ;  /* 0x00008880160a1816 */ /* 0x008fe400000000ff */
[----:B------:R-:W-:-:S03]  /*8c20*/  ISETP.NE.AND P2, PT, R2, R11, PT ;  /* 0x0000000b0200720c */ /* 0x000fc60003f45270 */
[----:B------:R-:W-:Y:S01]  /*8c30*/  @P1 IMAD.MOV.U32 R9, RZ, RZ, R10 ;  /* 0x000000ffff091224 */ /* 0x000fe200078e000a */
[----:B------:R-:W-:-:S03]  /*8c40*/  SEL R2, RZ, 0x1, !P2 ;  /* 0x00000001ff027807 */ /* 0x000fc60005000000 */
[----:B------:R-:W-:Y:S01]  /*8c50*/  @P1 IMAD.MOV R9, RZ, RZ, -R9 ;  /* 0x000000ffff091224 */ /* 0x000fe200078e0a09 */
[----:B------:R-:W-:-:S04]  /*8c60*/  PRMT R5, R2, 0x7610, R5 ;  /* 0x0000761002057816 */ /* 0x000fc80000000005 */
[----:B------:R-:W-:Y:S01]  /*8c70*/  @P1 ISETP.NE.AND P2, PT, R2, R9, PT ;  /* 0x000000090200120c */ /* 0x000fe20003f45270 */
[----:B------:R-:W-:Y:S01]  /*8c80*/  IMAD.X R9, RZ, RZ, R7, P3 ;  /* 0x000000ffff097224 */ /* 0x000fe200018e0607 */
[----:B------:R-:W-:Y:S02]  /*8c90*/  @P1 IADD3 R4, P3, R6, 0x3, RZ ;  /* 0x0000000306041810 */ /* 0x000fe40007f7e0ff */
[----:B------:R-:W-:-:S03]  /*8ca0*/  @P1 SEL R2, RZ, 0x1, !P2 ;  /* 0x00000001ff021807 */ /* 0x000fc60005000000 */
[----:B------:R-:W-:Y:S01]  /*8cb0*/  @P1 IMAD.X R9, RZ, RZ, R7, P3 ;  /* 0x000000ffff091224 */ /* 0x000fe200018e0607 */
[----:B------:R-:W-:-:S07]  /*8cc0*/  @P1 PRMT R5, R2, 0x7610, R5 ;  /* 0x0000761002051816 */ /* 0x000fce0000000005 */
.L_x_161:
[----:B------:R-:W-:Y:S05]  /*8cd0*/  BSYNC B2 ;  /* 0x0000000000027941 */ /* 0x000fea0003800000 */
.L_x_160:
[----:B------:R-:W-:Y:S04]  /*8ce0*/  BSSY B2, `(.L_x_162) ;  /* 0x000011f000027945 */ /* 0x000fe80003800000 */
[----:B------:R-:W-:Y:S05]  /*8cf0*/  @!P0 BRA `(.L_x_163) ;  /* 0x0000001000748947 */ /* 0x000fea0003800000 */
[----:B------:R-:W-:Y:S01]  /*8d00*/  IADD3 R11, P0, RZ, -R4, RZ ;  /* 0x80000004ff0b7210 */ /* 0x000fe20007f1e0ff */
[----:B------:R-:W-:Y:S01]  /*8d10*/  ULDC.64 UR4, c[0x0][0x498] ;  /* 0x0001260000047ab9 */ /* 0x000fe20000000a00 */
[----:B------:R-:W-:Y:S01]  /*8d20*/  ULDC.64 UR10, c[0x0][0x4b0] ;  /* 0x00012c00000a7ab9 */ /* 0x000fe20000000a00 */
[----:B------:R-:W-:Y:S01]  /*8d30*/  ULDC.64 UR12, c[0x0][0x4a8] ;  /* 0x00012a00000c7ab9 */ /* 0x000fe20000000a00 */
[----:B------:R-:W-:Y:S01]  /*8d40*/  IADD3.X R2, RZ, ~R9, RZ, P0, !PT ;  /* 0x80000009ff027210 */ /* 0x000fe200007fe4ff */
[----:B------:R-:W-:Y:S01]  /*8d50*/  IMAD.WIDE.U32 R6, R11, UR4, R16 ;  /* 0x000000040b067c25 */ /* 0x000fe2000f8e0010 */
[----:B------:R-:W-:Y:S01]  /*8d60*/  IADD3 R13, P3, RZ, -UR4, RZ ;  /* 0x80000004ff0d7c10 */ /* 0x000fe2000ff7e0ff */
[----:B------:R-:W0:Y:S01]  /*8d70*/  LDC.64 R16, c[0x0][0x4a8] ;  /* 0x00012a00ff107b82 */ /* 0x000e220000000a00 */
[----:B------:R-:W-:Y:S01]  /*8d80*/  BSSY B3, `(.L_x_164) ;  /* 0x00000a8000037945 */ /* 0x000fe20003800000 */
        /* <DEDUP_REMOVED lines=11> */
[----:B------:R-:W-:Y:S02]  /*8e40*/  IMAD R9, R9, UR12, RZ ;  /* 0x0000000c09097c24 */ /* 0x000fe4000f8e02ff */
[----:B------:R-:W-:Y:S01]  /*8e50*/  IMAD.MOV.U32 R10, RZ, RZ, R6 ;  /* 0x000000ffff0a7224 */ /* 0x000fe200078e0006 */
[----:B------:R-:W-:Y:S01]  /*8e60*/  IADD3.X R12, ~R7, R0, RZ, P2, !PT ;  /* 0x00000000070c7210 */ /* 0x000fe200017fe5ff */
[----:B------:R-:W-:Y:S01]  /*8e70*/  IMAD.X R6, RZ, RZ, ~UR5, P3 ;  /* 0x80000005ff067e24 */ /* 0x000fe200098e06ff */
[----:B------:R-:W-:Y:S01]  /*8e80*/  ULDC.64 UR4, c[0x0][0x480] ;  /* 0x0001200000047ab9 */ /* 0x000fe20000000a00 */
[----:B------:R-:W-:Y:S01]  /*8e90*/  IMAD R9, R4, UR13, R9 ;  /* 0x0000000d04097c24 */ /* 0x000fe2000f8e0209 */
[----:B------:R-:W-:Y:S01]  /*8ea0*/  ISETP.GT.AND.EX P1, PT, R12, RZ, PT, P1 ;  /* 0x000000ff0c00720c */ /* 0x000fe20003f24310 */
[----:B------:R-:W-:-:S04]  /*8eb0*/  IMAD.WIDE.U32 R10, R4, UR12, R10 ;  /* 0x0000000c040a7c25 */ /* 0x000fc8000f8e000a */
        /* <DEDUP_REMOVED lines=12> */
.L_x_166:
[----:B------:R-:W-:Y:S01]  /*8f80*/  IMAD.MOV.U32 R20, RZ, RZ, R8 ;  /* 0x000000ffff147224 */ /* 0x000fe200078e0008 */
[----:B------:R-:W-:-:S04]  /*8f90*/  IADD3 R24, P1, R8, R16, RZ ;  /* 0x0000001008187210 */ /* 0x000fc80007f3e0ff */
[----:B------:R0:W2:Y:S01]  /*8fa0*/  LDG.E.U8.CONSTANT R8, desc[UR8][R20.64] ;  /* 0x0000000814087981 */ /* 0x0000a2000c1e9100 */
[----:B------:R-:W-:Y:S01]  /*8fb0*/  IMAD.X R25, R21, 0x1, R10, P1 ;  /* 0x0000000115197824 */ /* 0x000fe200008e060a */
[----:B------:R-:W-:-:S04]  /*8fc0*/  IADD3 R30, P1, R24, R16, RZ ;  /* 0x00000010181e7210 */ /* 0x000fc80007f3e0ff */
[----:B------:R1:W3:Y:S01]  /*8fd0*/  LDG.E.U8.CONSTANT R11, desc[UR8][R24.64] ;  /* 0x00000008180b7981 */ /* 0x0002e2000c1e9100 */
[----:B------:R-:W-:Y:S02]  /*8fe0*/  IADD3.X R31, R25, R10, RZ, P1, !PT ;  /* 0x0000000a191f7210 */ /* 0x000fe40000ffe4ff */
[----:B------:R-:W-:-:S03]  /*8ff0*/  IADD3 R32, P1, R30, R16, RZ ;  /* 0x000000101e207210 */ /* 0x000fc60007f3e0ff */
[----:B------:R-:W4:Y:S02]  /*9000*/  LDG.E.U8.CONSTANT R6, desc[UR8][R30.64] ;  /* 0x000000081e067981 */ /* 0x000f24000c1e9100 */
[----:B------:R-:W-:Y:S01]  /*9010*/  IMAD.X R33, R31, 0x1, R10, P1 ;  /* 0x000000011f217824 */ /* 0x000fe200008e060a */
[----:B------:R-:W-:-:S04]  /*9020*/  IADD3 R28, P1, R32, R16, RZ ;  /* 0x00000010201c7210 */ /* 0x000fc80007f3e0ff */
[----:B------:R-:W5:Y:S01]  /*9030*/  LDG.E.U8.CONSTANT R12, desc[UR8][R32.64] ;  /* 0x00000008200c7981 */ /* 0x000f62000c1e9100 */
[----:B------:R-:W-:Y:S01]  /*9040*/  IMAD.X R29, R33, 0x1, R10, P1 ;  /* 0x00000001211d7824 */ /* 0x000fe200008e060a */
[----:B------:R-:W-:-:S04]  /*9050*/  IADD3 R26, P1, R28, R16, RZ ;  /* 0x000000101c1a7210 */ /* 0x000fc80007f3e0ff */
[----:B------:R1:W5:Y:S01]  /*9060*/  LDG.E.U8.CONSTANT R13, desc[UR8][R28.64] ;  /* 0x000000081c0d7981 */ /* 0x000362000c1e9100 */
[----:B------:R-:W-:Y:S01]  /*9070*/  IMAD.X R27, R29, 0x1, R10, P1 ;  /* 0x000000011d1b7824 */ /* 0x000fe200008e060a */
[----:B------:R-:W-:-:S04]  /*9080*/  IADD3 R22, P1, R26, R16, RZ ;  /* 0x000000101a167210 */ /* 0x000fc80007f3e0ff */
[----:B------:R1:W5:Y:S01]  /*9090*/  LDG.E.U8.CONSTANT R14, desc[UR8][R26.64] ;  /* 0x000000081a0e7981 */ /* 0x000362000c1e9100 */
[----:B------:R-:W-:Y:S01]  /*90a0*/  IMAD.X R23, R27, 0x1, R10, P1 ;  /* 0x000000011b177824 */ /* 0x000fe200008e060a */
[----:B0-----:R-:W-:-:S04]  /*90b0*/  IADD3 R20, P1, R22, R16, RZ ;  /* 0x0000001016147210 */ /* 0x001fc80007f3e0ff */
[----:B------:R0:W5:Y:S01]  /*90c0*/  LDG.E.U8.CONSTANT R30, desc[UR8][R22.64] ;  /* 0x00000008161e7981 */ /* 0x000162000c1e9100 */
[----:B------:R-:W-:Y:S02]  /*90d0*/  IADD3.X R21, R23, R10, RZ, P1, !PT ;  /* 0x0000000a17157210 */ /* 0x000fe40000ffe4ff */
[----:B-1----:R-:W-:-:S03]  /*90e0*/  IADD3 R24, P1, R20, R16, RZ ;  /* 0x0000001014187210 */ /* 0x002fc60007f3e0ff */
[----:B------:R1:W5:Y:S02]  /*90f0*/  LDG.E.U8.CONSTANT R31, desc[UR8][R20.64] ;  /* 0x00000008141f7981 */ /* 0x000364000c1e9100 */
        /* <DEDUP_REMOVED lines=9> */
[----:B------:R-:W-:Y:S01]  /*9190*/  IMAD.X R23, R27, 0x1, R10, P1 ;  /* 0x000000011b177824 */ /* 0x000fe200008e060a */
[----:B-1----:R-:W-:-:S04]  /*91a0*/  IADD3 R20, P1, R22, R16, RZ ;  /* 0x0000001016147210 */ /* 0x002fc80007f3e0ff */
[----:B------:R-:W5:Y:S01]  /*91b0*/  LDG.E.U8.CONSTANT R22, desc[UR8][R22.64] ;  /* 0x0000000816167981 */ /* 0x000f62000c1e9100 */
[----:B------:R-:W-:Y:S02]  /*91c0*/  IADD3.X R21, R23, R10, RZ, P1, !PT ;  /* 0x0000000a17157210 */ /* 0x000fe40000ffe4ff */
[----:B------:R-:W-:-:S03]  /*91d0*/  IADD3 R24, P1, R20, R16, RZ ;  /* 0x0000001014187210 */ /* 0x000fc60007f3e0ff */
[----:B------:R1:W5:Y:S02]  /*91e0*/  LDG.E.U8.CONSTANT R20, desc[UR8][R20.64] ;  /* 0x0000000814147981 */ /* 0x000364000c1e9100 */
[----:B------:R-:W-:Y:S01]  /*91f0*/  IMAD.X R25, R21, 0x1, R10, P1 ;  /* 0x0000000115197824 */ /* 0x000fe200008e060a */
[----:B------:R-:W-:-:S04]  /*9200*/  IADD3 R28, P1, R24, R16, RZ ;  /* 0x00000010181c7210 */ /* 0x000fc80007f3e0ff */
[----:B------:R-:W5:Y:S01]  /*9210*/  LDG.E.U8.CONSTANT R24, desc[UR8][R24.64] ;  /* 0x0000000818187981 */ /* 0x000f62000c1e9100 */
[----:B------:R-:W-:Y:S01]  /*9220*/  IMAD.X R29, R25, 0x1, R10, P1 ;  /* 0x00000001191d7824 */ /* 0x000fe200008e060a */
[----:B0-----:R-:W-:-:S04]  /*9230*/  IADD3 R26, P1, R28, R16, RZ ;  /* 0x000000101c1a7210 */ /* 0x001fc80007f3e0ff */
[----:B------:R-:W5:Y:S01]  /*9240*/  LDG.E.U8.CONSTANT R28, desc[UR8][R28.64] ;  /* 0x000000081c1c7981 */ /* 0x000f62000c1e9100 */
[----:B------:R-:W-:-:S05]  /*9250*/  IMAD.X R27, R29, 0x1, R10, P1 ;  /* 0x000000011d1b7824 */ /* 0x000fca00008e060a */
[----:B------:R-:W5:Y:S01]  /*9260*/  LDG.E.U8.CONSTANT R23, desc[UR8][R26.64] ;  /* 0x000000081a177981 */ /* 0x000f62000c1e9100 */
[----:B------:R-:W-:-:S04]  /*9270*/  LOP3.LUT R5, R5, 0xffff, RZ, 0xc0, !PT ;  /* 0x0000ffff05057812 */ /* 0x000fc800078ec0ff */
[----:B-1----:R-:W-:Y:S02]  /*9280*/  PRMT R21, R5, 0x8880, RZ ;  /* 0x0000888005157816 */ /* 0x002fe400000000ff */
[----:B------:R-:W-:-:S05]  /*9290*/  IADD3 R2, P2, R2, 0x10, RZ ;  /* 0x0000001002027810 */ /* 0x000fca0007f5e0ff */
[----:B------:R-:W-:Y:S01]  /*92a0*/  IMAD.X R7, RZ, RZ, R7, P2 ;  /* 0x000000ffff077224 */ /* 0x000fe200010e0607 */
[----:B--2---:R-:W-:-:S05]  /*92b0*/  PRMT R8, R8, 0x8880, RZ ;  /* 0x0000888008087816 */ /* 0x004fca00000000ff */
[----:B------:R-:W-:Y:S01]  /*92c0*/  IMAD.MOV.U32 R5, RZ, RZ, R8 ;  /* 0x000000ffff057224 */ /* 0x000fe200078e0008 */
[----:B------:R-:W-:Y:S02]  /*92d0*/  MOV R8, R21 ;  /* 0x0000001500087202 */ /* 0x000fe40000000f00 */
[----:B---3--:R-:W-:Y:S01]  /*92e0*/  PRMT R11, R11, 0x8880, RZ ;  /* 0x000088800b0b7816 */ /* 0x008fe200000000ff */
[----:B------:R-:W-:-:S05]  /*92f0*/  IMAD.MOV R5, RZ, RZ, -R5 ;  /* 0x000000ffff057224 */ /* 0x000fca00078e0a05 */
[----:B------:R-:W-:Y:S01]  /*9300*/  ISETP.NE.AND P1, PT, R8, R5, PT ;  /* 0x000000050800720c */ /* 0x000fe20003f25270 */
[----:B------:R-:W-:Y:S01]  /*9310*/  IMAD.MOV.U32 R8, RZ, RZ, R11 ;  /* 0x000000ffff087224 */ /* 0x000fe200078e000b */
[----:B----4-:R-:W-:Y:S02]  /*9320*/  PRMT R6, R6, 0x8880, RZ ;  /* 0x0000888006067816 */ /* 0x010fe400000000ff */
[----:B------:R-:W-:Y:S01]  /*9330*/  SEL R5, RZ, 0x1, !P1 ;  /* 0x00000001ff057807 */ /* 0x000fe20004800000 */
[----:B------:R-:W-:Y:S01]  /*9340*/  IMAD.MOV R8, RZ, RZ, -R8 ;  /* 0x000000ffff087224 */ /* 0x000fe200078e0a08 */
[----:B-----5:R-:W-:-:S04]  /*9350*/  PRMT R12, R12, 0x8880, RZ ;  /* 0x000088800c0c7816 */ /* 0x020fc800000000ff */
[----:B------:R-:W-:Y:S01]  /*9360*/  ISETP.NE.AND P1, PT, R5, R8, PT ;  /* 0x000000080500720c */ /* 0x000fe20003f25270 */
[----:B------:R-:W-:Y:S01]  /*9370*/  IMAD.MOV R8, RZ, RZ, -R6 ;  /* 0x000000ffff087224 */ /* 0x000fe200078e0a06 */
[----:B------:R-:W-:Y:S02]  /*9380*/  MOV R6, R12 ;  /* 0x0000000c00067202 */ /* 0x000fe40000000f00 */
[----:B------:R-:W-:Y:S02]  /*9390*/  SEL R5, RZ, 0x1, !P1 ;  /* 0x00000001ff057807 */ /* 0x000fe40004800000 */
[----:B------:R-:W-:Y:S02]  /*93a0*/  PRMT R13, R13, 0x8880, RZ ;  /* 0x000088800d0d7816 */ /* 0x000fe400000000ff */
        /* <DEDUP_REMOVED lines=65> */
[----:B------:R-:W-:Y:S02]  /*97c0*/  ISETP.NE.AND P2, PT, R5, R6, PT ;  /* 0x000000060500720c */ /* 0x000fe40003f45270 */
[----:B------:R-:W-:Y:S02]  /*97d0*/  IADD3.X R21, R27, R10, RZ, P3, !PT ;  /* 0x0000000a1b157210 */ /* 0x000fe40001ffe4ff */
[----:B------:R-:W-:-:S03]  /*97e0*/  SEL R5, RZ, 0x1, !P2 ;  /* 0x00000001ff057807 */ /* 0x000fc60005000000 */
[----:B------:R-:W-:Y:S06]  /*97f0*/  @!P1 BRA `(.L_x_166) ;  /* 0xfffffff400e09947 */ /* 0x000fec000383ffff */
.L_x_165:
[----:B------:R-:W-:Y:S05]  /*9800*/  BSYNC B3 ;  /* 0x0000000000037941 */ /* 0x000fea0003800000 */
.L_x_164:
[----:B------:R-:W-:Y:S01]  /*9810*/  IADD3 R4, P2, -R2, R3, RZ ;  /* 0x0000000302047210 */ /* 0x000fe20007f5e1ff */
[----:B------:R-:W-:Y:S03]  /*9820*/  BSSY B3, `(.L_x_167) ;  /* 0x0000047000037945 */ /* 0x000fe60003800000 */
[----:B------:R-:W-:Y:S01]  /*9830*/  ISETP.GT.U32.AND P1, PT, R4, 0x4, PT ;  /* 0x000000040400780c */ /* 0x000fe20003f24070 */
[----:B------:R-:W-:-:S05]  /*9840*/  IMAD.X R4, R0, 0x1, ~R7, P2 ;  /* 0x0000000100047824 */ /* 0x000fca00010e0e07 */
[----:B------:R-:W-:-:S13]  /*9850*/  ISETP.GT.AND.EX P1, PT, R4, RZ, PT, P1 ;  /* 0x000000ff0400720c */ /* 0x000fda0003f24310 */
[----:B------:R-:W-:Y:S05]  /*9860*/  @!P1 BRA `(.L_x_168) ;  /* 0x0000000400089947 */ /* 0x000fea0003800000 */
[----:B------:R-:W-:Y:S01]  /*9870*/  IMAD.MOV.U32 R9, RZ, RZ, R21 ;  /* 0x000000ffff097224 */ /* 0x000fe200078e0015 */
[----:B------:R-:W-:-:S04]  /*9880*/  IADD3 R22, P0, R8, R16, RZ ;  /* 0x0000001008167210 */ /* 0x000fc80007f1e0ff */
[----:B------:R0:W2:Y:S01]  /*9890*/  LDG.E.U8.CONSTANT R32, desc[UR8][R8.64] ;  /* 0x0000000808207981 */ /* 0x0000a2000c1e9100 */
[----:B------:R-:W-:Y:S01]  /*98a0*/  IMAD.X R23, R21, 0x1, R10, P0 ;  /* 0x0000000115177824 */ /* 0x000fe200000e060a */
[----:B------:R-:W-:-:S04]  /*98b0*/  IADD3 R24, P0, R22, R16, RZ ;  /* 0x0000001016187210 */ /* 0x000fc80007f1e0ff */
[----:B------:R-:W-:Y:S02]  /*98c0*/  IADD3.X R25, R23, R10, RZ, P0, !PT ;  /* 0x0000000a17197210 */ /* 0x000fe400007fe4ff */
[----:B------:R1:W3:Y:S01]  /*98d0*/  LDG.E.U8.CONSTANT R23, desc[UR8][R22.64] ;  /* 0x0000000816177981 */ /* 0x0002e2000c1e9100 */
[----:B------:R-:W-:-:S03]  /*98e0*/  IADD3 R26, P0, R24, R16, RZ ;  /* 0x00000010181a7210 */ /* 0x000fc60007f1e0ff */
[----:B------:R-:W4:Y:S02]  /*98f0*/  LDG.E.U8.CONSTANT R21, desc[UR8][R24.64] ;  /* 0x0000000818157981 */ /* 0x000f24000c1e9100 */
[----:B------:R-:W-:Y:S01]  /*9900*/  IMAD.X R27, R25, 0x1, R10, P0 ;  /* 0x00000001191b7824 */ /* 0x000fe200000e060a */
[----:B------:R-:W-:-:S04]  /*9910*/  IADD3 R28, P0, R26, R16, RZ ;  /* 0x000000101a1c7210 */ /* 0x000fc80007f1e0ff */
[----:B------:R-:W5:Y:S01]  /*9920*/  LDG.E.U8.CONSTANT R20, desc[UR8][R26.64] ;  /* 0x000000081a147981 */ /* 0x000f62000c1e9100 */
[----:B------:R-:W-:Y:S01]  /*9930*/  IMAD.X R29, R27, 0x1, R10, P0 ;  /* 0x000000011b1d7824 */ /* 0x000fe200000e060a */
[----:B------:R-:W-:-:S04]  /*9940*/  IADD3 R30, P0, R28, R16, RZ ;  /* 0x000000101c1e7210 */ /* 0x000fc80007f1e0ff */
[----:B------:R-:W5:Y:S01]  /*9950*/  LDG.E.U8.CONSTANT R14, desc[UR8][R28.64] ;  /* 0x000000081c0e7981 */ /* 0x000f62000c1e9100 */
[----:B------:R-:W-:Y:S01]  /*9960*/  IMAD.X R31, R29, 0x1, R10, P0 ;  /* 0x000000011d1f7824 */ /* 0x000fe200000e060a */
[----:B------:R-:W-:-:S04]  /*9970*/  IADD3 R12, P0, R30, R16, RZ ;  /* 0x000000101e0c7210 */ /* 0x000fc80007f1e0ff */
[----:B------:R-:W5:Y:S01]  /*9980*/  LDG.E.U8.CONSTANT R11, desc[UR8][R30.64] ;  /* 0x000000081e0b7981 */ /* 0x000f62000c1e9100 */
[----:B------:R-:W-:Y:S02]  /*9990*/  IADD3.X R13, R31, R10, RZ, P0, !PT ;  /* 0x0000000a1f0d7210 */ /* 0x000fe400007fe4ff */
[----:B0-----:R-:W-:-:S03]  /*99a0*/  IADD3 R8, P0, R12, R16, RZ ;  /* 0x000000100c087210 */ /* 0x001fc60007f1e0ff */
[----:B------:R-:W5:Y:S02]  /*99b0*/  LDG.E.U8.CONSTANT R6, desc[UR8][R12.64] ;  /* 0x000000080c067981 */ /* 0x000f64000c1e9100 */
        /* <DEDUP_REMOVED lines=9> */
[----:B---3--:R-:W-:-:S03]  /*9a50*/  PRMT R12, R23, 0x8880, RZ ;  /* 0x00008880170c7816 */ /* 0x008fc600000000ff */
[----:B------:R-:W-:Y:S01]  /*9a60*/  IMAD.MOV R5, RZ, RZ, -R5 ;  /* 0x000000ffff057224 */ /* 0x000fe200078e0a05 */
[----:B----4-:R-:W-:-:S04]  /*9a70*/  PRMT R21, R21, 0x8880, RZ ;  /* 0x0000888015157816 */ /* 0x010fc800000000ff */
[----:B------:R-:W-:Y:S02]  /*9a80*/  ISETP.NE.AND P0, PT, R22, R5, PT ;  /* 0x000000051600720c */ /* 0x000fe40003f05270 */
[----:B------:R-:W-:Y:S01]  /*9a90*/  IADD3 R22, -R12, RZ, RZ ;  /* 0x000000ff0c167210 */ /* 0x000fe20007ffe1ff */
        /* <DEDUP_REMOVED lines=19> */
[----:B------:R-:W-:Y:S01]  /*9bd0*/  IMAD.MOV R12, RZ, RZ, -R11 ;  /* 0x000000ffff0c7224 */ /* 0x000fe200078e0a0b */
[----:B------:R-:W-:Y:S02]  /*9be0*/  IADD3 R11, -R6, RZ, RZ ;  /* 0x000000ff060b7210 */ /* 0x000fe40007ffe1ff */
[----:B------:R-:W-:-:S04]  /*9bf0*/  SEL R5, RZ, 0x1, !P0 ;  /* 0x00000001ff057807 */ /* 0x000fc80004000000 */
[----:B------:R-:W-:Y:S02]  /*9c00*/  ISETP.NE.AND P0, PT, R5, R12, PT ;  /* 0x0000000c0500720c */ /* 0x000fe40003f05270 */
[----:B------:R-:W-:Y:S02]  /*9c10*/  PRMT R5, R4, 0x8880, RZ ;  /* 0x0000888004057816 */ /* 0x000fe400000000ff */
[----:B------:R-:W-:-:S03]  /*9c20*/  SEL R4, RZ, 0x1, !P0 ;  /* 0x00000001ff047807 */ /* 0x000fc60004000000 */
[----:B------:R-:W-:Y:S01]  /*9c30*/  IMAD.MOV R5, RZ, RZ, -R5 ;  /* 0x000000ffff057224 */ /* 0x000fe200078e0a05 */
[----:B------:R-:W-:-:S04]  /*9c40*/  ISETP.NE.AND P0, PT, R4, R11, PT ;  /* 0x0000000b0400720c */ /* 0x000fc80003f05270 */
[----:B------:R-:W-:Y:S02]  /*9c50*/  SEL R4, RZ, 0x1, !P0 ;  /* 0x00000001ff047807 */ /* 0x000fe40004000000 */
[----:B------:R-:W-:Y:S02]  /*9c60*/  PLOP3.LUT P0, PT, PT, PT, PT, 0x8, 0x0 ;  /* 0x000000000000781c */ /* 0x000fe40003f0e170 */
[----:B------:R-:W-:-:S04]  /*9c70*/  ISETP.NE.AND P1, PT, R4, R5, PT ;  /* 0x000000050400720c */ /* 0x000fc80003f25270 */
[----:B------:R-:W-:-:S09]  /*9c80*/  SEL R5, RZ, 0x1, !P1 ;  /* 0x00000001ff057807 */ /* 0x000fd20004800000 */
.L_x_168:
[----:B------:R-:W-:Y:S05]  /*9c90*/  BSYNC B3 ;  /* 0x0000000000037941 */ /* 0x000fea0003800000 */
.L_x_167:
[----:B------:R-:W-:-:S04]  /*9ca0*/  ISETP.LT.U32.AND P1, PT, R2, R3, PT ;  /* 0x000000030200720c */ /* 0x000fc80003f21070 */
[----:B------:R-:W-:-:S13]  /*9cb0*/  ISETP.LT.OR.EX P0, PT, R7, R0, P0, P1 ;  /* 0x000000000700720c */ /* 0x000fda0000701710 */
[----:B------:R-:W-:Y:S05]  /*9cc0*/  @!P0 BRA `(.L_x_163) ;  /* 0x0000000000808947 */ /* 0x000fea0003800000 */
[----:B------:R-:W-:Y:S01]  /*9cd0*/  MOV R2, R8 ;  /* 0x0000000800027202 */ /* 0x000fe20000000f00 */
[----:B------:R-:W-:Y:S01]  /*9ce0*/  IMAD.MOV.U32 R3, RZ, RZ, R21 ;  /* 0x000000ffff037224 */ /* 0x000fe200078e0015 */
[----:B------:R-:W-:-:S04]  /*9cf0*/  IADD3 R6, P0, R8, R16, RZ ;  /* 0x0000001008067210 */ /* 0x000fc80007f1e0ff */
[----:B------:R0:W2:Y:S01]  /*9d00*/  LDG.E.U8.CONSTANT R0, desc[UR8][R2.64] ;  /* 0x0000000802007981 */ /* 0x0000a2000c1e9100 */
[----:B------:R-:W-:Y:S01]  /*9d10*/  IMAD.X R7, R21, 0x1, R10, P0 ;  /* 0x0000000115077824 */ /* 0x000fe200000e060a */
[----:B------:R-:W-:-:S04]  /*9d20*/  IADD3 R8, P0, R6, R16, RZ ;  /* 0x0000001006087210 */ /* 0x000fc80007f1e0ff */
[----:B------:R-:W3:Y:S01]  /*9d30*/  LDG.E.U8.CONSTANT R6, desc[UR8][R6.64] ;  /* 0x0000000806067981 */ /* 0x000ee2000c1e9100 */
[----:B------:R-:W-:Y:S01]  /*9d40*/  IMAD.X R9, R7, 0x1, R10, P0 ;  /* 0x0000000107097824 */ /* 0x000fe200000e060a */
[----:B------:R-:W-:-:S04]  /*9d50*/  IADD3 R16, P0, R8, R16, RZ ;  /* 0x0000001008107210 */ /* 0x000fc80007f1e0ff */
[----:B------:R-:W4:Y:S01]  /*9d60*/  LDG.E.U8.CONSTANT R4, desc[UR8][R8.64] ;  /* 0x0000000808047981 */ /* 0x000f22000c1e9100 */
[----:B------:R-:W-:-:S05]  /*9d70*/  IADD3.X R17, R9, R10, RZ, P0, !PT ;  /* 0x0000000a09117210 */ /* 0x000fca00007fe4ff */
        /* <DEDUP_REMOVED lines=9> */
[----:B------:R-:W-:-:S03]  /*9e10*/  SEL R0, RZ, 0x1, !P0 ;  /* 0x00000001ff007807 */ /* 0x000fc60004000000 */
[----:B------:R-:W-:Y:S01]  /*9e20*/  IMAD.MOV.U32 R2, RZ, RZ, R4 ;  /* 0x000000ffff027224 */ /* 0x000fe200078e0004 */
[----:B------:R-:W-:Y:S02]  /*9e30*/  ISETP.NE.AND P0, PT, R0, R3, PT ;  /* 0x000000030000720c */ /* 0x000fe40003f05270 */
[----:B-----5:R-:W-:Y:S02]  /*9e40*/  PRMT R16, R16, 0x8880, RZ ;  /* 0x0000888010107816 */ /* 0x020fe400000000ff */
[----:B------:R-:W-:Y:S02]  /*9e50*/  IADD3 R3, -R2, RZ, RZ ;  /* 0x000000ff02037210 */ /* 0x000fe40007ffe1ff */
[----:B------:R-:W-:Y:S01]  /*9e60*/  SEL R0, RZ, 0x1, !P0 ;  /* 0x00000001ff007807 */ /* 0x000fe20004000000 */
[----:B------:R-:W-:-:S03]  /*9e70*/  IMAD.MOV.U32 R2, RZ, RZ, R16 ;  /* 0x000000ffff027224 */ /* 0x000fc600078e0010 */
[----:B------:R-:W-:Y:S01]  /*9e80*/  ISETP.NE.AND P0, PT, R0, R3, PT ;  /* 0x000000030000720c */ /* 0x000fe20003f05270 */
[----:B------:R-:W-:-:S03]  /*9e90*/  IMAD.MOV R3, RZ, RZ, -R2 ;  /* 0x000000ffff037224 */ /* 0x000fc600078e0a02 */
[----:B------:R-:W-:-:S04]  /*9ea0*/  SEL R0, RZ, 0x1, !P0 ;  /* 0x00000001ff007807 */ /* 0x000fc80004000000 */
[----:B------:R-:W-:-:S04]  /*9eb0*/  ISETP.NE.AND P0, PT, R0, R3, PT ;  /* 0x000000030000720c */ /* 0x000fc80003f05270 */
[----:B------:R-:W-:-:S09]  /*9ec0*/  SEL R5, RZ, 0x1, !P0 ;  /* 0x00000001ff057807 */ /* 0x000fd20004000000 */
.L_x_163:
[----:B------:R-:W-:Y:S05]  /*9ed0*/  BSYNC B2 ;  /* 0x0000000000027941 */ /* 0x000fea0003800000 */
.L_x_162:
[----:B------:R0:W-:Y:S02]  /*9ee0*/  STG.E.U8 desc[UR8][R18.64], R5 ;  /* 0x0000000512007986 */ /* 0x0001e4000c101108 */
.L_x_159:
[----:B------:R-:W-:Y:S05]  /*9ef0*/  BSYNC B1 ;  /* 0x0000000000017941 */ /* 0x000fea0003800000 */
.L_x_158:
[----:B------:R-:W-:-:S07]  /*9f00*/  VIADD R15, R15, 0x80 ;  /* 0x000000800f0f7836 */ /* 0x000fce0000000000 */
.L_x_150:
[----:B------:R-:W-:Y:S05]  /*9f10*/  BSYNC B0 ;  /* 0x0000000000007941 */ /* 0x000fea0003800000 */
.L_x_149:
        /* <DEDUP_REMOVED lines=357> */
.L_x_171:
        /* <DEDUP_REMOVED lines=21> */
[----:B------:R-:W-:Y:S01]  /*b6c0*/  MOV R4, R2 ;  /* 0x0000000200047202 */ /* 0x000fe20000000f00 */
[----:B------:R-:W-:Y:S01]  /*b6d0*/  IMAD.MOV.U32 R5, RZ, RZ, R3 ;  /* 0x000000ffff057224 */ /* 0x000fe200078e0003 */
[----:B------:R-:W-:Y:S06]  /*b6e0*/  BRA `(.L_x_173) ;  /* 0x0000000000507947 */ /* 0x000fec0003800000 */
.L_x_174:
[----:B------:R-:W-:Y:S02]  /*b6f0*/  ULDC UR4, c[0x0][0x498] ;  /* 0x0001260000047ab9 */ /* 0x000fe40000000800 */
[----:B------:R-:W0:Y:S01]  /*b700*/  I2F.U32.RP R5, UR4 ;  /* 0x0000000400057d06 */ /* 0x000e220008209000 */
[----:B------:R-:W-:-:S07]  /*b710*/  ISETP.NE.U32.AND P2, PT, RZ, UR4, PT ;  /* 0x00000004ff007c0c */ /* 0x000fce000bf45070 */
[----:B0-----:R-:W0:Y:S02]  /*b720*/  MUFU.RCP R5, R5 ;  /* 0x0000000500057308 */ /* 0x001e240000001000 */
[----:B0-----:R-:W-:Y:S02]  /*b730*/  VIADD R2, R5, 0xffffffe ;  /* 0x0ffffffe05027836 */ /* 0x001fe40000000000 */
[----:B------:R-:W-:-:S04]  /*b740*/  IMAD.MOV.U32 R5, RZ, RZ, RZ ;  /* 0x000000ffff057224 */ /* 0x000fc800078e00ff */
        /* <DEDUP_REMOVED lines=12> */
[----:B------:R-:W-:Y:S02]  /*b810*/  @P1 IADD3 R4, R4, 0x1, RZ ;  /* 0x0000000104041810 */ /* 0x000fe40007ffe0ff */
[----:B------:R-:W-:-:S07]  /*b820*/  @!P2 LOP3.LUT R4, RZ, UR4, RZ, 0x33, !PT ;  /* 0x00000004ff04ac12 */ /* 0x000fce000f8e33ff */
.L_x_173:
[----:B------:R-:W-:Y:S05]  /*b830*/  BSYNC B1 ;  /* 0x0000000000017941 */ /* 0x000fea0003800000 */
.L_x_172:
        /* <DEDUP_REMOVED lines=26> */
.L_x_176:
[----:B------:R-:W0:Y:S01]  /*b9e0*/  I2F.U32.RP R0, R2 ;  /* 0x0000000200007306 */ /* 0x000e220000209000 */
[----:B------:R-:W-:Y:S01]  /*b9f0*/  IMAD.MOV.U32 R4, RZ, RZ, RZ ;  /* 0x000000ffff047224 */ /* 0x000fe200078e00ff */
        /* <DEDUP_REMOVED lines=8> */
[----:B------:R-:W-:-:S04]  /*ba80*/  IMAD.HI.U32 R4, R3, R16, RZ ;  /* 0x0000001003047227 */ /* 0x000fc800078e00ff */
[----:B------:R-:W-:-:S04]  /*ba90*/  IMAD.MOV R3, RZ, RZ, -R4 ;  /* 0x000000ffff037224 */ /* 0x000fc800078e0a04 */
[----:B------:R-:W-:-:S05]  /*baa0*/  IMAD R3, R2, R3, R16 ;  /* 0x0000000302037224 */ /* 0x000fca00078e0210 */
[----:B------:R-:W-:-:S13]  /*bab0*/  ISETP.GE.U32.AND P0, PT, R3, R2, PT ;  /* 0x000000020300720c */ /* 0x000fda0003f06070 */
[----:B------:R-:W-:Y:S01]  /*bac0*/  @P0 IADD3 R3, R3, -R2, RZ ;  /* 0x8000000203030210 */ /* 0x000fe20007ffe0ff */
[----:B------:R-:W-:-:S03]  /*bad0*/  @P0 VIADD R4, R4, 0x1 ;  /* 0x0000000104040836 */ /* 0x000fc60000000000 */
[----:B------:R-:W-:-:S13]  /*bae0*/  ISETP.GE.U32.AND P1, PT, R3, R2, PT ;  /* 0x000000020300720c */ /* 0x000fda0003f26070 */
[----:B------:R-:W-:Y:S01]  /*baf0*/  @P1 VIADD R4, R4, 0x1 ;  /* 0x0000000104041836 */ /* 0x000fe20000000000 */
[----:B------:R-:W-:-:S07]  /*bb00*/  @!P2 LOP3.LUT R4, RZ, R2, RZ, 0x33, !PT ;  /* 0x00000002ff04a212 */ /* 0x000fce00078e33ff */
.L_x_177:
[----:B------:R-:W-:Y:S05]  /*bb10*/  BSYNC B1 ;  /* 0x0000000000017941 */ /* 0x000fea0003800000 */
.L_x_175:
        /* <DEDUP_REMOVED lines=33> */
[----:B------:R-:W2:Y:S01]  /*bd30*/  LDC.64 R20, c[0x0][0x4b0] ;  /* 0x00012c00ff147b82 */ /* 0x000ea20000000a00 */
[----:B0-----:R-:W-:Y:S01]  /*bd40*/  IMAD R4, R9, R12, RZ ;  /* 0x0000000c09047224 */ /* 0x001fe200078e02ff */
[----:B------:R-:W-:-:S06]  /*bd50*/  HFMA2.MMA R9, -RZ, RZ, 0, 0 ;  /* 0x00000000ff097435 */ /* 0x000fcc00000001ff */
[----:B------:R-:W0:Y:S01]  /*bd60*/  LDC.64 R22, c[0x0][0x480] ;  /* 0x00012000ff167b82 */ /* 0x000e220000000a00 */
        /* <DEDUP_REMOVED lines=11> */
[----:B0-----:R-:W-:-:S04]  /*be20*/  IADD3 R28, P1, R28, R22, RZ ;  /* 0x000000161c1c7210 */ /* 0x001fc80007f3e0ff */
        /* <DEDUP_REMOVED lines=45> */
[----:B------:R-:W-:Y:S02]  /*c100*/  ISETP.NE.AND P2, PT, R2, R11, PT ;  /* 0x0000000b0200720c */ /* 0x000fe40003f45270 */
[----:B------:R-:W-:Y:S02]  /*c110*/  @P1 MOV R9, R10 ;  /* 0x0000000a00091202 */ /* 0x000fe40000000f00 */
        /* <DEDUP_REMOVED lines=9> */
.L_x_181:
[----:B------:R-:W-:Y:S05]  /*c1b0*/  BSYNC B2 ;  /* 0x0000000000027941 */ /* 0x000fea0003800000 */
.L_x_180:
        /* <DEDUP_REMOVED lines=24> */
[----:B------:R-:W-:Y:S01]  /*c340*/  IADD3.X R6, RZ, ~UR5, RZ, P3, !PT ;  /* 0x80000005ff067c10 */ /* 0x000fe20009ffe4ff */
[----:B------:R-:W-:Y:S01]  /*c350*/  IMAD.X R12, R0, 0x1, ~R7, P2 ;  /* 0x00000001000c7824 */ /* 0x000fe200010e0e07 */
[----:B------:R-:W-:Y:S01]  /*c360*/  ULDC.64 UR4, c[0x0][0x480] ;  /* 0x0001200000047ab9 */ /* 0x000fe20000000a00 */
        /* <DEDUP_REMOVED lines=15> */
.L_x_186:
        /* <DEDUP_REMOVED lines=12> */
[----:B------:R-:W-:Y:S02]  /*c520*/  IADD3.X R29, R33, R10, RZ, P1, !PT ;  /* 0x0000000a211d7210 */ /* 0x000fe40000ffe4ff */
[----:B------:R-:W-:-:S03]  /*c530*/  IADD3 R26, P1, R28, R16, RZ ;  /* 0x000000101c1a7210 */ /* 0x000fc60007f3e0ff */
[----:B------:R1:W5:Y:S02]  /*c540*/  LDG.E.U8.CONSTANT R13, desc[UR8][R28.64] ;  /* 0x000000081c0d7981 */ /* 0x000364000c1e9100 */
        /* <DEDUP_REMOVED lines=8> */
[----:B------:R1:W5:Y:S01]  /*c5d0*/  LDG.E.U8.CONSTANT R31, desc[UR8][R20.64] ;  /* 0x00000008141f7981 */ /* 0x000362000c1e9100 */
        /* <DEDUP_REMOVED lines=27> */
[----:B--2---:R-:W-:-:S04]  /*c790*/  PRMT R8, R8, 0x8880, RZ ;  /* 0x0000888008087816 */ /* 0x004fc800000000ff */
[----:B------:R-:W-:Y:S01]  /*c7a0*/  MOV R5, R8 ;  /* 0x0000000800057202 */ /* 0x000fe20000000f00 */
[----:B------:R-:W-:Y:S01]  /*c7b0*/  IMAD.MOV.U32 R8, RZ, RZ, R21 ;  /* 0x000000ffff087224 */ /* 0x000fe200078e0015 */
[----:B---3--:R-:W-:-:S03]  /*c7c0*/  PRMT R11, R11, 0x8880, RZ ;  /* 0x000088800b0b7816 */ /* 0x008fc600000000ff */
        /* <DEDUP_REMOVED lines=65> */
[----:B------:R-:W-:-:S04]  /*cbe0*/  SEL R5, RZ, 0x1, !P1 ;  /* 0x00000001ff057807 */ /* 0x000fc80004800000 */
[----:B------:R-:W-:Y:S01]  /*cbf0*/  ISETP.NE.AND P1, PT, R5, R8, PT ;  /* 0x000000080500720c */ /* 0x000fe20003f25270 */
[----:B------:R-:W-:-:S03]  /*cc00*/  IMAD.MOV R8, RZ, RZ, -R6 ;  /* 0x000000ffff087224 */ /* 0x000fc600078e0a06 */
[----:B------:R-:W-:-:S04]  /*cc10*/  SEL R5, RZ, 0x1, !P1 ;  /* 0x00000001ff057807 */ /* 0x000fc80004800000 */
[----:B------:R-:W-:Y:S02]  /*cc20*/  ISETP.NE.AND P1, PT, R5, R8, PT ;  /* 0x000000080500720c */ /* 0x000fe40003f25270 */
[----:B------:R-:W-:Y:S02]  /*cc30*/  PRMT R23, R23, 0x8880, RZ ;  /* 0x0000888017177816 */ /* 0x000fe400000000ff */
[----:B------:R-:W-:Y:S02]  /*cc40*/  SEL R5, RZ, 0x1, !P1 ;  /* 0x00000001ff057807 */ /* 0x000fe40004800000 */
[----:B------:R-:W-:Y:S01]  /*cc50*/  ISETP.GE.U32.AND P1, PT, R2, R9, PT ;  /* 0x000000090200720c */ /* 0x000fe20003f26070 */
[----:B------:R-:W-:-:S03]  /*cc60*/  IMAD.MOV.U32 R6, RZ, RZ, R23 ;  /* 0x000000ffff067224 */ /* 0x000fc600078e0017 */
[----:B------:R-:W-:Y:S02]  /*cc70*/  ISETP.GE.AND.EX P1, PT, R7, R4, PT, P1 ;  /* 0x000000040700720c */ /* 0x000fe40003f26310 */
[----:B------:R-:W-:Y:S02]  /*cc80*/  IADD3 R6, -R6, RZ, RZ ;  /* 0x000000ff06067210 */ /* 0x000fe40007ffe1ff */
[----:B------:R-:W-:Y:S02]  /*cc90*/  IADD3 R8, P3, R26, R16, RZ ;  /* 0x000000101a087210 */ /* 0x000fe40007f7e0ff */
[----:B------:R-:W-:-:S03]  /*cca0*/  ISETP.NE.AND P2, PT, R5, R6, PT ;  /* 0x000000060500720c */ /* 0x000fc60003f45270 */
[----:B------:R-:W-:Y:S01]  /*ccb0*/  IMAD.X R21, R27, 0x1, R10, P3 ;  /* 0x000000011b157824 */ /* 0x000fe200018e060a */
[----:B------:R-:W-:-:S03]  /*ccc0*/  SEL R5, RZ, 0x1, !P2 ;  /* 0x00000001ff057807 */ /* 0x000fc60005000000 */
[----:B------:R-:W-:Y:S06]  /*ccd0*/  @!P1 BRA `(.L_x_186) ;  /* 0xfffffff400e09947 */ /* 0x000fec000383ffff */
.L_x_185:
[----:B------:R-:W-:Y:S05]  /*cce0*/  BSYNC B3 ;  /* 0x0000000000037941 */ /* 0x000fea0003800000 */
.L_x_184:
        /* <DEDUP_REMOVED lines=9> */
[----:B------:R-:W-:Y:S02]  /*cd80*/  IADD3.X R23, R21, R10, RZ, P0, !PT ;  /* 0x0000000a15177210 */ /* 0x000fe400007fe4ff */
        /* <DEDUP_REMOVED lines=25> */
[----:B------:R-:W-:-:S05]  /*cf20*/  IMAD.MOV.U32 R5, RZ, RZ, R32 ;  /* 0x000000ffff057224 */ /* 0x000fca00078e0020 */
[----:B------:R-:W-:Y:S02]  /*cf30*/  IADD3 R5, -R5, RZ, RZ ;  /* 0x000000ff05057210 */ /* 0x000fe40007ffe1ff */
[----:B---3--:R-:W-:Y:S02]  /*cf40*/  PRMT R12, R23, 0x8880, RZ ;  /* 0x00008880170c7816 */ /* 0x008fe400000000ff */
[----:B------:R-:W-:Y:S02]  /*cf50*/  ISETP.NE.AND P0, PT, R22, R5, PT ;  /* 0x000000051600720c */ /* 0x000fe40003f05270 */
[----:B----4-:R-:W-:Y:S01]  /*cf60*/  PRMT R21, R21, 0x8880, RZ ;  /* 0x0000888015157816 */ /* 0x010fe200000000ff */
[----:B------:R-:W-:Y:S01]  /*cf70*/  IMAD.MOV R22, RZ, RZ, -R12 ;  /* 0x000000ffff167224 */ /* 0x000fe200078e0a0c */
[----:B------:R-:W-:-:S03]  /*cf80*/  SEL R5, RZ, 0x1, !P0 ;  /* 0x00000001ff057807 */ /* 0x000fc60004000000 */
[----:B------:R-:W-:Y:S01]  /*cf90*/  IMAD.MOV.U32 R12, RZ, RZ, R21 ;  /* 0x000000ffff0c7224 */ /* 0x000fe200078e0015 */
[----:B------:R-:W-:Y:S02]  /*cfa0*/  ISETP.NE.AND P0, PT, R5, R22, PT ;  /* 0x000000160500720c */ /* 0x000fe40003f05270 */
[----:B-----5:R-:W-:Y:S01]  /*cfb0*/  PRMT R13, R20, 0x8880, RZ ;  /* 0x00008880140d7816 */ /* 0x020fe200000000ff */
[----:B------:R-:W-:Y:S01]  /*cfc0*/  IMAD.MOV R20, RZ, RZ, -R12 ;  /* 0x000000ffff147224 */ /* 0x000fe200078e0a0c */
[----:B------:R-:W-:Y:S02]  /*cfd0*/  SEL R5, RZ, 0x1, !P0 ;  /* 0x00000001ff057807 */ /* 0x000fe40004000000 */
[----:B------:R-:W-:Y:S02]  /*cfe0*/  MOV R12, R13 ;  /* 0x0000000d000c7202 */ /* 0x000fe40000000f00 */
[----:B------:R-:W-:Y:S02]  /*cff0*/  ISETP.NE.AND P0, PT, R5, R20, PT ;  /* 0x000000140500720c */ /* 0x000fe40003f05270 */
[----:B------:R-:W-:Y:S01]  /*d000*/  PRMT R13, R14, 0x8880, RZ ;  /* 0x000088800e0d7816 */ /* 0x000fe200000000ff */
[----:B------:R-:W-:Y:S01]  /*d010*/  IMAD.MOV R14, RZ, RZ, -R12 ;  /* 0x000000ffff0e7224 */ /* 0x000fe200078e0a0c */
[----:B------:R-:W-:-:S02]  /*d020*/  SEL R5, RZ, 0x1, !P0 ;  /* 0x00000001ff057807 */ /* 0x000fc40004000000 */
[----:B------:R-:W-:Y:S01]  /*d030*/  PRMT R11, R11, 0x8880, RZ ;  /* 0x000088800b0b7816 */ /* 0x000fe200000000ff */
[----:B------:R-:W-:Y:S01]  /*d040*/  IMAD.MOV.U32 R12, RZ, RZ, R13 ;  /* 0x000000ffff0c7224 */ /* 0x000fe200078e000d */
[----:B------:R-:W-:Y:S02]  /*d050*/  ISETP.NE.AND P0, PT, R5, R14, PT ;  /* 0x0000000e0500720c */ /* 0x000fe40003f05270 */
[----:B------:R-:W-:Y:S01]  /*d060*/  PRMT R6, R6, 0x8880, RZ ;  /* 0x0000888006067816 */ /* 0x000fe200000000ff */
[----:B------:R-:W-:Y:S01]  /*d070*/  IMAD.MOV R12, RZ, RZ, -R12 ;  /* 0x000000ffff0c7224 */ /* 0x000fe200078e0a0c */
[----:B------:R-:W-:Y:S02]  /*d080*/  SEL R5, RZ, 0x1, !P0 ;  /* 0x00000001ff057807 */ /* 0x000fe40004000000 */
[----:B------:R-:W-:Y:S02]  /*d090*/  IADD3.X R21, R9, R10, RZ, P2, !PT ;  /* 0x0000000a09157210 */ /* 0x000fe400017fe4ff */
[----:B------:R-:W-:-:S02]  /*d0a0*/  ISETP.NE.AND P0, PT, R5, R12, PT ;  /* 0x0000000c0500720c */ /* 0x000fc40003f05270 */
[----:B------:R-:W-:Y:S01]  /*d0b0*/  IADD3 R12, -R11, RZ, RZ ;  /* 0x000000ff0b0c7210 */ /* 0x000fe20007ffe1ff */
[----:B------:R-:W-:Y:S01]  /*d0c0*/  IMAD.MOV R11, RZ, RZ, -R6 ;  /* 0x000000ffff0b7224 */ /* 0x000fe200078e0a06 */
        /* <DEDUP_REMOVED lines=10> */
.L_x_188:
[----:B------:R-:W-:Y:S05]  /*d170*/  BSYNC B3 ;  /* 0x0000000000037941 */ /* 0x000fea0003800000 */
.L_x_187:
[----:B------:R-:W-:-:S04]  /*d180*/  ISETP.LT.U32.AND P1, PT, R2, R3, PT ;  /* 0x000000030200720c */ /* 0x000fc80003f21070 */
[----:B------:R-:W-:-:S13]  /*d190*/  ISETP.LT.OR.EX P0, PT, R7, R0, P0, P1 ;  /* 0x000000000700720c */ /* 0x000fda0000701710 */
[----:B------:R-:W-:Y:S05]  /*d1a0*/  @!P0 BRA `(.L_x_183) ;  /* 0x0000000000808947 */ /* 0x000fea0003800000 */
[----:B------:R-:W-:Y:S01]  /*d1b0*/  IMAD.MOV.U32 R2, RZ, RZ, R8 ;  /* 0x000000ffff027224 */ /* 0x000fe200078e0008 */
[----:B------:R-:W-:Y:S01]  /*d1c0*/  IADD3 R6, P0, R8, R16, RZ ;  /* 0x0000001008067210 */ /* 0x000fe20007f1e0ff */
[----:B------:R-:W-:-:S05]  /*d1d0*/  IMAD.MOV.U32 R3, RZ, RZ, R21 ;  /* 0x000000ffff037224 */ /* 0x000fca00078e0015 */
[----:B------:R0:W2:Y:S01]  /*d1e0*/  LDG.E.U8.CONSTANT R0, desc[UR8][R2.64] ;  /* 0x0000000802007981 */ /* 0x0000a2000c1e9100 */
[----:B------:R-:W-:Y:S01]  /*d1f0*/  IMAD.X R7, R21, 0x1, R10, P0 ;  /* 0x0000000115077824 */ /* 0x000fe200000e060a */
[----:B------:R-:W-:-:S04]  /*d200*/  IADD3 R8, P0, R6, R16, RZ ;  /* 0x0000001006087210 */ /* 0x000fc80007f1e0ff */
[----:B------:R-:W-:Y:S01]  /*d210*/  IADD3.X R9, R7, R10, RZ, P0, !PT ;  /* 0x0000000a07097210 */ /* 0x000fe200007fe4ff */
[----:B------:R-:W3:Y:S01]  /*d220*/  LDG.E.U8.CONSTANT R6, desc[UR8][R6.64] ;  /* 0x0000000806067981 */ /* 0x000ee2000c1e9100 */
[----:B------:R-:W-:-:S03]  /*d230*/  IADD3 R16, P0, R8, R16, RZ ;  /* 0x0000001008107210 */ /* 0x000fc60007f1e0ff */
[----:B------:R-:W4:Y:S02]  /*d240*/  LDG.E.U8.CONSTANT R4, desc[UR8][R8.64] ;  /* 0x0000000808047981 */ /* 0x000f24000c1e9100 */
        /* <DEDUP_REMOVED lines=8> */
[----:B----4-:R-:W-:Y:S01]  /*d2d0*/  PRMT R4, R4, 0x8880, RZ ;  /* 0x0000888004047816 */ /* 0x010fe200000000ff */
[----:B------:R-:W-:Y:S01]  /*d2e0*/  IMAD.MOV R3, RZ, RZ, -R2 ;  /* 0x000000ffff037224 */ /* 0x000fe200078e0a02 */
        /* <DEDUP_REMOVED lines=12> */
.L_x_183:
[----:B------:R-:W-:Y:S05]  /*d3b0*/  BSYNC B2 ;  /* 0x0000000000027941 */ /* 0x000fea0003800000 */
.L_x_182:
[----:B------:R0:W-:Y:S02]  /*d3c0*/  STG.E.U8 desc[UR8][R18.64], R5 ;  /* 0x0000000512007986 */ /* 0x0001e4000c101108 */
.L_x_179:
[----:B------:R-:W-:Y:S05]  /*d3d0*/  BSYNC B1 ;  /* 0x0000000000017941 */ /* 0x000fea0003800000 */
.L_x_178:
[----:B------:R-:W-:-:S07]  /*d3e0*/  IADD3 R15, R15, 0x80, RZ ;  /* 0x000000800f0f7810 */ /* 0x000fce0007ffe0ff */
.L_x_170:
[----:B------:R-:W-:Y:S05]  /*d3f0*/  BSYNC B0 ;  /* 0x0000000000007941 */ /* 0x000fea0003800000 */
.L_x_169:
[----:B------:R-:W-:Y:S01]  /*d400*/  ULDC UR4, c[0x0][0x210] ;  /* 0x0000840000047ab9 */ /* 0x000fe20000000800 */
[----:B------:R-:W-:Y:S01]  /*d410*/  BSSY B0, `(.L_x_189) ;  /* 0x000034c000007945 */ /* 0x000fe20003800000 */
[----:B------:R-:W-:-:S13]  /*d420*/  ISETP.GE.AND P0, PT, R15, UR4, PT ;  /* 0x000000040f007c0c */ /* 0x000fda000bf06270 */
[----:B------:R-:W-:Y:S05]  /*d430*/  @P0 BRA `(.L_x_190) ;  /* 0x0000003400240947 */ /* 0x000fea0003800000 */
[----:B------:R-:W1:Y:S01]  /*d440*/  LDC R6, c[0x0][0x218] ;  /* 0x00008600ff067b82 */ /* 0x000e620000000800 */
[----:B------:R-:W-:Y:S02]  /*d450*/  IMAD.MOV.U32 R0, RZ, RZ, RZ ;  /* 0x000000ffff007224 */ /* 0x000fe400078e00ff */
[----:B------:R-:W-:Y:S02]  /*d460*/  IMAD.MOV.U32 R8, RZ, RZ, RZ ;  /* 0x000000ffff087224 */ /* 0x000fe400078e00ff */
[----:B0-----:R-:W-:Y:S01]  /*d470*/  IMAD.MOV.U32 R19, RZ, RZ, RZ ;  /* 0x000000ffff137224 */ /* 0x001fe200078e00ff */
        /* <DEDUP_REMOVED lines=349> */
.L_x_191:
        /* <DEDUP_REMOVED lines=24> */
.L_x_194:
[----:B------:R-:W-:Y:S02]  /*ebd0*/  ULDC UR4, c[0x0][0x498] ;  /* 0x0001260000047ab9 */ /* 0x000fe40000000800 */
[----:B------:R-:W0:Y:S01]  /*ebe0*/  I2F.U32.RP R5, UR4 ;  /* 0x0000000400057d06 */ /* 0x000e220008209000 */
[----:B------:R-:W-:-:S07]  /*ebf0*/  ISETP.NE.U32.AND P2, PT, RZ, UR4, PT ;  /* 0x00000004ff007c0c */ /* 0x000fce000bf45070 */
[----:B0-----:R-:W0:Y:S02]  /*ec00*/  MUFU.RCP R5, R5 ;  /* 0x0000000500057308 */ /* 0x001e240000001000 */
[----:B0-----:R-:W-:Y:S02]  /*ec10*/  VIADD R2, R5, 0xffffffe ;  /* 0x0ffffffe05027836 */ /* 0x001fe40000000000 */
[----:B------:R-:W-:-:S04]  /*ec20*/  IMAD.MOV.U32 R5, RZ, RZ, RZ ;  /* 0x000000ffff057224 */ /* 0x000fc800078e00ff */
[----:B------:R0:W1:Y:S02]  /*ec30*/  F2I.FTZ.U32.TRUNC.NTZ R3, R2 ;  /* 0x0000000200037305 */ /* 0x000064000021f000 */
[----:B0-----:R-:W-:Y:S01]  /*ec40*/  IMAD.MOV.U32 R2, RZ, RZ, RZ ;  /* 0x000000ffff027224 */ /* 0x001fe200078e00ff */
[----:B-1----:R-:W-:-:S05]  /*ec50*/  IADD3 R9, RZ, -R3, RZ ;  /* 0x80000003ff097210 */ /* 0x002fca0007ffe0ff */
        /* <DEDUP_REMOVED lines=11> */
.L_x_193:
[----:B------:R-:W-:Y:S05]  /*ed10*/  BSYNC B1 ;  /* 0x0000000000017941 */ /* 0x000fea0003800000 */
.L_x_192:
        /* <DEDUP_REMOVED lines=20> */
[----:B------:R-:W-:Y:S01]  /*ee60*/  MOV R0, 0xee90 ;  /* 0x0000ee9000007802 */ /* 0x000fe20000000f00 */
[----:B------:R-:W-:-:S07]  /*ee70*/  IMAD.MOV.U32 R3, RZ, RZ, R7 ;  /* 0x000000ffff037224 */ /* 0x000fce00078e0007 */
[----:B------:R-:W-:Y:S05]  /*ee80*/  CALL.REL.NOINC `($__internal_1_$__cuda_sm20_div_s64) ;  /* 0x000000b8001c7944 */ /* 0x000fea0003c00000 */
[----:B------:R-:W-:Y:S01]  /*ee90*/  IMAD.MOV.U32 R4, RZ, RZ, R2 ;  /* 0x000000ffff047224 */ /* 0x000fe200078e0002 */
[----:B------:R-:W-:Y:S01]  /*eea0*/  MOV R5, R3 ;  /* 0x0000000300057202 */ /* 0x000fe20000000f00 */
[----:B------:R-:W-:Y:S06]  /*eeb0*/  BRA `(.L_x_197) ;  /* 0x00000000004c7947 */ /* 0x000fec0003800000 */
.L_x_196:
        /* <DEDUP_REMOVED lines=8> */
[----:B------:R-:W-:Y:S01]  /*ef40*/  IMAD.HI.U32 R3, R5, R3, R4 ;  /* 0x0000000305037227 */ /* 0x000fe200078e0004 */
[----:B------:R-:W-:-:S05]  /*ef50*/  HFMA2.MMA R5, -RZ, RZ, 0, 0 ;  /* 0x00000000ff057435 */ /* 0x000fca00000001ff */
        /* <DEDUP_REMOVED lines=9> */
.L_x_197:
[----:B------:R-:W-:Y:S05]  /*eff0*/  BSYNC B1 ;  /* 0x0000000000017941 */ /* 0x000fea0003800000 */
.L_x_195:
        /* <DEDUP_REMOVED lines=70> */
[----:B------:R-:W-:Y:S01]  /*f460*/  IMAD.X R25, R27, 0x1, R11, P2 ;  /* 0x000000011b197824 */ /* 0x000fe200010e060b */
[----:B------:R-:W-:Y:S02]  /*f470*/  IADD3 R29, R5, R9, RZ ;  /* 0x00000009051d7210 */ /* 0x000fe40007ffe0ff */
[----:B------:R-:W-:-:S03]  /*f480*/  IADD3 R5, P3, R6, -R4, RZ ;  /* 0x8000000406057210 */ /* 0x000fc60007f7e0ff */
[----:B------:R-:W-:Y:S02]  /*f490*/  @P1 IADD3 R10, P2, R24, R10, RZ ;  /* 0x0000000a180a1210 */ /* 0x000fe40007f5e0ff */
[----:B------:R-:W-:Y:S01]  /*f4a0*/  IMAD.X R27, R7, 0x1, ~R29, P3 ;  /* 0x00000001071b7824 */ /* 0x000fe200018e0e1d */
[----:B------:R-:W-:Y:S02]  /*f4b0*/  @P1 IADD3 R9, P3, P4, R6, -R12, -R4 ;  /* 0x8000000c06091210 */ /* 0x000fe40007c7e804 */
[----:B------:R-:W-:Y:S02]  /*f4c0*/  @P1 IMAD.X R11, R25, 0x1, R11, P2 ;  /* 0x00000001190b1824 */ /* 0x000fe400010e060b */
[-C--:B------:R-:W-:Y:S01]  /*f4d0*/  IMAD R4, R27, R20.reuse, RZ ;  /* 0x000000141b047224 */ /* 0x080fe200078e02ff */
        /* <DEDUP_REMOVED lines=24> */
[----:B------:R-:W-:Y:S02]  /*f660*/  @P1 SEL R2, RZ, 0x1, !P2 ;  /* 0x00000001ff021807 */ /* 0x000fe40005000000 */
[----:B------:R-:W-:Y:S02]  /*f670*/  @P1 IADD3.X R9, RZ, R17, RZ, P3, !PT ;  /* 0x00000011ff091210 */ /* 0x000fe40001ffe4ff */
[----:B------:R-:W-:-:S07]  /*f680*/  @P1 PRMT R5, R2, 0x7610, R5 ;  /* 0x0000761002051816 */ /* 0x000fce0000000005 */
.L_x_201:
[----:B------:R-:W-:Y:S05]  /*f690*/  BSYNC B2 ;  /* 0x0000000000027941 */ /* 0x000fea0003800000 */
.L_x_200:
        /* <DEDUP_REMOVED lines=36> */
[----:B------:R-:W-:Y:S02]  /*f8e0*/  PLOP3.LUT P0, PT, PT, PT, PT, 0x80, 0x0 ;  /* 0x000000000000781c */ /* 0x000fe40003f0f070 */
[----:B------:R-:W-:Y:S01]  /*f8f0*/  IADD3 R10, R17, R9, RZ ;  /* 0x00000009110a7210 */ /* 0x000fe20007ffe0ff */
[----:B------:R-:W-:Y:S10]  /*f900*/  @!P1 BRA `(.L_x_205) ;  /* 0x00000008002c9947 */ /* 0x000ff40003800000 */
[----:B------:R-:W-:Y:S02]  /*f910*/  IADD3 R9, P1, R3, -0xc, RZ ;  /* 0xfffffff403097810 */ /* 0x000fe40007f3e0ff */
[----:B------:R-:W-:Y:S02]  /*f920*/  PLOP3.LUT P0, PT, PT, PT, PT, 0x8, 0x0 ;  /* 0x000000000000781c */ /* 0x000fe40003f0e170 */
[----:B------:R-:W-:-:S11]  /*f930*/  IADD3.X R4, R0, -0x1, RZ, P1, !PT ;  /* 0xffffffff00047810 */ /* 0x000fd60000ffe4ff */
.L_x_206:
        /* <DEDUP_REMOVED lines=8> */
[----:B------:R-:W-:Y:S01]  /*f9c0*/  IADD3.X R33, R31, R10, RZ, P1, !PT ;  /* 0x0000000a1f217210 */ /* 0x000fe20000ffe4ff */
[----:B------:R-:W4:Y:S01]  /*f9d0*/  LDG.E.U8.CONSTANT R6, desc[UR8][R30.64] ;  /* 0x000000081e067981 */ /* 0x000f22000c1e9100 */
[----:B------:R-:W-:-:S03]  /*f9e0*/  IADD3 R28, P1, R32, R16, RZ ;  /* 0x00000010201c7210 */ /* 0x000fc60007f3e0ff */
[----:B------:R-:W5:Y:S02]  /*f9f0*/  LDG.E.U8.CONSTANT R12, desc[UR8][R32.64] ;  /* 0x00000008200c7981 */ /* 0x000f64000c1e9100 */
        /* <DEDUP_REMOVED lines=23> */
[----:B------:R-:W5:Y:S02]  /*fb70*/  LDG.E.U8.CONSTANT R22, desc[UR8][R22.64] ;  /* 0x0000000816167981 */ /* 0x000f64000c1e9100 */
        /* <DEDUP_REMOVED lines=13> */
[----:B------:R-:W-:-:S04]  /*fc50*/  IADD3 R2, P2, R2, 0x10, RZ ;  /* 0x0000001002027810 */ /* 0x000fc80007f5e0ff */
[----:B------:R-:W-:Y:S02]  /*fc60*/  IADD3.X R7, RZ, R7, RZ, P2, !PT ;  /* 0x00000007ff077210 */ /* 0x000fe400017fe4ff */
[----:B--2---:R-:W-:-:S05]  /*fc70*/  PRMT R8, R8, 0x8880, RZ ;  /* 0x0000888008087816 */ /* 0x004fca00000000ff */
[----:B------:R-:W-:Y:S02]  /*fc80*/  IMAD.MOV.U32 R5, RZ, RZ, R8 ;  /* 0x000000ffff057224 */ /* 0x000fe400078e0008 */
[----:B------:R-:W-:Y:S02]  /*fc90*/  IMAD.MOV.U32 R8, RZ, RZ, R21 ;  /* 0x000000ffff087224 */ /* 0x000fe400078e0015 */
[----:B------:R-:W-:Y:S01]  /*fca0*/  IMAD.MOV R5, RZ, RZ, -R5 ;  /* 0x000000ffff057224 */ /* 0x000fe200078e0a05 */
[----:B---3--:R-:W-:-:S04]  /*fcb0*/  PRMT R11, R11, 0x8880, RZ ;  /* 0x000088800b0b7816 */ /* 0x008fc800000000ff */
[----:B------:R-:W-:Y:S02]  /*fcc0*/  ISETP.NE.AND P1, PT, R8, R5, PT ;  /* 0x000000050800720c */ /* 0x000fe40003f25270 */
[----:B------:R-:W-:Y:S02]  /*fcd0*/  MOV R8, R11 ;  /* 0x0000000b00087202 */ /* 0x000fe40000000f00 */
[----:B------:R-:W-:-:S03]  /*fce0*/  SEL R5, RZ, 0x1, !P1 ;  /* 0x00000001ff057807 */ /* 0x000fc60004800000 */
[----:B------:R-:W-:Y:S01]  /*fcf0*/  IMAD.MOV R8, RZ, RZ, -R8 ;  /* 0x000000ffff087224 */ /* 0x000fe200078e0a08 */
[----:B----4-:R-:W-:Y:S02]  /*fd00*/  PRMT R6, R6, 0x8880, RZ ;  /* 0x0000888006067816 */ /* 0x010fe400000000ff */
[----:B-----5:R-:W-:Y:S02]  /*fd10*/  PRMT R12, R12, 0x8880, RZ ;  /* 0x000088800c0c7816 */ /* 0x020fe400000000ff */
        /* <DEDUP_REMOVED lines=58> */
[----:B------:R-:W-:-:S03]  /*100c0*/  IMAD.MOV.U32 R6, RZ, RZ, R28 ;  /* 0x000000ffff067224 */ /* 0x000fc600078e001c */
        /* <DEDUP_REMOVED lines=15> */
.L_x_205:
[----:B------:R-:W-:Y:S05]  /*101c0*/  BSYNC B3 ;  /* 0x0000000000037941 */ /* 0x000fea0003800000 */
.L_x_204:
[----:B------:R-:W-:Y:S01]  /*101d0*/  IADD3 R4, P2, -R2, R3, RZ ;  /* 0x0000000302047210 */ /* 0x000fe20007f5e1ff */
[----:B------:R-:W-:Y:S03]  /*101e0*/  BSSY B3, `(.L_x_207) ;  /* 0x0000047000037945 */ /* 0x000fe60003800000 */
[----:B------:R-:W-:Y:S01]  /*101f0*/  ISETP.GT.U32.AND P1, PT, R4, 0x4, PT ;  /* 0x000000040400780c */ /* 0x000fe20003f24070 */
[----:B------:R-:W-:-:S05]  /*10200*/  IMAD.X R4, R0, 0x1, ~R7, P2 ;  /* 0x0000000100047824 */ /* 0x000fca00010e0e07 */
[----:B------:R-:W-:-:S13]  /*10210*/  ISETP.GT.AND.EX P1, PT, R4, RZ, PT, P1 ;  /* 0x000000ff0400720c */ /* 0x000fda0003f24310 */
[----:B------:R-:W-:Y:S05]  /*10220*/  @!P1 BRA `(.L_x_208) ;  /* 0x0000000400089947 */ /* 0x000fea0003800000 */
[----:B------:R-:W-:Y:S02]  /*10230*/  MOV R9, R21 ;  /* 0x0000001500097202 */ /* 0x000fe40000000f00 */
[----:B------:R-:W-:-:S03]  /*10240*/  IADD3 R22, P0, R8, R16, RZ ;  /* 0x0000001008167210 */ /* 0x000fc60007f1e0ff */
[----:B------:R0:W2:Y:S02]  /*10250*/  LDG.E.U8.CONSTANT R32, desc[UR8][R8.64] ;  /* 0x0000000808207981 */ /* 0x0000a4000c1e9100 */
        /* <DEDUP_REMOVED lines=22> */
[----:B-1----:R-:W-:Y:S02]  /*103c0*/  PRMT R22, R5, 0x8880, RZ ;  /* 0x0000888005167816 */ /* 0x002fe400000000ff */
[----:B------:R-:W-:Y:S02]  /*103d0*/  IADD3.X R7, RZ, R7, RZ, P3, !PT ;  /* 0x00000007ff077210 */ /* 0x000fe40001ffe4ff */
[----:B0-----:R-:W-:Y:S02]  /*103e0*/  IADD3 R8, P2, R8, R16, RZ ;  /* 0x0000001008087210 */ /* 0x001fe40007f5e0ff */
[----:B--2---:R-:W-:-:S04]  /*103f0*/  PRMT R32, R32, 0x8880, RZ ;  /* 0x0000888020207816 */ /* 0x004fc800000000ff */
[----:B------:R-:W-:-:S05]  /*10400*/  MOV R5, R32 ;  /* 0x0000002000057202 */ /* 0x000fca0000000f00 */
[----:B------:R-:W-:Y:S01]  /*10410*/  IMAD.MOV R5, RZ, RZ, -R5 ;  /* 0x000000ffff057224 */ /* 0x000fe200078e0a05 */
[----:B---3--:R-:W-:-:S04]  /*10420*/  PRMT R12, R23, 0x8880, RZ ;  /* 0x00008880170c7816 */ /* 0x008fc800000000ff */
[----:B------:R-:W-:Y:S01]  /*10430*/  ISETP.NE.AND P0, PT, R22, R5, PT ;  /* 0x000000051600720c */ /* 0x000fe20003f05270 */
[----:B------:R-:W-:Y:S01]  /*10440*/  IMAD.MOV R22, RZ, RZ, -R12 ;  /* 0x000000ffff167224 */ /* 0x000fe200078e0a0c */
[----:B----4-:R-:W-:Y:S02]  /*10450*/  PRMT R21, R21, 0x8880, RZ ;  /* 0x0000888015157816 */ /* 0x010fe400000000ff */
[----:B------:R-:W-:-:S03]  /*10460*/  SEL R5, RZ, 0x1, !P0 ;  /* 0x00000001ff057807 */ /* 0x000fc60004000000 */
[----:B------:R-:W-:Y:S01]  /*10470*/  IMAD.MOV.U32 R12, RZ, RZ, R21 ;  /* 0x000000ffff0c7224 */ /* 0x000fe200078e0015 */
[----:B------:R-:W-:Y:S01]  /*10480*/  ISETP.NE.AND P0, PT, R5, R22, PT ;  /* 0x000000160500720c */ /* 0x000fe20003f05270 */
[----:B------:R-:W-:Y:S01]  /*10490*/  IMAD.X R21, R9, 0x1, R10, P2 ;  /* 0x0000000109157824 */ /* 0x000fe200010e060a */
[----:B-----5:R-:W-:Y:S02]  /*104a0*/  PRMT R13, R20, 0x8880, RZ ;  /* 0x00008880140d7816 */ /* 0x020fe400000000ff */
[----:B------:R-:W-:Y:S02]  /*104b0*/  IADD3 R20, -R12, RZ, RZ ;  /* 0x000000ff0c147210 */ /* 0x000fe40007ffe1ff */
[----:B------:R-:W-:Y:S01]  /*104c0*/  SEL R5, RZ, 0x1, !P0 ;  /* 0x00000001ff057807 */ /* 0x000fe20004000000 */
[----:B------:R-:W-:Y:S01]  /*104d0*/  IMAD.MOV.U32 R12, RZ, RZ, R13 ;  /* 0x000000ffff0c7224 */ /* 0x000fe200078e000d */
[----:B------:R-:W-:Y:S02]  /*104e0*/  PRMT R13, R14, 0x8880, RZ ;  /* 0x000088800e0d7816 */ /* 0x000fe400000000ff */
[----:B------:R-:W-:Y:S01]  /*104f0*/  ISETP.NE.AND P0, PT, R5, R20, PT ;  /* 0x000000140500720c */ /* 0x000fe20003f05270 */
[----:B------:R-:W-:Y:S01]  /*10500*/  IMAD.MOV R14, RZ, RZ, -R12 ;  /* 0x000000ffff0e7224 */ /* 0x000fe200078e0a0c */
[----:B------:R-:W-:Y:S01]  /*10510*/  PRMT R11, R11, 0x8880, RZ ;  /* 0x000088800b0b7816 */ /* 0x000fe200000000ff */
[----:B------:R-:W-:Y:S01]  /*10520*/  IMAD.MOV.U32 R12, RZ, RZ, R13 ;  /* 0x000000ffff0c7224 */ /* 0x000fe200078e000d */
[----:B------:R-:W-:-:S04]  /*10530*/  SEL R5, RZ, 0x1, !P0 ;  /* 0x00000001ff057807 */ /* 0x000fc80004000000 */
[----:B------:R-:W-:Y:S02]  /*10540*/  ISETP.NE.AND P0, PT, R5, R14, PT ;  /* 0x0000000e0500720c */ /* 0x000fe40003f05270 */
[----:B------:R-:W-:Y:S02]  /*10550*/  IADD3 R12, -R12, RZ, RZ ;  /* 0x000000ff0c0c7210 */ /* 0x000fe40007ffe1ff */
[----:B------:R-:W-:Y:S02]  /*10560*/  SEL R5, RZ, 0x1, !P0 ;  /* 0x00000001ff057807 */ /* 0x000fe40004000000 */
[----:B------:R-:W-:Y:S02]  /*10570*/  PRMT R6, R6, 0x8880, RZ ;  /* 0x0000888006067816 */ /* 0x000fe400000000ff */
[----:B------:R-:W-:Y:S01]  /*10580*/  ISETP.NE.AND P0, PT, R5, R12, PT ;  /* 0x0000000c0500720c */ /* 0x000fe20003f05270 */
[----:B------:R-:W-:Y:S02]  /*10590*/  IMAD.MOV R12, RZ, RZ, -R11 ;  /* 0x000000ffff0c7224 */ /* 0x000fe400078e0a0b */
        /* <DEDUP_REMOVED lines=11> */
.L_x_208:
[----:B------:R-:W-:Y:S05]  /*10650*/  BSYNC B3 ;  /* 0x0000000000037941 */ /* 0x000fea0003800000 */
.L_x_207:
        /* <DEDUP_REMOVED lines=30> */
[----:B------:R-:W-:Y:S02]  /*10840*/  ISETP.NE.AND P0, PT, R0, R3, PT ;  /* 0x000000030000720c */ /* 0x000fe40003f05270 */
[----:B------:R-:W-:Y:S02]  /*10850*/  IADD3 R3, -R2, RZ, RZ ;  /* 0x000000ff02037210 */ /* 0x000fe40007ffe1ff */
[----:B------:R-:W-:-:S04]  /*10860*/  SEL R0, RZ, 0x1, !P0 ;  /* 0x00000001ff007807 */ /* 0x000fc80004000000 */
[----:B------:R-:W-:-:S04]  /*10870*/  ISETP.NE.AND P0, PT, R0, R3, PT ;  /* 0x000000030000720c */ /* 0x000fc80003f05270 */
[----:B------:R-:W-:-:S09]  /*10880*/  SEL R5, RZ, 0x1, !P0 ;  /* 0x00000001ff057807 */ /* 0x000fd20004000000 */
.L_x_203:
[----:B------:R-:W-:Y:S05]  /*10890*/  BSYNC B2 ;  /* 0x0000000000027941 */ /* 0x000fea0003800000 */
.L_x_202:
[----:B------:R0:W-:Y:S02]  /*108a0*/  STG.E.U8 desc[UR8][R18.64], R5 ;  /* 0x0000000512007986 */ /* 0x0001e4000c101108 */
.L_x_199:
[----:B------:R-:W-:Y:S05]  /*108b0*/  BSYNC B1 ;  /* 0x0000000000017941 */ /* 0x000fea0003800000 */
.L_x_198:
[----:B------:R-:W-:-:S07]  /*108c0*/  VIADD R15, R15, 0x80 ;  /* 0x000000800f0f7836 */ /* 0x000fce0000000000 */
.L_x_190:
[----:B------:R-:W-:Y:S05]  /*108d0*/  BSYNC B0 ;  /* 0x0000000000007941 */ /* 0x000fea0003800000 */
.L_x_189:
[----:B------:R-:W-:Y:S01]  /*108e0*/  ULDC UR4, c[0x0][0x210] ;  /* 0x0000840000047ab9 */ /* 0x000fe20000000800 */
[----:B------:R-:W-:Y:S01]  /*108f0*/  BSSY B0, `(.L_x_209) ;  /* 0x000034c000007945 */ /* 0x000fe20003800000 */
[----:B------:R-:W-:-:S13]  /*10900*/  ISETP.GE.AND P0, PT, R15, UR4, PT ;  /* 0x000000040f007c0c */ /* 0x000fda000bf06270 */
[----:B------:R-:W-:Y:S05]  /*10910*/  @P0 BRA `(.L_x_210) ;  /* 0x0000003400240947 */ /* 0x000fea0003800000 */
[----:B------:R-:W1:Y:S01]  /*10920*/  LDC R6, c[0x0][0x218] ;  /* 0x00008600ff067b82 */ /* 0x000e620000000800 */
[----:B0-----:R-:W-:Y:S01]  /*10930*/  HFMA2.MMA R17, -RZ, RZ, 0, 0 ;  /* 0x00000000ff117435 */ /* 0x001fe200000001ff */
[----:B------:R-:W-:Y:S02]  /*10940*/  IMAD.MOV.U32 R0, RZ, RZ, RZ ;  /* 0x000000ffff007224 */ /* 0x000fe400078e00ff */
[----:B------:R-:W-:Y:S01]  /*10950*/  IMAD.MOV.U32 R8, RZ, RZ, RZ ;  /* 0x000000ffff087224 */ /* 0x000fe200078e00ff */
        /* <DEDUP_REMOVED lines=349> */
.L_x_211:
        /* <DEDUP_REMOVED lines=24> */
.L_x_214:
        /* <DEDUP_REMOVED lines=15> */
[----:B------:R-:W-:Y:S01]  /*121a0*/  @P0 IADD3 R0, R0, -UR4, RZ ;  /* 0x8000000400000c10 */ /* 0x000fe2000fffe0ff */
[----:B------:R-:W-:-:S03]  /*121b0*/  @P0 VIADD R4, R4, 0x1 ;  /* 0x0000000104040836 */ /* 0x000fc60000000000 */
[----:B------:R-:W-:-:S13]  /*121c0*/  ISETP.GE.U32.AND P1, PT, R0, UR4, PT ;  /* 0x0000000400007c0c */ /* 0x000fda000bf26070 */
[----:B------:R-:W-:Y:S01]  /*121d0*/  @P1 VIADD R4, R4, 0x1 ;  /* 0x0000000104041836 */ /* 0x000fe20000000000 */
[----:B------:R-:W-:-:S07]  /*121e0*/  @!P2 LOP3.LUT R4, RZ, UR4, RZ, 0x33, !PT ;  /* 0x00000004ff04ac12 */ /* 0x000fce000f8e33ff */
.L_x_213:
[----:B------:R-:W-:Y:S05]  /*121f0*/  BSYNC B1 ;  /* 0x0000000000017941 */ /* 0x000fea0003800000 */
.L_x_212:
        /* <DEDUP_REMOVED lines=26> */
.L_x_216:
[----:B------:R-:W0:Y:S01]  /*123a0*/  I2F.U32.RP R0, R2 ;  /* 0x0000000200007306 */ /* 0x000e220000209000 */
[----:B------:R-:W-:Y:S01]  /*123b0*/  HFMA2.MMA R4, -RZ, RZ, 0, 0 ;  /* 0x00000000ff047435 */ /* 0x000fe200000001ff */
        /* <DEDUP_REMOVED lines=17> */
.L_x_217:
[----:B------:R-:W-:Y:S05]  /*124d0*/  BSYNC B1 ;  /* 0x0000000000017941 */ /* 0x000fea0003800000 */
.L_x_215:
        /* <DEDUP_REMOVED lines=14> */
[-C--:B------:R-:W-:Y:S02]  /*125c0*/  MOV R9, R19.reuse ;  /* 0x0000001300097202 */ /* 0x080fe40000000f00 */
        /* <DEDUP_REMOVED lines=25> */
[----:B------:R-:W-:-:S04]  /*12760*/  IMAD.WIDE.U32 R4, R5, R12, R6 ;  /* 0x0000000c05047225 */ /* 0x000fc800078e0006 */
[----:B------:R-:W-:Y:S01]  /*12770*/  IMAD R27, R14, R11, R26 ;  /* 0x0000000b0e1b7224 */ /* 0x000fe200078e021a */
[----:B------:R-:W-:Y:S01]  /*12780*/  IADD3 R5, R5, R9, RZ ;  /* 0x0000000905057210 */ /* 0x000fe20007ffe0ff */
[----:B------:R-:W-:Y:S02]  /*12790*/  IMAD.MOV.U32 R26, RZ, RZ, R24 ;  /* 0x000000ffff1a7224 */ /* 0x000fe400078e0018 */
[----:B------:R-:W-:Y:S02]  /*127a0*/  IMAD.IADD R27, R25, 0x1, R27 ;  /* 0x00000001191b7824 */ /* 0x000fe400078e021b */
        /* <DEDUP_REMOVED lines=29> */
[--C-:B------:R-:W-:Y:S01]  /*12980*/  IMAD.X R27, R7, 0x1, ~R29.reuse, P3 ;  /* 0x00000001071b7824 */ /* 0x100fe200018e0e1d */
[----:B------:R-:W-:Y:S02]  /*12990*/  @P1 IADD3 R9, P3, P4, R6, -R12, -R4 ;  /* 0x8000000c06091210 */ /* 0x000fe40007c7e804 */
[----:B------:R-:W-:Y:S01]  /*129a0*/  @P1 IADD3.X R11, R25, R11, RZ, P2, !PT ;  /* 0x0000000b190b1210 */ /* 0x000fe200017fe4ff */
        /* <DEDUP_REMOVED lines=28> */
.L_x_221:
[----:B------:R-:W-:Y:S05]  /*12b70*/  BSYNC B2 ;  /* 0x0000000000027941 */ /* 0x000fea0003800000 */
.L_x_220:
        /* <DEDUP_REMOVED lines=20> */
[----:B------:R-:W-:Y:S01]  /*12cc0*/  IMAD.MOV.U32 R10, RZ, RZ, R6 ;  /* 0x000000ffff0a7224 */ /* 0x000fe200078e0006 */
[----:B------:R-:W-:Y:S01]  /*12cd0*/  IADD3 R11, R7, R11, RZ ;  /* 0x0000000b070b7210 */ /* 0x000fe20007ffe0ff */
[----:B------:R-:W-:Y:S01]  /*12ce0*/  IMAD.X R6, RZ, RZ, ~UR5, P3 ;  /* 0x80000005ff067e24 */ /* 0x000fe200098e06ff */
[C---:B------:R-:W-:Y:S01]  /*12cf0*/  IADD3.X R7, R9.reuse, -0x1, RZ, P0, !PT ;  /* 0xffffffff09077810 */ /* 0x040fe200007fe4ff */
[----:B------:R-:W-:Y:S01]  /*12d00*/  IMAD R9, R9, UR12, RZ ;  /* 0x0000000c09097c24 */ /* 0x000fe2000f8e02ff */
[----:B------:R-:W-:Y:S01]  /*12d10*/  ULDC.64 UR4, c[0x0][0x480] ;  /* 0x0001200000047ab9 */ /* 0x000fe20000000a00 */
[----:B------:R-:W-:-:S04]  /*12d20*/  IMAD.WIDE.U32 R10, R4, UR12, R10 ;  /* 0x0000000c040a7c25 */ /* 0x000fc8000f8e000a */
[----:B------:R-:W-:Y:S01]  /*12d30*/  IMAD.X R12, R0, 0x1, ~R7, P2 ;  /* 0x00000001000c7824 */ /* 0x000fe200010e0e07 */
[----:B------:R-:W-:Y:S01]  /*12d40*/  IADD3 R8, P0, P2, R10, UR4, R8 ;  /* 0x000000040a087c10 */ /* 0x000fe2000fa1e008 */
[----:B------:R-:W-:Y:S02]  /*12d50*/  IMAD R9, R4, UR13, R9 ;  /* 0x0000000d04097c24 */ /* 0x000fe4000f8e0209 */
[----:B------:R-:W-:Y:S01]  /*12d60*/  IMAD R6, R6, UR10, RZ ;  /* 0x0000000a06067c24 */ /* 0x000fe2000f8e02ff */
[----:B------:R-:W-:Y:S01]  /*12d70*/  ISETP.GT.AND.EX P1, PT, R12, RZ, PT, P1 ;  /* 0x000000ff0c00720c */ /* 0x000fe20003f24310 */
[----:B0-----:R-:W-:Y:S01]  /*12d80*/  IMAD.WIDE.U32 R18, R13, UR10, R18 ;  /* 0x0000000a0d127c25 */ /* 0x001fe2000f8e0012 */
[----:B------:R-:W-:-:S03]  /*12d90*/  IADD3 R21, R11, R9, RZ ;  /* 0x000000090b157210 */ /* 0x000fc60007ffe0ff */
[----:B------:R-:W-:Y:S01]  /*12da0*/  IMAD R9, R13, UR11, R6 ;  /* 0x0000000b0d097c24 */ /* 0x000fe2000f8e0206 */
[----:B------:R-:W-:Y:S02]  /*12db0*/  IADD3.X R21, R21, UR5, RZ, P0, P2 ;  /* 0x0000000515157c10 */ /* 0x000fe400087e44ff */
[----:B------:R-:W-:Y:S01]  /*12dc0*/  PLOP3.LUT P0, PT, PT, PT, PT, 0x80, 0x0 ;  /* 0x000000000000781c */ /* 0x000fe20003f0f070 */
[----:B------:R-:W-:-:S04]  /*12dd0*/  IMAD.IADD R10, R19, 0x1, R9 ;  /* 0x00000001130a7824 */ /* 0x000fc800078e0209 */
[----:B------:R-:W-:Y:S08]  /*12de0*/  @!P1 BRA `(.L_x_225) ;  /* 0x00000008002c9947 */ /* 0x000ff00003800000 */
[----:B------:R-:W-:Y:S02]  /*12df0*/  IADD3 R9, P1, R3, -0xc, RZ ;  /* 0xfffffff403097810 */ /* 0x000fe40007f3e0ff */
[----:B------:R-:W-:Y:S02]  /*12e00*/  PLOP3.LUT P0, PT, PT, PT, PT, 0x8, 0x0 ;  /* 0x000000000000781c */ /* 0x000fe40003f0e170 */
[----:B------:R-:W-:-:S11]  /*12e10*/  IADD3.X R4, R0, -0x1, RZ, P1, !PT ;  /* 0xffffffff00047810 */ /* 0x000fd60000ffe4ff */
.L_x_226:
        /* <DEDUP_REMOVED lines=42> */
[----:B------:R-:W-:Y:S02]  /*130c0*/  IADD3.X R29, R25, R10, RZ, P1, !PT ;  /* 0x0000000a191d7210 */ /* 0x000fe40000ffe4ff */
[----:B0-----:R-:W-:-:S03]  /*130d0*/  IADD3 R26, P1, R28, R18, RZ ;  /* 0x000000121c1a7210 */ /* 0x001fc60007f3e0ff */
[----:B------:R-:W5:Y:S02]  /*130e0*/  LDG.E.U8.CONSTANT R28, desc[UR8][R28.64] ;  /* 0x000000081c1c7981 */ /* 0x000f64000c1e9100 */
        /* <DEDUP_REMOVED lines=8> */
[----:B---3--:R-:W-:Y:S01]  /*13170*/  PRMT R11, R11, 0x8880, RZ ;  /* 0x000088800b0b7816 */ /* 0x008fe200000000ff */
[----:B------:R-:W-:-:S03]  /*13180*/  IMAD.MOV.U32 R8, RZ, RZ, R21 ;  /* 0x000000ffff087224 */ /* 0x000fc600078e0015 */
[----:B------:R-:W-:-:S04]  /*13190*/  IADD3 R5, -R5, RZ, RZ ;  /* 0x000000ff05057210 */ /* 0x000fc80007ffe1ff */
        /* <DEDUP_REMOVED lines=71> */
[----:B------:R-:W-:Y:S02]  /*13610*/  ISETP.GE.U32.AND P1, PT, R2, R9, PT ;  /* 0x000000090200720c */ /* 0x000fe40003f26070 */
[----:B------:R-:W-:Y:S02]  /*13620*/  MOV R6, R23 ;  /* 0x0000001700067202 */ /* 0x000fe40000000f00 */
[----:B------:R-:W-:-:S03]  /*13630*/  ISETP.GE.AND.EX P1, PT, R7, R4, PT, P1 ;  /* 0x000000040700720c */ /* 0x000fc60003f26310 */
[----:B------:R-:W-:Y:S01]  /*13640*/  IMAD.MOV R6, RZ, RZ, -R6 ;  /* 0x000000ffff067224 */ /* 0x000fe200078e0a06 */
[----:B------:R-:W-:-:S04]  /*13650*/  IADD3 R8, P3, R26, R18, RZ ;  /* 0x000000121a087210 */ /* 0x000fc80007f7e0ff */
[----:B------:R-:W-:Y:S01]  /*13660*/  ISETP.NE.AND P2, PT, R5, R6, PT ;  /* 0x000000060500720c */ /* 0x000fe20003f45270 */
[----:B------:R-:W-:-:S03]  /*13670*/  IMAD.X R21, R27, 0x1, R10, P3 ;  /* 0x000000011b157824 */ /* 0x000fc600018e060a */
[----:B------:R-:W-:Y:S01]  /*13680*/  SEL R5, RZ, 0x1, !P2 ;  /* 0x00000001ff057807 */ /* 0x000fe20005000000 */
[----:B------:R-:W-:Y:S08]  /*13690*/  @!P1 BRA `(.L_x_226) ;  /* 0xfffffff400e09947 */ /* 0x000ff0000383ffff */
.L_x_225:
[----:B------:R-:W-:Y:S05]  /*136a0*/  BSYNC B3 ;  /* 0x0000000000037941 */ /* 0x000fea0003800000 */
.L_x_224:
        /* <DEDUP_REMOVED lines=14> */
[----:B------:R-:W4:Y:S01]  /*13790*/  LDG.E.U8.CONSTANT R21, desc[UR8][R24.64] ;  /* 0x0000000818157981 */ /* 0x000f22000c1e9100 */
[----:B------:R-:W-:Y:S02]  /*137a0*/  IADD3.X R27, R25, R10, RZ, P0, !PT ;  /* 0x0000000a191b7210 */ /* 0x000fe400007fe4ff */
[----:B------:R-:W-:-:S03]  /*137b0*/  IADD3 R28, P0, R26, R18, RZ ;  /* 0x000000121a1c7210 */ /* 0x000fc60007f1e0ff */
[----:B------:R-:W5:Y:S02]  /*137c0*/  LDG.E.U8.CONSTANT R20, desc[UR8][R26.64] ;  /* 0x000000081a147981 */ /* 0x000f64000c1e9100 */
[----:B------:R-:W-:Y:S01]  /*137d0*/  IMAD.X R29, R27, 0x1, R10, P0 ;  /* 0x000000011b1d7824 */ /* 0x000fe200000e060a */
[----:B------:R-:W-:-:S04]  /*137e0*/  IADD3 R30, P0, R28, R18, RZ ;  /* 0x000000121c1e7210 */ /* 0x000fc80007f1e0ff */
[----:B------:R-:W5:Y:S01]  /*137f0*/  LDG.E.U8.CONSTANT R14, desc[UR8][R28.64] ;  /* 0x000000081c0e7981 */ /* 0x000f62000c1e9100 */
[----:B------:R-:W-:Y:S01]  /*13800*/  IMAD.X R31, R29, 0x1, R10, P0 ;  /* 0x000000011d1f7824 */ /* 0x000fe200000e060a */
[----:B------:R-:W-:-:S04]  /*13810*/  IADD3 R12, P0, R30, R18, RZ ;  /* 0x000000121e0c7210 */ /* 0x000fc80007f1e0ff */
[----:B------:R-:W5:Y:S01]  /*13820*/  LDG.E.U8.CONSTANT R11, desc[UR8][R30.64] ;  /* 0x000000081e0b7981 */ /* 0x000f62000c1e9100 */
[----:B------:R-:W-:Y:S01]  /*13830*/  IMAD.X R13, R31, 0x1, R10, P0 ;  /* 0x000000011f0d7824 */ /* 0x000fe200000e060a */
[----:B0-----:R-:W-:-:S04]  /*13840*/  IADD3 R8, P0, R12, R18, RZ ;  /* 0x000000120c087210 */ /* 0x001fc80007f1e0ff */
[----:B------:R-:W5:Y:S01]  /*13850*/  LDG.E.U8.CONSTANT R6, desc[UR8][R12.64] ;  /* 0x000000080c067981 */ /* 0x000f62000c1e9100 */
[----:B------:R-:W-:-:S05]  /*13860*/  IADD3.X R9, R13, R10, RZ, P0, !PT ;  /* 0x0000000a0d097210 */ /* 0x000fca00007fe4ff */
[----:B------:R0:W5:Y:S01]  /*13870*/  LDG.E.U8.CONSTANT R4, desc[UR8][R8.64] ;  /* 0x0000000808047981 */ /* 0x000162000c1e9100 */
[----:B------:R-:W-:Y:S02]  /*13880*/  LOP3.LUT R5, R5, 0xffff, RZ, 0xc0, !PT ;  /* 0x0000ffff05057812 */ /* 0x000fe400078ec0ff */
[----:B------:R-:W-:Y:S02]  /*13890*/  IADD3 R2, P3, R2, 0x8, RZ ;  /* 0x0000000802027810 */ /* 0x000fe40007f7e0ff */
[----:B-1----:R-:W-:-:S03]  /*138a0*/  PRMT R22, R5, 0x8880, RZ ;  /* 0x0000888005167816 */ /* 0x002fc600000000ff */
[----:B------:R-:W-:Y:S01]  /*138b0*/  IMAD.X R7, RZ, RZ, R7, P3 ;  /* 0x000000ffff077224 */ /* 0x000fe200018e0607 */
[----:B0-----:R-:W-:Y:S02]  /*138c0*/  IADD3 R8, P2, R8, R18, RZ ;  /* 0x0000001208087210 */ /* 0x001fe40007f5e0ff */
[----:B--2---:R-:W-:-:S05]  /*138d0*/  PRMT R32, R32, 0x8880, RZ ;  /* 0x0000888020207816 */ /* 0x004fca00000000ff */
[----:B------:R-:W-:-:S04]  /*138e0*/  IMAD.MOV.U32 R5, RZ, RZ, R32 ;  /* 0x000000ffff057224 */ /* 0x000fc800078e0020 */
[----:B------:R-:W-:Y:S01]  /*138f0*/  IMAD.MOV R5, RZ, RZ, -R5 ;  /* 0x000000ffff057224 */ /* 0x000fe200078e0a05 */
[----:B---3--:R-:W-:Y:S02]  /*13900*/  PRMT R12, R23, 0x8880, RZ ;  /* 0x00008880170c7816 */ /* 0x008fe400000000ff */
[----:B----4-:R-:W-:Y:S02]  /*13910*/  PRMT R21, R21, 0x8880, RZ ;  /* 0x0000888015157816 */ /* 0x010fe400000000ff */
[----:B------:R-:W-:Y:S01]  /*13920*/  ISETP.NE.AND P0, PT, R22, R5, PT ;  /* 0x000000051600720c */ /* 0x000fe20003f05270 */
[----:B------:R-:W-:Y:S01]  /*13930*/  IMAD.MOV R22, RZ, RZ, -R12 ;  /* 0x000000ffff167224 */ /* 0x000fe200078e0a0c */
[----:B------:R-:W-:Y:S01]  /*13940*/  MOV R12, R21 ;  /* 0x00000015000c7202 */ /* 0x000fe20000000f00 */
[----:B------:R-:W-:Y:S01]  /*13950*/  IMAD.X R21, R9, 0x1, R10, P2 ;  /* 0x0000000109157824 */ /* 0x000fe200010e060a */
[----:B------:R-:W-:Y:S02]  /*13960*/  SEL R5, RZ, 0x1, !P0 ;  /* 0x00000001ff057807 */ /* 0x000fe40004000000 */
[----:B-----5:R-:W-:Y:S01]  /*13970*/  PRMT R13, R20, 0x8880, RZ ;  /* 0x00008880140d7816 */ /* 0x020fe200000000ff */
[----:B------:R-:W-:Y:S01]  /*13980*/  IMAD.MOV R20, RZ, RZ, -R12 ;  /* 0x000000ffff147224 */ /* 0x000fe200078e0a0c */
[----:B------:R-:W-:-:S03]  /*13990*/  ISETP.NE.AND P0, PT, R5, R22, PT ;  /* 0x000000160500720c */ /* 0x000fc60003f05270 */
[----:B------:R-:W-:Y:S01]  /*139a0*/  IMAD.MOV.U32 R12, RZ, RZ, R13 ;  /* 0x000000ffff0c7224 */ /* 0x000fe200078e000d */
[----:B------:R-:W-:Y:S02]  /*139b0*/  SEL R5, RZ, 0x1, !P0 ;  /* 0x00000001ff057807 */ /* 0x000fe40004000000 */
[----:B------:R-:W-:Y:S01]  /*139c0*/  PRMT R13, R14, 0x8880, RZ ;  /* 0x000088800e0d7816 */ /* 0x000fe200000000ff */
[----:B------:R-:W-:Y:S01]  /*139d0*/  IMAD.MOV R14, RZ, RZ, -R12 ;  /* 0x000000ffff0e7224 */ /* 0x000fe200078e0a0c */
[----:B------:R-:W-:Y:S02]  /*139e0*/  ISETP.NE.AND P0, PT, R5, R20, PT ;  /* 0x000000140500720c */ /* 0x000fe40003f05270 */
[----:B------:R-:W-:Y:S02]  /*139f0*/  MOV R12, R13 ;  /* 0x0000000d000c7202 */ /* 0x000fe40000000f00 */
        /* <DEDUP_REMOVED lines=19> */
.L_x_228:
[----:B------:R-:W-:Y:S05]  /*13b30*/  BSYNC B3 ;  /* 0x0000000000037941 */ /* 0x000fea0003800000 */
.L_x_227:
[----:B------:R-:W-:-:S04]  /*13b40*/  ISETP.LT.U32.AND P1, PT, R2, R3, PT ;  /* 0x000000030200720c */ /* 0x000fc80003f21070 */
[----:B------:R-:W-:-:S13]  /*13b50*/  ISETP.LT.OR.EX P0, PT, R7, R0, P0, P1 ;  /* 0x000000000700720c */ /* 0x000fda0000701710 */
[----:B------:R-:W-:Y:S05]  /*13b60*/  @!P0 BRA `(.L_x_223) ;  /* 0x0000000000808947 */ /* 0x000fea0003800000 */
[----:B------:R-:W-:Y:S01]  /*13b70*/  IADD3 R6, P0, R8, R18, RZ ;  /* 0x0000001208067210 */ /* 0x000fe20007f1e0ff */
[----:B------:R-:W-:Y:S01]  /*13b80*/  IMAD.MOV.U32 R2, RZ, RZ, R8 ;  /* 0x000000ffff027224 */ /* 0x000fe200078e0008 */
[----:B------:R-:W-:-:S03]  /*13b90*/  MOV R3, R21 ;  /* 0x0000001500037202 */ /* 0x000fc60000000f00 */
[--C-:B------:R-:W-:Y:S01]  /*13ba0*/  IMAD.X R7, R21, 0x1, R10.reuse, P0 ;  /* 0x0000000115077824 */ /* 0x100fe200000e060a */
[-C--:B------:R-:W-:Y:S01]  /*13bb0*/  IADD3 R8, P0, R6, R18.reuse, RZ ;  /* 0x0000001206087210 */ /* 0x080fe20007f1e0ff */
[----:B------:R0:W2:Y:S04]  /*13bc0*/  LDG.E.U8.CONSTANT R0, desc[UR8][R2.64] ;  /* 0x0000000802007981 */ /* 0x0000a8000c1e9100 */
[----:B------:R-:W-:Y:S01]  /*13bd0*/  IMAD.X R9, R7, 0x1, R10, P0 ;  /* 0x0000000107097824 */ /* 0x000fe200000e060a */
[----:B------:R-:W3:Y:S01]  /*13be0*/  LDG.E.U8.CONSTANT R6, desc[UR8][R6.64] ;  /* 0x0000000806067981 */ /* 0x000ee2000c1e9100 */
[----:B------:R-:W-:-:S03]  /*13bf0*/  IADD3 R18, P0, R8, R18, RZ ;  /* 0x0000001208127210 */ /* 0x000fc60007f1e0ff */
[----:B------:R-:W4:Y:S02]  /*13c00*/  LDG.E.U8.CONSTANT R4, desc[UR8][R8.64] ;  /* 0x0000000808047981 */ /* 0x000f24000c1e9100 */
[----:B------:R-:W-:-:S05]  /*13c10*/  IMAD.X R19, R9, 0x1, R10, P0 ;  /* 0x0000000109137824 */ /* 0x000fca00000e060a */
[----:B------:R-:W5:Y:S01]  /*13c20*/  LDG.E.U8.CONSTANT R18, desc[UR8][R18.64] ;  /* 0x0000000812127981 */ /* 0x000f62000c1e9100 */
[----:B------:R-:W-:-:S04]  /*13c30*/  LOP3.LUT R5, R5, 0xffff, RZ, 0xc0, !PT ;  /* 0x0000ffff05057812 */ /* 0x000fc800078ec0ff */
[----:B0-----:R-:W-:Y:S02]  /*13c40*/  PRMT R3, R5, 0x8880, RZ ;  /* 0x0000888005037816 */ /* 0x001fe400000000ff */
[----:B--2---:R-:W-:-:S04]  /*13c50*/  PRMT R0, R0, 0x8880, RZ ;  /* 0x0000888000007816 */ /* 0x004fc800000000ff */
        /* <DEDUP_REMOVED lines=12> */
[----:B------:R-:W-:-:S03]  /*13d20*/  ISETP.NE.AND P0, PT, R0, R3, PT ;  /* 0x000000030000720c */ /* 0x000fc60003f05270 */
[----:B------:R-:W-:Y:S01]  /*13d30*/  IMAD.MOV R3, RZ, RZ, -R2 ;  /* 0x000000ffff037224 */ /* 0x000fe200078e0a02 */
[----:B------:R-:W-:-:S04]  /*13d40*/  SEL R0, RZ, 0x1, !P0 ;  /* 0x00000001ff007807 */ /* 0x000fc80004000000 */
[----:B------:R-:W-:-:S04]  /*13d50*/  ISETP.NE.AND P0, PT, R0, R3, PT ;  /* 0x000000030000720c */ /* 0x000fc80003f05270 */
[----:B------:R-:W-:-:S09]  /*13d60*/  SEL R5, RZ, 0x1, !P0 ;  /* 0x00000001ff057807 */ /* 0x000fd20004000000 */
.L_x_223:
[----:B------:R-:W-:Y:S05]  /*13d70*/  BSYNC B2 ;  /* 0x0000000000027941 */ /* 0x000fea0003800000 */
.L_x_222:
[----:B------:R0:W-:Y:S02]  /*13d80*/  STG.E.U8 desc[UR8][R16.64], R5 ;  /* 0x0000000510007986 */ /* 0x0001e4000c101108 */
.L_x_219:
[----:B------:R-:W-:Y:S05]  /*13d90*/  BSYNC B1 ;  /* 0x0000000000017941 */ /* 0x000fea0003800000 */
.L_x_218:
[----:B------:R-:W-:-:S07]  /*13da0*/  VIADD R15, R15, 0x80 ;  /* 0x000000800f0f7836 */ /* 0x000fce0000000000 */
.L_x_210:
[----:B------:R-:W-:Y:S05]  /*13db0*/  BSYNC B0 ;  /* 0x0000000000007941 */ /* 0x000fea0003800000 */
.L_x_209:
        /* <DEDUP_REMOVED lines=357> */
.L_x_231:
        /* <DEDUP_REMOVED lines=21> */
[----:B------:R-:W-:Y:S01]  /*15560*/  IMAD.MOV.U32 R4, RZ, RZ, R2 ;  /* 0x000000ffff047224 */ /* 0x000fe200078e0002 */
[----:B------:R-:W-:Y:S01]  /*15570*/  MOV R5, R3 ;  /* 0x0000000300057202 */ /* 0x000fe20000000f00 */
[----:B------:R-:W-:Y:S06]  /*15580*/  BRA `(.L_x_233) ;  /* 0x0000000000507947 */ /* 0x000fec0003800000 */
.L_x_234:
[----:B------:R-:W-:Y:S02]  /*15590*/  ULDC UR4, c[0x0][0x498] ;  /* 0x0001260000047ab9 */ /* 0x000fe40000000800 */
[----:B------:R-:W0:Y:S01]  /*155a0*/  I2F.U32.RP R5, UR4 ;  /* 0x0000000400057d06 */ /* 0x000e220008209000 */
[----:B------:R-:W-:-:S07]  /*155b0*/  ISETP.NE.U32.AND P2, PT, RZ, UR4, PT ;  /* 0x00000004ff007c0c */ /* 0x000fce000bf45070 */
[----:B0-----:R-:W0:Y:S02]  /*155c0*/  MUFU.RCP R5, R5 ;  /* 0x0000000500057308 */ /* 0x001e240000001000 */
[----:B0-----:R-:W-:Y:S01]  /*155d0*/  VIADD R2, R5, 0xffffffe ;  /* 0x0ffffffe05027836 */ /* 0x001fe20000000000 */
[----:B------:R-:W-:-:S05]  /*155e0*/  HFMA2.MMA R5, -RZ, RZ, 0, 0 ;  /* 0x00000000ff057435 */ /* 0x000fca00000001ff */
[----:B------:R0:W1:Y:S02]  /*155f0*/  F2I.FTZ.U32.TRUNC.NTZ R3, R2 ;  /* 0x0000000200037305 */ /* 0x000064000021f000 */
[----:B0-----:R-:W-:Y:S02]  /*15600*/  IMAD.MOV.U32 R2, RZ, RZ, RZ ;  /* 0x000000ffff027224 */ /* 0x001fe400078e00ff */
[----:B-1----:R-:W-:-:S04]  /*15610*/  IMAD.MOV R9, RZ, RZ, -R3 ;  /* 0x000000ffff097224 */ /* 0x002fc800078e0a03 */
[----:B------:R-:W-:-:S04]  /*15620*/  IMAD R9, R9, UR4, RZ ;  /* 0x0000000409097c24 */ /* 0x000fc8000f8e02ff */
[----:B------:R-:W-:-:S06]  /*15630*/  IMAD.HI.U32 R9, R3, R9, R2 ;  /* 0x0000000903097227 */ /* 0x000fcc00078e0002 */
[----:B------:R-:W-:-:S05]  /*15640*/  IMAD.HI.U32 R4, R9, R10, RZ ;  /* 0x0000000a09047227 */ /* 0x000fca00078e00ff */
[----:B------:R-:W-:-:S05]  /*15650*/  IADD3 R0, -R4, RZ, RZ ;  /* 0x000000ff04007210 */ /* 0x000fca0007ffe1ff */
[----:B------:R-:W-:-:S05]  /*15660*/  IMAD R0, R0, UR4, R10 ;  /* 0x0000000400007c24 */ /* 0x000fca000f8e020a */
[----:B------:R-:W-:-:S13]  /*15670*/  ISETP.GE.U32.AND P0, PT, R0, UR4, PT ;  /* 0x0000000400007c0c */ /* 0x000fda000bf06070 */
[----:B------:R-:W-:Y:S02]  /*15680*/  @P0 VIADD R0, R0, -UR4 ;  /* 0x8000000400000c36 */ /* 0x000fe40008000000 */
[----:B------:R-:W-:-:S03]  /*15690*/  @P0 VIADD R4, R4, 0x1 ;  /* 0x0000000104040836 */ /* 0x000fc60000000000 */
[----:B------:R-:W-:-:S13]  /*156a0*/  ISETP.GE.U32.AND P1, PT, R0, UR4, PT ;  /* 0x0000000400007c0c */ /* 0x000fda000bf26070 */
[----:B------:R-:W-:Y:S01]  /*156b0*/  @P1 VIADD R4, R4, 0x1 ;  /* 0x0000000104041836 */ /* 0x000fe20000000000 */
[----:B------:R-:W-:-:S07]  /*156c0*/  @!P2 LOP3.LUT R4, RZ, UR4, RZ, 0x33, !PT ;  /* 0x00000004ff04ac12 */ /* 0x000fce000f8e33ff */
.L_x_233:
[----:B------:R-:W-:Y:S05]  /*156d0*/  BSYNC B1 ;  /* 0x0000000000017941 */ /* 0x000fea0003800000 */
.L_x_232:
        /* <DEDUP_REMOVED lines=20> */
[----:B------:R-:W-:Y:S02]  /*15820*/  MOV R3, R7 ;  /* 0x0000000700037202 */ /* 0x000fe40000000f00 */
[----:B------:R-:W-:-:S07]  /*15830*/  MOV R0, 0x15850 ;  /* 0x0001585000007802 */ /* 0x000fce0000000f00 */
[----:B------:R-:W-:Y:S05]  /*15840*/  CALL.REL.NOINC `($__internal_1_$__cuda_sm20_div_s64) ;  /* 0x0000004c00ac7944 */ /* 0x000fea0003c00000 */
[----:B------:R-:W-:Y:S02]  /*15850*/  IMAD.MOV.U32 R4, RZ, RZ, R2 ;  /* 0x000000ffff047224 */ /* 0x000fe400078e0002 */
[----:B------:R-:W-:Y:S01]  /*15860*/  IMAD.MOV.U32 R5, RZ, RZ, R3 ;  /* 0x000000ffff057224 */ /* 0x000fe200078e0003 */
[----:B------:R-:W-:Y:S06]  /*15870*/  BRA `(.L_x_237) ;  /* 0x00000000004c7947 */ /* 0x000fec0003800000 */
.L_x_236:
        /* <DEDUP_REMOVED lines=14> */
[----:B------:R-:W-:Y:S01]  /*15960*/  @P0 IMAD.IADD R3, R3, 0x1, -R2 ;  /* 0x0000000103030824 */ /* 0x000fe200078e0a02 */
[----:B------:R-:W-:-:S04]  /*15970*/  @P0 IADD3 R4, R4, 0x1, RZ ;  /* 0x0000000104040810 */ /* 0x000fc80007ffe0ff */
[----:B------:R-:W-:-:S13]  /*15980*/  ISETP.GE.U32.AND P1, PT, R3, R2, PT ;  /* 0x000000020300720c */ /* 0x000fda0003f26070 */
[----:B------:R-:W-:Y:S01]  /*15990*/  @P1 VIADD R4, R4, 0x1 ;  /* 0x0000000104041836 */ /* 0x000fe20000000000 */
[----:B------:R-:W-:-:S07]  /*159a0*/  @!P2 LOP3.LUT R4, RZ, R2, RZ, 0x33, !PT ;  /* 0x00000002ff04a212 */ /* 0x000fce00078e33ff */
.L_x_237:
[----:B------:R-:W-:Y:S05]  /*159b0*/  BSYNC B1 ;  /* 0x0000000000017941 */ /* 0x000fea0003800000 */
.L_x_235:
        /* <DEDUP_REMOVED lines=25> */
[----:B------:R-:W-:Y:S02]  /*15b50*/  ISETP.GE.U32.AND.EX P0, PT, R4, RZ, PT, P0 ;  /* 0x000000ff0400720c */ /* 0x000fe40003f06100 */
[----:B------:R-:W-:Y:S02]  /*15b60*/  MOV R4, R14 ;  /* 0x0000000e00047202 */ /* 0x000fe40000000f00 */
[----:B--2---:R-:W-:-:S07]  /*15b70*/  PRMT R5, R2, 0x7610, R5 ;  /* 0x0000761002057816 */ /* 0x004fce0000000005 */
        /* <DEDUP_REMOVED lines=28> */
[----:B------:R-:W-:-:S04]  /*15d40*/  IADD3 R4, P2, R14, 0x1, RZ ;  /* 0x000000010e047810 */ /* 0x000fc80007f5e0ff */
[----:B------:R-:W-:Y:S01]  /*15d50*/  IADD3 R2, -R2, RZ, RZ ;  /* 0x000000ff02027210 */ /* 0x000fe20007ffe1ff */
        /* <DEDUP_REMOVED lines=38> */
[----:B------:R-:W-:Y:S02]  /*15fc0*/  SEL R2, RZ, 0x1, !P2 ;  /* 0x00000001ff027807 */ /* 0x000fe40005000000 */
[----:B------:R-:W-:Y:S02]  /*15fd0*/  @P1 IADD3 R9, -R9, RZ, RZ ;  /* 0x000000ff09091210 */ /* 0x000fe40007ffe1ff */
[C---:B------:R-:W-:Y:S02]  /*15fe0*/  PRMT R5, R2.reuse, 0x7610, R5 ;  /* 0x0000761002057816 */ /* 0x040fe40000000005 */
[----:B------:R-:W-:Y:S01]  /*15ff0*/  @P1 ISETP.NE.AND P2, PT, R2, R9, PT ;  /* 0x000000090200120c */ /* 0x000fe20003f45270 */
[----:B------:R-:W-:Y:S01]  /*16000*/  IMAD.X R9, RZ, RZ, R19, P3 ;  /* 0x000000ffff097224 */ /* 0x000fe200018e0613 */
[----:B------:R-:W-:Y:S02]  /*16010*/  @P1 IADD3 R4, P3, R14, 0x3, RZ ;  /* 0x000000030e041810 */ /* 0x000fe40007f7e0ff */
[----:B------:R-:W-:-:S03]  /*16020*/  @P1 SEL R2, RZ, 0x1, !P2 ;  /* 0x00000001ff021807 */ /* 0x000fc60005000000 */
[----:B------:R-:W-:Y:S01]  /*16030*/  @P1 IMAD.X R9, RZ, RZ, R19, P3 ;  /* 0x000000ffff091224 */ /* 0x000fe200018e0613 */
[----:B------:R-:W-:-:S07]  /*16040*/  @P1 PRMT R5, R2, 0x7610, R5 ;  /* 0x0000761002051816 */ /* 0x000fce0000000005 */
.L_x_241:
[----:B------:R-:W-:Y:S05]  /*16050*/  BSYNC B2 ;  /* 0x0000000000027941 */ /* 0x000fea0003800000 */
.L_x_240:
        /* <DEDUP_REMOVED lines=13> */
[----:B------:R-:W-:-:S04]  /*16130*/  IADD3 R2, P0, R4, -0x1, RZ ;  /* 0xffffffff04027810 */ /* 0x000fc80007f1e0ff */
[----:B------:R-:W-:Y:S02]  /*16140*/  IADD3 R7, R7, R11, RZ ;  /* 0x0000000b07077210 */ /* 0x000fe40007ffe0ff */
[----:B------:R-:W-:-:S03]  /*16150*/  IADD3 R10, P2, -R2, R3, RZ ;  /* 0x00000003020a7210 */ /* 0x000fc60007f5e1ff */
[----:B------:R-:W-:Y:S01]  /*16160*/  IMAD R7, R7, UR10, RZ ;  /* 0x0000000a07077c24 */ /* 0x000fe2000f8e02ff */
[----:B------:R-:W-:Y:S01]  /*16170*/  ISETP.GT.U32.AND P1, PT, R10, 0xc, PT ;  /* 0x0000000c0a00780c */ /* 0x000fe20003f24070 */
[----:B0-----:R-:W-:-:S04]  /*16180*/  IMAD.WIDE.U32 R18, R13, UR10, R18 ;  /* 0x0000000a0d127c25 */ /* 0x001fc8000f8e0012 */
        /* <DEDUP_REMOVED lines=15> */
[----:B------:R-:W-:-:S03]  /*16280*/  IMAD R9, R13, UR11, R6 ;  /* 0x0000000b0d097c24 */ /* 0x000fc6000f8e0206 */
[----:B------:R-:W-:Y:S01]  /*16290*/  IADD3.X R21, R21, UR5, RZ, P0, P2 ;  /* 0x0000000515157c10 */ /* 0x000fe200087e44ff */
[----:B------:R-:W-:Y:S01]  /*162a0*/  IMAD.IADD R10, R19, 0x1, R9 ;  /* 0x00000001130a7824 */ /* 0x000fe200078e0209 */
[----:B------:R-:W-:Y:S01]  /*162b0*/  PLOP3.LUT P0, PT, PT, PT, PT, 0x80, 0x0 ;  /* 0x000000000000781c */ /* 0x000fe20003f0f070 */
[----:B------:R-:W-:-:S12]  /*162c0*/  @!P1 BRA `(.L_x_245) ;  /* 0x00000008002c9947 */ /* 0x000fd80003800000 */
[----:B------:R-:W-:Y:S02]  /*162d0*/  IADD3 R9, P1, R3, -0xc, RZ ;  /* 0xfffffff403097810 */ /* 0x000fe40007f3e0ff */
[----:B------:R-:W-:Y:S02]  /*162e0*/  PLOP3.LUT P0, PT, PT, PT, PT, 0x8, 0x0 ;  /* 0x000000000000781c */ /* 0x000fe40003f0e170 */
[----:B------:R-:W-:-:S11]  /*162f0*/  IADD3.X R4, R0, -0x1, RZ, P1, !PT ;  /* 0xffffffff00047810 */ /* 0x000fd60000ffe4ff */
.L_x_246:
[----:B------:R-:W-:Y:S01]  /*16300*/  IMAD.MOV.U32 R20, RZ, RZ, R8 ;  /* 0x000000ffff147224 */ /* 0x000fe200078e0008 */
[----:B------:R-:W-:-:S04]  /*16310*/  IADD3 R24, P1, R8, R18, RZ ;  /* 0x0000001208187210 */ /* 0x000fc80007f3e0ff */
[----:B------:R0:W2:Y:S01]  /*16320*/  LDG.E.U8.CONSTANT R8, desc[UR8][R20.64] ;  /* 0x0000000814087981 */ /* 0x0000a2000c1e9100 */
[----:B------:R-:W-:Y:S02]  /*16330*/  IADD3.X R25, R21, R10, RZ, P1, !PT ;  /* 0x0000000a15197210 */ /* 0x000fe40000ffe4ff */
[----:B------:R-:W-:-:S03]  /*16340*/  IADD3 R30, P1, R24, R18, RZ ;  /* 0x00000012181e7210 */ /* 0x000fc60007f3e0ff */
[----:B------:R1:W3:Y:S02]  /*16350*/  LDG.E.U8.CONSTANT R11, desc[UR8][R24.64] ;  /* 0x00000008180b7981 */ /* 0x0002e4000c1e9100 */
        /* <DEDUP_REMOVED lines=29> */
[----:B------:R-:W5:Y:S01]  /*16530*/  LDG.E.U8.CONSTANT R22, desc[UR8][R22.64] ;  /* 0x0000000816167981 */ /* 0x000f62000c1e9100 */
[----:B------:R-:W-:Y:S01]  /*16540*/  IMAD.X R21, R23, 0x1, R10, P1 ;  /* 0x0000000117157824 */ /* 0x000fe200008e060a */
[----:B------:R-:W-:-:S04]  /*16550*/  IADD3 R24, P1, R20, R18, RZ ;  /* 0x0000001214187210 */ /* 0x000fc80007f3e0ff */
[----:B------:R1:W5:Y:S01]  /*16560*/  LDG.E.U8.CONSTANT R20, desc[UR8][R20.64] ;  /* 0x0000000814147981 */ /* 0x000362000c1e9100 */
[----:B------:R-:W-:Y:S02]  /*16570*/  IADD3.X R25, R21, R10, RZ, P1, !PT ;  /* 0x0000000a15197210 */ /* 0x000fe40000ffe4ff */
[----:B------:R-:W-:-:S03]  /*16580*/  IADD3 R28, P1, R24, R18, RZ ;  /* 0x00000012181c7210 */ /* 0x000fc60007f3e0ff */
[----:B------:R-:W5:Y:S02]  /*16590*/  LDG.E.U8.CONSTANT R24, desc[UR8][R24.64] ;  /* 0x0000000818187981 */ /* 0x000f64000c1e9100 */
        /* <DEDUP_REMOVED lines=15> */
[----:B------:R-:W-:-:S03]  /*16690*/  IMAD.MOV.U32 R8, RZ, RZ, R11 ;  /* 0x000000ffff087224 */ /* 0x000fc600078e000b */
[----:B------:R-:W-:Y:S01]  /*166a0*/  SEL R5, RZ, 0x1, !P1 ;  /* 0x00000001ff057807 */ /* 0x000fe20004800000 */
[----:B------:R-:W-:Y:S01]  /*166b0*/  IMAD.MOV R8, RZ, RZ, -R8 ;  /* 0x000000ffff087224 */ /* 0x000fe200078e0a08 */
[----:B----4-:R-:W-:Y:S02]  /*166c0*/  PRMT R6, R6, 0x8880, RZ ;  /* 0x0000888006067816 */ /* 0x010fe400000000ff */
[----:B-----5:R-:W-:Y:S02]  /*166d0*/  PRMT R12, R12, 0x8880, RZ ;  /* 0x000088800c0c7816 */ /* 0x020fe400000000ff */
        /* <DEDUP_REMOVED lines=74> */
.L_x_245:
[----:B------:R-:W-:Y:S05]  /*16b80*/  BSYNC B3 ;  /* 0x0000000000037941 */ /* 0x000fea0003800000 */
.L_x_244:
        /* <DEDUP_REMOVED lines=72> */
.L_x_248:
[----:B------:R-:W-:Y:S05]  /*17010*/  BSYNC B3 ;  /* 0x0000000000037941 */ /* 0x000fea0003800000 */
.L_x_247:
        /* <DEDUP_REMOVED lines=35> */
.L_x_243:
[----:B------:R-:W-:Y:S05]  /*17250*/  BSYNC B2 ;  /* 0x0000000000027941 */ /* 0x000fea0003800000 */
.L_x_242:
[----:B------:R0:W-:Y:S02]  /*17260*/  STG.E.U8 desc[UR8][R16.64], R5 ;  /* 0x0000000510007986 */ /* 0x0001e4000c101108 */
.L_x_239:
[----:B------:R-:W-:Y:S05]  /*17270*/  BSYNC B1 ;  /* 0x0000000000017941 */ /* 0x000fea0003800000 */
.L_x_238:
[----:B------:R-:W-:-:S07]  /*17280*/  VIADD R15, R15, 0x80 ;  /* 0x000000800f0f7836 */ /* 0x000fce0000000000 */
.L_x_230:
[----:B------:R-:W-:Y:S05]  /*17290*/  BSYNC B0 ;  /* 0x0000000000007941 */ /* 0x000fea0003800000 */
.L_x_229:
[----:B------:R-:W-:Y:S02]  /*172a0*/  ULDC UR4, c[0x0][0x210] ;  /* 0x0000840000047ab9 */ /* 0x000fe40000000800 */
[----:B------:R-:W-:-:S13]  /*172b0*/  ISETP.GE.AND P0, PT, R15, UR4, PT ;  /* 0x000000040f007c0c */ /* 0x000fda000bf06270 */
[----:B------:R-:W-:Y:S05]  /*172c0*/  @P0 EXIT ;  /* 0x000000000000094d */ /* 0x000fea0003800000 */
        /* <DEDUP_REMOVED lines=353> */
.L_x_249:
[----:B------:R-:W-:Y:S01]  /*188e0*/  ULDC.64 UR4, c[0x0][0x488] ;  /* 0x0001220000047ab9 */ /* 0x000fe20000000a00 */
[----:B------:R-:W-:Y:S01]  /*188f0*/  ULDC.64 UR10, c[0x0][0x490] ;  /* 0x00012400000a7ab9 */ /* 0x000fe20000000a00 */
[----:B------:R-:W-:-:S05]  /*18900*/  IADD3 R14, P0, R0, UR4, RZ ;  /* 0x00000004000e7c10 */ /* 0x000fca000ff1e0ff */
[----:B------:R-:W-:Y:S01]  /*18910*/  IMAD.X R15, RZ, RZ, UR5, P0 ;  /* 0x00000005ff0f7e24 */ /* 0x000fe200080e06ff */
        /* <DEDUP_REMOVED lines=16> */
[----:B------:R-:W-:Y:S05]  /*18a20*/  CALL.REL.NOINC `($__internal_1_$__cuda_sm20_div_s64) ;  /* 0x0000001c00347944 */ /* 0x000fea0003c00000 */
[----:B------:R-:W-:Y:S05]  /*18a30*/  BRA `(.L_x_251) ;  /* 0x0000000000507947 */ /* 0x000fea0003800000 */
.L_x_252:
[----:B------:R-:W-:Y:S01]  /*18a40*/  ULDC UR4, c[0x0][0x498] ;  /* 0x0001260000047ab9 */ /* 0x000fe20000000800 */
[----:B------:R-:W-:Y:S01]  /*18a50*/  IMAD.MOV.U32 R2, RZ, RZ, RZ ;  /* 0x000000ffff027224 */ /* 0x000fe200078e00ff */
[----:B------:R-:W0:Y:S01]  /*18a60*/  I2F.U32.RP R4, UR4 ;  /* 0x0000000400047d06 */ /* 0x000e220008209000 */
[----:B------:R-:W-:-:S07]  /*18a70*/  ISETP.NE.U32.AND P2, PT, RZ, UR4, PT ;  /* 0x00000004ff007c0c */ /* 0x000fce000bf45070 */
[----:B0-----:R-:W0:Y:S02]  /*18a80*/  MUFU.RCP R4, R4 ;  /* 0x0000000400047308 */ /* 0x001e240000001000 */
[----:B0-----:R-:W-:-:S06]  /*18a90*/  VIADD R3, R4, 0xffffffe ;  /* 0x0ffffffe04037836 */ /* 0x001fcc0000000000 */
[----:B------:R-:W0:Y:S02]  /*18aa0*/  F2I.FTZ.U32.TRUNC.NTZ R3, R3 ;  /* 0x0000000300037305 */ /* 0x000e24000021f000 */
[----:B0-----:R-:W-:-:S05]  /*18ab0*/  IADD3 R5, RZ, -R3, RZ ;  /* 0x80000003ff057210 */ /* 0x001fca0007ffe0ff */
        /* <DEDUP_REMOVED lines=12> */
.L_x_251:
[----:B------:R-:W-:Y:S05]  /*18b80*/  BSYNC B0 ;  /* 0x0000000000007941 */ /* 0x000fea0003800000 */
.L_x_250:
        /* <DEDUP_REMOVED lines=26> */
.L_x_254:
        /* <DEDUP_REMOVED lines=19> */
.L_x_255:
[----:B------:R-:W-:Y:S05]  /*18e60*/  BSYNC B0 ;  /* 0x0000000000007941 */ /* 0x000fea0003800000 */
.L_x_253:
        /* <DEDUP_REMOVED lines=41> */
[----:B------:R-:W-:-:S04]  /*19100*/  IMAD.WIDE.U32 R4, R23, R20, R14 ;  /* 0x0000001417047225 */ /* 0x000fc800078e000e */
[----:B------:R-:W-:Y:S01]  /*19110*/  IMAD.IADD R23, R25, 0x1, R27 ;  /* 0x0000000119177824 */ /* 0x000fe200078e021b */
[----:B------:R-:W-:Y:S01]  /*19120*/  IADD3 R5, R5, R9, RZ ;  /* 0x0000000905057210 */ /* 0x000fe20007ffe0ff */
[----:B------:R-:W-:-:S04]  /*19130*/  IMAD.MOV.U32 R22, RZ, RZ, R24 ;  /* 0x000000ffff167224 */ /* 0x000fc800078e0018 */
        /* <DEDUP_REMOVED lines=60> */
.L_x_257:
[----:B------:R-:W-:Y:S05]  /*19500*/  BSYNC B0 ;  /* 0x0000000000007941 */ /* 0x000fea0003800000 */
.L_x_256:
        /* <DEDUP_REMOVED lines=12> */
[----:B------:R-:W-:Y:S02]  /*195d0*/  IMAD.X R10, RZ, RZ, ~UR5, P3 ;  /* 0x80000005ff0a7e24 */ /* 0x000fe400098e06ff */
[----:B------:R-:W-:Y:S01]  /*195e0*/  IMAD R7, R7, UR5, R2 ;  /* 0x0000000507077c24 */ /* 0x000fe2000f8e0202 */
[----:B------:R-:W-:Y:S01]  /*195f0*/  IADD3 R2, P0, R4, -0x1, RZ ;  /* 0xffffffff04027810 */ /* 0x000fe20007f1e0ff */
[----:B------:R-:W-:Y:S01]  /*19600*/  IMAD R10, R10, UR6, RZ ;  /* 0x000000060a0a7c24 */ /* 0x000fe2000f8e02ff */
[----:B------:R-:W-:Y:S01]  /*19610*/  ULDC.64 UR4, c[0x0][0x480] ;  /* 0x0001200000047ab9 */ /* 0x000fe20000000a00 */
[----:B------:R-:W-:Y:S01]  /*19620*/  IMAD.IADD R7, R15, 0x1, R7 ;  /* 0x000000010f077824 */ /* 0x000fe200078e0207 */
[----:B------:R-:W-:-:S03]  /*19630*/  IADD3 R8, P2, -R2, R3, RZ ;  /* 0x0000000302087210 */ /* 0x000fc60007f5e1ff */
[----:B------:R-:W-:Y:S01]  /*19640*/  IMAD R7, R7, UR6, RZ ;  /* 0x0000000607077c24 */ /* 0x000fe2000f8e02ff */
[----:B------:R-:W-:-:S03]  /*19650*/  ISETP.GT.U32.AND P1, PT, R8, 0xc, PT ;  /* 0x0000000c0800780c */ /* 0x000fc60003f24070 */
[C---:B------:R-:W-:Y:S02]  /*19660*/  IMAD R7, R14.reuse, UR7, R7 ;  /* 0x000000070e077c24 */ /* 0x040fe4000f8e0207 */
[----:B------:R-:W-:-:S04]  /*19670*/  IMAD.WIDE.U32 R14, R14, UR6, RZ ;  /* 0x000000060e0e7c25 */ /* 0x000fc8000f8e00ff */
[----:B0-----:R-:W-:Y:S01]  /*19680*/  IMAD.WIDE.U32 R18, R13, UR6, R18 ;  /* 0x000000060d127c25 */ /* 0x001fe2000f8e0012 */
[----:B------:R-:W-:Y:S02]  /*19690*/  IADD3 R15, R15, R7, RZ ;  /* 0x000000070f0f7210 */ /* 0x000fe40007ffe0ff */
[C---:B------:R-:W-:Y:S01]  /*196a0*/  IADD3.X R7, R9.reuse, -0x1, RZ, P0, !PT ;  /* 0xffffffff09077810 */ /* 0x040fe200007fe4ff */
[----:B------:R-:W-:-:S04]  /*196b0*/  IMAD R9, R9, UR10, RZ ;  /* 0x0000000a09097c24 */ /* 0x000fc8000f8e02ff */
[----:B------:R-:W-:Y:S02]  /*196c0*/  IMAD.X R12, R0, 0x1, ~R7, P2 ;  /* 0x00000001000c7824 */ /* 0x000fe400010e0e07 */
[C---:B------:R-:W-:Y:S02]  /*196d0*/  IMAD R11, R4.reuse, UR11, R9 ;  /* 0x0000000b040b7c24 */ /* 0x040fe4000f8e0209 */
[----:B------:R-:W-:Y:S01]  /*196e0*/  IMAD.WIDE.U32 R8, R4, UR10, R14 ;  /* 0x0000000a04087c25 */ /* 0x000fe2000f8e000e */
[----:B------:R-:W-:-:S03]  /*196f0*/  ISETP.GT.AND.EX P1, PT, R12, RZ, PT, P1 ;  /* 0x000000ff0c00720c */ /* 0x000fc60003f24310 */
[----:B------:R-:W-:Y:S01]  /*19700*/  IMAD.IADD R15, R9, 0x1, R11 ;  /* 0x00000001090f7824 */ /* 0x000fe200078e020b */
[----:B------:R-:W-:Y:S01]  /*19710*/  IADD3 R8, P0, P2, R8, UR4, R6 ;  /* 0x0000000408087c10 */ /* 0x000fe2000fa1e006 */
[----:B------:R-:W-:-:S03]  /*19720*/  IMAD R9, R13, UR7, R10 ;  /* 0x000000070d097c24 */ /* 0x000fc6000f8e020a */
[----:B------:R-:W-:Y:S02]  /*19730*/  IADD3.X R15, R15, UR5, RZ, P0, P2 ;  /* 0x000000050f0f7c10 */ /* 0x000fe400087e44ff */
[----:B------:R-:W-:Y:S02]  /*19740*/  PLOP3.LUT P0, PT, PT, PT, PT, 0x80, 0x0 ;  /* 0x000000000000781c */ /* 0x000fe40003f0f070 */
[----:B------:R-:W-:Y:S01]  /*19750*/  IADD3 R10, R19, R9, RZ ;  /* 0x00000009130a7210 */ /* 0x000fe20007ffe0ff */
[----:B------:R-:W-:Y:S10]  /*19760*/  @!P1 BRA `(.L_x_261) ;  /* 0x00000008002c9947 */ /* 0x000ff40003800000 */
[----:B------:R-:W-:Y:S02]  /*19770*/  IADD3 R9, P1, R3, -0xc, RZ ;  /* 0xfffffff403097810 */ /* 0x000fe40007f3e0ff */
[----:B------:R-:W-:Y:S02]  /*19780*/  PLOP3.LUT P0, PT, PT, PT, PT, 0x8, 0x0 ;  /* 0x000000000000781c */ /* 0x000fe40003f0e170 */
[----:B------:R-:W-:-:S11]  /*19790*/  IADD3.X R4, R0, -0x1, RZ, P1, !PT ;  /* 0xffffffff00047810 */ /* 0x000fd60000ffe4ff */
.L_x_262:
[----:B------:R-:W-:Y:S01]  /*197a0*/  IMAD.MOV.U32 R14, RZ, RZ, R8 ;  /* 0x000000ffff0e7224 */ /* 0x000fe200078e0008 */
[----:B------:R-:W-:-:S04]  /*197b0*/  IADD3 R22, P1, R8, R18, RZ ;  /* 0x0000001208167210 */ /* 0x000fc80007f3e0ff */
[----:B------:R-:W2:Y:S01]  /*197c0*/  LDG.E.U8.CONSTANT R8, desc[UR8][R14.64] ;  /* 0x000000080e087981 */ /* 0x000ea2000c1e9100 */
[----:B------:R-:W-:Y:S01]  /*197d0*/  IMAD.X R23, R15, 0x1, R10, P1 ;  /* 0x000000010f177824 */ /* 0x000fe200008e060a */
[----:B------:R-:W-:-:S04]  /*197e0*/  IADD3 R26, P1, R22, R18, RZ ;  /* 0x00000012161a7210 */ /* 0x000fc80007f3e0ff */
[----:B------:R0:W3:Y:S01]  /*197f0*/  LDG.E.U8.CONSTANT R11, desc[UR8][R22.64] ;  /* 0x00000008160b7981 */ /* 0x0000e2000c1e9100 */
[----:B------:R-:W-:Y:S01]  /*19800*/  IMAD.X R27, R23, 0x1, R10, P1 ;  /* 0x00000001171b7824 */ /* 0x000fe200008e060a */
[----:B------:R-:W-:-:S04]  /*19810*/  IADD3 R28, P1, R26, R18, RZ ;  /* 0x000000121a1c7210 */ /* 0x000fc80007f3e0ff */
[----:B------:R-:W-:Y:S01]  /*19820*/  IADD3.X R29, R27, R10, RZ, P1, !PT ;  /* 0x0000000a1b1d7210 */ /* 0x000fe20000ffe4ff */
[----:B------:R1:W4:Y:S01]  /*19830*/  LDG.E.U8.CONSTANT R6, desc[UR8][R26.64] ;  /* 0x000000081a067981 */ /* 0x000322000c1e9100 */
[----:B------:R-:W-:-:S03]  /*19840*/  IADD3 R32, P1, R28, R18, RZ ;  /* 0x000000121c207210 */ /* 0x000fc60007f3e0ff */
[----:B------:R5:W4:Y:S02]  /*19850*/  LDG.E.U8.CONSTANT R12, desc[UR8][R28.64] ;  /* 0x000000081c0c7981 */ /* 0x000b24000c1e9100 */
[----:B------:R-:W-:Y:S01]  /*19860*/  IMAD.X R33, R29, 0x1, R10, P1 ;  /* 0x000000011d217824 */ /* 0x000fe200008e060a */
[----:B------:R-:W-:-:S04]  /*19870*/  IADD3 R24, P1, R32, R18, RZ ;  /* 0x0000001220187210 */ /* 0x000fc80007f3e0ff */
[----:B------:R-:W4:Y:S01]  /*19880*/  LDG.E.U8.CONSTANT R13, desc[UR8][R32.64] ;  /* 0x00000008200d7981 */ /* 0x000f22000c1e9100 */
[----:B------:R-:W-:Y:S01]  /*19890*/  IMAD.X R25, R33, 0x1, R10, P1 ;  /* 0x0000000121197824 */ /* 0x000fe200008e060a */
[----:B------:R-:W-:-:S04]  /*198a0*/  IADD3 R20, P1, R24, R18, RZ ;  /* 0x0000001218147210 */ /* 0x000fc80007f3e0ff */
[----:B------:R5:W4:Y:S01]  /*198b0*/  LDG.E.U8.CONSTANT R14, desc[UR8][R24.64] ;  /* 0x00000008180e7981 */ /* 0x000b22000c1e9100 */
[----:B------:R-:W-:Y:S01]  /*198c0*/  IMAD.X R21, R25, 0x1, R10, P1 ;  /* 0x0000000119157824 */ /* 0x000fe200008e060a */
[----:B0-----:R-:W-:-:S04]  /*198d0*/  IADD3 R22, P1, R20, R18, RZ ;  /* 0x0000001214167210 */ /* 0x001fc80007f3e0ff */
[----:B------:R0:W4:Y:S01]  /*198e0*/  LDG.E.U8.CONSTANT R15, desc[UR8][R20.64] ;  /* 0x00000008140f7981 */ /* 0x000122000c1e9100 */
[----:B------:R-:W-:Y:S02]  /*198f0*/  IADD3.X R23, R21, R10, RZ, P1, !PT ;  /* 0x0000000a15177210 */ /* 0x000fe40000ffe4ff */
[----:B-1----:R-:W-:-:S03]  /*19900*/  IADD3 R26, P1, R22, R18, RZ ;  /* 0x00000012161a7210 */ /* 0x002fc60007f3e0ff */
[----:B------:R1:W4:Y:S02]  /*19910*/  LDG.E.U8.CONSTANT R30, desc[UR8][R22.64] ;  /* 0x00000008161e7981 */ /* 0x000324000c1e9100 */
[----:B------:R-:W-:Y:S01]  /*19920*/  IMAD.X R27, R23, 0x1, R10, P1 ;  /* 0x00000001171b7824 */ /* 0x000fe200008e060a */
[----:B-----5:R-:W-:-:S04]  /*19930*/  IADD3 R28, P1, R26, R18, RZ ;  /* 0x000000121a1c7210 */ /* 0x020fc80007f3e0ff */
[----:B------:R5:W4:Y:S01]  /*19940*/  LDG.E.U8.CONSTANT R31, desc[UR8][R26.64] ;  /* 0x000000081a1f7981 */ /* 0x000b22000c1e9100 */
        /* <DEDUP_REMOVED lines=8> */
[----:B------:R-:W4:Y:S02]  /*199d0*/  LDG.E.U8.CONSTANT R20, desc[UR8][R20.64] ;  /* 0x0000000814147981 */ /* 0x000f24000c1e9100 */
[----:B------:R-:W-:Y:S01]  /*199e0*/  IMAD.X R23, R21, 0x1, R10, P1 ;  /* 0x0000000115177824 */ /* 0x000fe200008e060a */
[----:B-----5:R-:W-:-:S04]  /*199f0*/  IADD3 R26, P1, R22, R18, RZ ;  /* 0x00000012161a7210 */ /* 0x020fc80007f3e0ff */
        /* <DEDUP_REMOVED lines=98> */
.L_x_261:
[----:B------:R-:W-:Y:S05]  /*1a020*/  BSYNC B1 ;  /* 0x0000000000017941 */ /* 0x000fea0003800000 */
.L_x_260:
        /* <DEDUP_REMOVED lines=14> */
[----:B------:R1:W4:Y:S01]  /*1a110*/  LDG.E.U8.CONSTANT R14, desc[UR8][R14.64] ;  /* 0x000000080e0e7981 */ /* 0x000322000c1e9100 */
        /* <DEDUP_REMOVED lines=14> */
[----:B------:R-:W-:-:S04]  /*1a200*/  LOP3.LUT R5, R5, 0xffff, RZ, 0xc0, !PT ;  /* 0x0000ffff05057812 */ /* 0x000fc800078ec0ff */
[----:B-1----:R-:W-:Y:S02]  /*1a210*/  PRMT R15, R5, 0x8880, RZ ;  /* 0x00008880050f7816 */ /* 0x002fe400000000ff */
[----:B------:R-:W-:Y:S02]  /*1a220*/  IADD3 R2, P3, R2, 0x8, RZ ;  /* 0x0000000802027810 */ /* 0x000fe40007f7e0ff */
[----:B0-----:R-:W-:-:S03]  /*1a230*/  IADD3 R8, P2, R8, R18, RZ ;  /* 0x0000001208087210 */ /* 0x001fc60007f5e0ff */
[----:B------:R-:W-:Y:S01]  /*1a240*/  IMAD.X R7, RZ, RZ, R7, P3 ;  /* 0x000000ffff077224 */ /* 0x000fe200018e0607 */
[----:B--2---:R-:W-:-:S04]  /*1a250*/  PRMT R30, R30, 0x8880, RZ ;  /* 0x000088801e1e7816 */ /* 0x004fc800000000ff */
[----:B------:R-:W-:Y:S02]  /*1a260*/  MOV R5, R30 ;  /* 0x0000001e00057202 */ /* 0x000fe40000000f00 */
[----:B---3--:R-:W-:-:S03]  /*1a270*/  PRMT R20, R20, 0x8880, RZ ;  /* 0x0000888014147816 */ /* 0x008fc600000000ff */
[----:B------:R-:W-:-:S05]  /*1a280*/  IMAD.MOV R22, RZ, RZ, -R5 ;  /* 0x000000ffff167224 */ /* 0x000fca00078e0a05 */
[----:B------:R-:W-:Y:S01]  /*1a290*/  ISETP.NE.AND P0, PT, R15, R22, PT ;  /* 0x000000160f00720c */ /* 0x000fe20003f05270 */
[----:B------:R-:W-:-:S03]  /*1a2a0*/  IMAD.MOV.U32 R15, RZ, RZ, R20 ;  /* 0x000000ffff0f7224 */ /* 0x000fc600078e0014 */
[----:B------:R-:W-:Y:S01]  /*1a2b0*/  SEL R5, RZ, 0x1, !P0 ;  /* 0x00000001ff057807 */ /* 0x000fe20004000000 */
[----:B------:R-:W-:Y:S01]  /*1a2c0*/  IMAD.MOV R20, RZ, RZ, -R15 ;  /* 0x000000ffff147224 */ /* 0x000fe200078e0a0f */
[----:B----4-:R-:W-:-:S04]  /*1a2d0*/  PRMT R14, R14, 0x8880, RZ ;  /* 0x000088800e0e7816 */ /* 0x010fc800000000ff */
[----:B------:R-:W-:Y:S02]  /*1a2e0*/  ISETP.NE.AND P0, PT, R5, R20, PT ;  /* 0x000000140500720c */ /* 0x000fe40003f05270 */
[----:B------:R-:W-:Y:S02]  /*1a2f0*/  IADD3 R14, -R14, RZ, RZ ;  /* 0x000000ff0e0e7210 */ /* 0x000fe40007ffe1ff */
[----:B------:R-:W-:Y:S02]  /*1a300*/  SEL R5, RZ, 0x1, !P0 ;  /* 0x00000001ff057807 */ /* 0x000fe40004000000 */
[----:B-----5:R-:W-:Y:S02]  /*1a310*/  PRMT R13, R13, 0x8880, RZ ;  /* 0x000088800d0d7816 */ /* 0x020fe400000000ff */
[----:B------:R-:W-:-:S03]  /*1a320*/  ISETP.NE.AND P0, PT, R5, R14, PT ;  /* 0x0000000e0500720c */ /* 0x000fc60003f05270 */
[----:B------:R-:W-:Y:S01]  /*1a330*/  IMAD.MOV R14, RZ, RZ, -R13 ;  /* 0x000000ffff0e7224 */ /* 0x000fe200078e0a0d */
[----:B------:R-:W-:Y:S02]  /*1a340*/  SEL R5, RZ, 0x1, !P0 ;  /* 0x00000001ff057807 */ /* 0x000fe40004000000 */
[----:B------:R-:W-:Y:S02]  /*1a350*/  PRMT R12, R12, 0x8880, RZ ;  /* 0x000088800c0c7816 */ /* 0x000fe400000000ff */
        /* <DEDUP_REMOVED lines=14> */
[----:B------:R-:W-:-:S04]  /*1a440*/  SEL R4, RZ, 0x1, !P0 ;  /* 0x00000001ff047807 */ /* 0x000fc80004000000 */
[----:B------:R-:W-:Y:S01]  /*1a450*/  ISETP.NE.AND P1, PT, R4, R5, PT ;  /* 0x000000050400720c */ /* 0x000fe20003f25270 */
[----:B------:R-:W-:Y:S01]  /*1a460*/  IMAD.X R15, R9, 0x1, R10, P2 ;  /* 0x00000001090f7824 */ /* 0x000fe200010e060a */
[----:B------:R-:W-:Y:S02]  /*1a470*/  PLOP3.LUT P0, PT, PT, PT, PT, 0x8, 0x0 ;  /* 0x000000000000781c */ /* 0x000fe40003f0e170 */
[----:B------:R-:W-:-:S11]  /*1a480*/  SEL R5, RZ, 0x1, !P1 ;  /* 0x00000001ff057807 */ /* 0x000fd60004800000 */
.L_x_264:
[----:B------:R-:W-:Y:S05]  /*1a490*/  BSYNC B1 ;  /* 0x0000000000017941 */ /* 0x000fea0003800000 */
.L_x_263:
        /* <DEDUP_REMOVED lines=35> */
.L_x_259:
[----:B------:R-:W-:Y:S05]  /*1a6d0*/  BSYNC B0 ;  /* 0x0000000000007941 */ /* 0x000fea0003800000 */
.L_x_258:
[----:B------:R-:W-:Y:S01]  /*1a6e0*/  STG.E.U8 desc[UR8][R16.64], R5 ;  /* 0x0000000510007986 */ /* 0x000fe2000c101108 */
[----:B------:R-:W-:Y:S05]  /*1a6f0*/  EXIT ;  /* 0x000000000000794d */ /* 0x000fea0003800000 */
        .weak           $__internal_1_$__cuda_sm20_div_s64
        .type           $__internal_1_$__cuda_sm20_div_s64,@function
        .size           $__internal_1_$__cuda_sm20_div_s64,(.L_x_1726 - $__internal_1_$__cuda_sm20_div_s64)
$__internal_1_$__cuda_sm20_div_s64:
[----:B------:R-:W-:Y:S01]  /*1a700*/  UIADD3 UR4, UP1, URZ, -UR6, URZ ;  /* 0x800000063f047290 */ /* 0x000fe2000ff3e03f */
[----:B------:R-:W-:Y:S01]  /*1a710*/  ISETP.GE.AND P3, PT, R3, RZ, PT ;  /* 0x000000ff0300720c */ /* 0x000fe20003f66270 */
[----:B------:R-:W-:Y:S01]  /*1a720*/  UISETP.GE.AND UP0, UPT, UR7, URZ, UPT ;  /* 0x0000003f0700728c */ /* 0x000fe2000bf06270 */
[-C--:B------:R-:W-:Y:S01]  /*1a730*/  IADD3 R11, P4, RZ, -R10.reuse, RZ ;  /* 0x8000000aff0b7210 */ /* 0x080fe20007f9e0ff */
[----:B------:R-:W-:Y:S02]  /*1a740*/  UIADD3.X UR5, URZ, ~UR7, URZ, UP1, !UPT ;  /* 0x800000073f057290 */ /* 0x000fe40008ffe43f */
[----:B------:R-:W-:Y:S01]  /*1a750*/  USEL UR4, UR4, UR6, !UP0 ;  /* 0x0000000604047287 */ /* 0x000fe2000c000000 */
[----:B------:R-:W-:Y:S01]  /*1a760*/  SEL R11, R11, R10, !P3 ;  /* 0x0000000a0b0b7207 */ /* 0x000fe20005800000 */
[----:B------:R-:W-:Y:S01]  /*1a770*/  USEL UR5, UR5, UR7, !UP0 ;  /* 0x0000000705057287 */ /* 0x000fe2000c000000 */
[----:B------:R-:W-:-:S08]  /*1a780*/  IADD3.X R10, RZ, ~R3, RZ, P4, !PT ;  /* 0x80000003ff0a7210 */ /* 0x000fd000027fe4ff */
[----:B------:R-:W0:Y:S08]  /*1a790*/  I2F.U64.RP R2, UR4 ;  /* 0x0000000400027d12 */ /* 0x000e300008309000 */
[----:B0-----:R-:W0:Y:S02]  /*1a7a0*/  MUFU.RCP R9, R2 ;  /* 0x0000000200097308 */ /* 0x001e240000001000 */
[----:B0-----:R-:W-:-:S06]  /*1a7b0*/  VIADD R9, R9, 0x1ffffffe ;  /* 0x1ffffffe09097836 */ /* 0x001fcc0000000000 */
[----:B------:R-:W0:Y:S02]  /*1a7c0*/  F2I.U64.TRUNC R20, R9 ;  /* 0x0000000900147311 */ /* 0x000e24000020d800 */
[----:B0-----:R-:W-:-:S04]  /*1a7d0*/  IMAD.WIDE.U32 R12, R20, UR4, RZ ;  /* 0x00000004140c7c25 */ /* 0x001fc8000f8e00ff */
[C---:B------:R-:W-:Y:S01]  /*1a7e0*/  IMAD R4, R20.reuse, UR5, R13 ;  /* 0x0000000514047c24 */ /* 0x040fe2000f8e020d */
[----:B------:R-:W-:Y:S01]  /*1a7f0*/  IADD3 R5, P0, RZ, -R12, RZ ;  /* 0x8000000cff057210 */ /* 0x000fe20007f1e0ff */
[----:B------:R-:W-:Y:S02]  /*1a800*/  IMAD.MOV.U32 R13, RZ, RZ, R20 ;  /* 0x000000ffff0d7224 */ /* 0x000fe400078e0014 */
[----:B------:R-:W-:Y:S02]  /*1a810*/  IMAD R4, R21, UR4, R4 ;  /* 0x0000000415047c24 */ /* 0x000fe4000f8e0204 */
[----:B------:R-:W-:-:S03]  /*1a820*/  IMAD.HI.U32 R12, R20, R5, RZ ;  /* 0x00000005140c7227 */ /* 0x000fc600078e00ff */
[----:B------:R-:W-:-:S05]  /*1a830*/  IADD3.X R4, RZ, ~R4, RZ, P0, !PT ;  /* 0x80000004ff047210 */ /* 0x000fca00007fe4ff */
[----:B------:R-:W-:-:S04]  /*1a840*/  IMAD.WIDE.U32 R12, P0, R20, R4, R12 ;  /* 0x00000004140c7225 */ /* 0x000fc8000780000c */
[C---:B------:R-:W-:Y:S02]  /*1a850*/  IMAD R2, R21.reuse, R4, RZ ;  /* 0x0000000415027224 */ /* 0x040fe400078e02ff */
[----:B------:R-:W-:-:S04]  /*1a860*/  IMAD.HI.U32 R5, P1, R21, R5, R12 ;  /* 0x0000000515057227 */ /* 0x000fc8000782000c */
[----:B------:R-:W-:Y:S01]  /*1a870*/  IMAD.HI.U32 R4, R21, R4, RZ ;  /* 0x0000000415047227 */ /* 0x000fe200078e00ff */
[----:B------:R-:W-:-:S03]  /*1a880*/  IADD3 R13, P2, R2, R5, RZ ;  /* 0x00000005020d7210 */ /* 0x000fc60007f5e0ff */
[----:B------:R-:W-:Y:S02]  /*1a890*/  IMAD.X R2, R4, 0x1, R21, P0 ;  /* 0x0000000104027824 */ /* 0x000fe400000e0615 */
        /* <DEDUP_REMOVED lines=8> */
[----:B------:R-:W-:-:S04]  /*1a920*/  IMAD.HI.U32 R4, P1, R2, R9, R12 ;  /* 0x0000000902047227 */ /* 0x000fc8000782000c */
[CC--:B------:R-:W-:Y:S02]  /*1a930*/  IMAD R9, R2.reuse, R5.reuse, RZ ;  /* 0x0000000502097224 */ /* 0x0c0fe400078e02ff */
[----:B------:R-:W-:-:S03]  /*1a940*/  IMAD.HI.U32 R5, R2, R5, RZ ;  /* 0x0000000502057227 */ /* 0x000fc600078e00ff */
[----:B------:R-:W-:Y:S01]  /*1a950*/  IADD3 R4, P2, R9, R4, RZ ;  /* 0x0000000409047210 */ /* 0x000fe20007f5e0ff */
[----:B------:R-:W-:Y:S01]  /*1a960*/  IMAD.X R2, R5, 0x1, R2, P0 ;  /* 0x0000000105027824 */ /* 0x000fe200000e0602 */
[----:B------:R-:W-:Y:S01]  /*1a970*/  SEL R9, R10, R3, !P3 ;  /* 0x000000030a097207 */ /* 0x000fe20005800000 */
[----:B------:R-:W-:Y:S01]  /*1a980*/  IMAD.MOV.U32 R13, RZ, RZ, RZ ;  /* 0x000000ffff0d7224 */ /* 0x000fe200078e00ff */
[----:B------:R-:W-:Y:S01]  /*1a990*/  LOP3.LUT R3, R3, UR7, RZ, 0x3c, !PT ;  /* 0x0000000703037c12 */ /* 0x000fe2000f8e3cff */
[----:B------:R-:W-:Y:S01]  /*1a9a0*/  IMAD.HI.U32 R12, R4, R11, RZ ;  /* 0x0000000b040c7227 */ /* 0x000fe200078e00ff */
[----:B------:R-:W-:-:S03]  /*1a9b0*/  IADD3.X R2, RZ, RZ, R2, P2, P1 ;  /* 0x000000ffff027210 */ /* 0x000fc600017e2402 */
[----:B------:R-:W-:-:S04]  /*1a9c0*/  IMAD.WIDE.U32 R12, R4, R9, R12 ;  /* 0x00000009040c7225 */ /* 0x000fc800078e000c */
[C---:B------:R-:W-:Y:S02]  /*1a9d0*/  IMAD R4, R2.reuse, R9, RZ ;  /* 0x0000000902047224 */ /* 0x040fe400078e02ff */
[----:B------:R-:W-:-:S04]  /*1a9e0*/  IMAD.HI.U32 R5, P0, R2, R11, R12 ;  /* 0x0000000b02057227 */ /* 0x000fc8000780000c */
[----:B------:R-:W-:Y:S01]  /*1a9f0*/  IMAD.HI.U32 R10, R2, R9, RZ ;  /* 0x00000009020a7227 */ /* 0x000fe200078e00ff */
[----:B------:R-:W-:-:S03]  /*1aa00*/  IADD3 R2, P1, R4, R5, RZ ;  /* 0x0000000504027210 */ /* 0x000fc60007f3e0ff */
[----:B------:R-:W-:Y:S02]  /*1aa10*/  IMAD.X R4, RZ, RZ, R10, P0 ;  /* 0x000000ffff047224 */ /* 0x000fe400000e060a */
[----:B------:R-:W-:-:S03]  /*1aa20*/  IMAD.WIDE.U32 R12, R2, UR4, RZ ;  /* 0x00000004020c7c25 */ /* 0x000fc6000f8e00ff */
[----:B------:R-:W-:Y:S01]  /*1aa30*/  IADD3.X R4, RZ, R4, RZ, P1, !PT ;  /* 0x00000004ff047210 */ /* 0x000fe20000ffe4ff */
[----:B------:R-:W-:Y:S01]  /*1aa40*/  IMAD R5, R2, UR5, R13 ;  /* 0x0000000502057c24 */ /* 0x000fe2000f8e020d */
[----:B------:R-:W-:-:S03]  /*1aa50*/  IADD3 R11, P1, -R12, R11, RZ ;  /* 0x0000000b0c0b7210 */ /* 0x000fc60007f3e1ff */
[----:B------:R-:W-:Y:S01]  /*1aa60*/  IMAD R10, R4, UR4, R5 ;  /* 0x00000004040a7c24 */ /* 0x000fe2000f8e0205 */
[----:B------:R-:W-:Y:S02]  /*1aa70*/  ISETP.GE.U32.AND P0, PT, R11, UR4, PT ;  /* 0x000000040b007c0c */ /* 0x000fe4000bf06070 */
[----:B------:R-:W-:Y:S01]  /*1aa80*/  IADD3 R5, P2, R2, 0x1, RZ ;  /* 0x0000000102057810 */ /* 0x000fe20007f5e0ff */
[----:B------:R-:W-:Y:S01]  /*1aa90*/  IMAD.X R9, R9, 0x1, ~R10, P1 ;  /* 0x0000000109097824 */ /* 0x000fe200008e0e0a */
[----:B------:R-:W-:-:S03]  /*1aaa0*/  IADD3 R12, P1, R11, -UR4, RZ ;  /* 0x800000040b0c7c10 */ /* 0x000fc6000ff3e0ff */
[----:B------:R-:W-:Y:S01]  /*1aab0*/  IMAD.X R13, RZ, RZ, R4, P2 ;  /* 0x000000ffff0d7224 */ /* 0x000fe200010e0604 */
[C---:B------:R-:W-:Y:S02]  /*1aac0*/  ISETP.GE.U32.AND.EX P0, PT, R9.reuse, UR5, PT, P0 ;  /* 0x0000000509007c0c */ /* 0x040fe4000bf06100 */
[----:B------:R-:W-:Y:S02]  /*1aad0*/  IADD3.X R10, R9, ~UR5, RZ, P1, !PT ;  /* 0x80000005090a7c10 */ /* 0x000fe40008ffe4ff */
[----:B------:R-:W-:Y:S02]  /*1aae0*/  SEL R11, R12, R11, P0 ;  /* 0x0000000b0c0b7207 */ /* 0x000fe40000000000 */
[----:B------:R-:W-:Y:S02]  /*1aaf0*/  SEL R5, R5, R2, P0 ;  /* 0x0000000205057207 */ /* 0x000fe40000000000 */
[----:B------:R-:W-:Y:S02]  /*1ab00*/  SEL R10, R10, R9, P0 ;  /* 0x000000090a0a7207 */ /* 0x000fe40000000000 */
[----:B------:R-:W-:-:S02]  /*1ab10*/  ISETP.GE.U32.AND P1, PT, R11, UR4, PT ;  /* 0x000000040b007c0c */ /* 0x000fc4000bf26070 */
[----:B------:R-:W-:Y:S02]  /*1ab20*/  SEL R13, R13, R4, P0 ;  /* 0x000000040d0d7207 */ /* 0x000fe40000000000 */
[----:B------:R-:W-:Y:S02]  /*1ab30*/  IADD3 R2, P2, R5, 0x1, RZ ;  /* 0x0000000105027810 */ /* 0x000fe40007f5e0ff */
[----:B------:R-:W-:Y:S02]  /*1ab40*/  ISETP.GE.U32.AND.EX P0, PT, R10, UR5, PT, P1 ;  /* 0x000000050a007c0c */ /* 0x000fe4000bf06110 */
[----:B------:R-:W-:Y:S01]  /*1ab50*/  ISETP.GE.AND P1, PT, R3, RZ, PT ;  /* 0x000000ff0300720c */ /* 0x000fe20003f26270 */
[----:B------:R-:W-:Y:S01]  /*1ab60*/  IMAD.X R4, RZ, RZ, R13, P2 ;  /* 0x000000ffff047224 */ /* 0x000fe200010e060d */
[----:B------:R-:W-:-:S04]  /*1ab70*/  SEL R2, R2, R5, P0 ;  /* 0x0000000502027207 */ /* 0x000fc80000000000 */
[----:B------:R-:W-:Y:S02]  /*1ab80*/  SEL R4, R4, R13, P0 ;  /* 0x0000000d04047207 */ /* 0x000fe40000000000 */
[----:B------:R-:W-:Y:S02]  /*1ab90*/  IADD3 R5, P2, RZ, -R2, RZ ;  /* 0x80000002ff057210 */ /* 0x000fe40007f5e0ff */
[----:B------:R-:W-:Y:S02]  /*1aba0*/  ISETP.NE.U32.AND P0, PT, RZ, UR6, PT ;  /* 0x00000006ff007c0c */ /* 0x000fe4000bf05070 */
[----:B------:R-:W-:Y:S02]  /*1abb0*/  IADD3.X R3, RZ, ~R4, RZ, P2, !PT ;  /* 0x80000004ff037210 */ /* 0x000fe400017fe4ff */
[----:B------:R-:W-:Y:S02]  /*1abc0*/  ISETP.NE.AND.EX P0, PT, RZ, UR7, PT, P0 ;  /* 0x00000007ff007c0c */ /* 0x000fe4000bf05300 */
[----:B------:R-:W-:-:S02]  /*1abd0*/  SEL R5, R5, R2, !P1 ;  /* 0x0000000205057207 */ /* 0x000fc40004800000 */
[----:B------:R-:W-:Y:S01]  /*1abe0*/  SEL R3, R3, R4, !P1 ;  /* 0x0000000403037207 */ /* 0x000fe20004800000 */
[----:B------:R-:W-:Y:S01]  /*1abf0*/  IMAD.MOV.U32 R4, RZ, RZ, R0 ;  /* 0x000000ffff047224 */ /* 0x000fe200078e0000 */
[----:B------:R-:W-:Y:S01]  /*1ac00*/  SEL R2, R5, 0xffffffff, P0 ;  /* 0xffffffff05027807 */ /* 0x000fe20000000000 */
[----:B------:R-:W-:Y:S01]  /*1ac10*/  IMAD.MOV.U32 R5, RZ, RZ, 0x0 ;  /* 0x00000000ff057424 */ /* 0x000fe200078e00ff */
[----:B------:R-:W-:-:S03]  /*1ac20*/  SEL R3, R3, 0xffffffff, P0 ;  /* 0xffffffff03037807 */ /* 0x000fc60000000000 */
[----:B------:R-:W-:Y:S05]  /*1ac30*/  RET.REL.NODEC R4 `(_ZN2at6native61_GLOBAL__N__2cc7adc6_23_UnfoldBackwardKernel_cu_9e10b42f_336735_unfold_backward_elementwise_kernelILi128ELi8EZNS1_32_unfold_backward_internal_kernelIbEEvRNS_14TensorIteratorEllllllEUliE_EEviT1_) ;  /* 0xfffffe5004f07950 */ /* 0x000fea0003c3ffff */
.L_x_265:
        /* <DEDUP_REMOVED lines=12> */
.L_x_1726:


//--------------------- .text._ZN2at6native61_GLOBAL__N__2cc7adc6_23_UnfoldBackwardKernel_cu_9e10b42f_336735_unfold_backward_elementwise_kernelILi128ELi8EZNS1_32_unfold_backward_internal_kernelIN3c104HalfEEEvRNS_14TensorIteratorEllllllEUliE_EEviT1_ --------------------------
	.section	.text._ZN2at6native61_GLOBAL__N__2cc7adc6_23_UnfoldBackwardKernel_cu_9e10b42f_336735_unfold_backward_elementwise_kernelILi128ELi8EZNS1_32_unfold_backward_internal_kernelIN3c104HalfEEEvRNS_14TensorIteratorEllllllEUliE_EEviT1_,"ax",@progbits
	.align	128
.text._ZN2at6native61_GLOBAL__N__2cc7adc6_23_UnfoldBackwardKernel_cu_9e10b42f_336735_unfold_backward_elementwise_kernelILi128ELi8EZNS1_32_unfold_backward_internal_kernelIN3c104HalfEEEvRNS_14TensorIteratorEllllllEUliE_EEviT1_:
        .type           _ZN2at6native61_GLOBAL__N__2cc7adc6_23_UnfoldBackwardKernel_cu_9e10b42f_336735_unfold_backward_elementwise_kernelILi128ELi8EZNS1_32_unfold_backward_internal_kernelIN3c104HalfEEEvRNS_14TensorIteratorEllllllEUliE_EEviT1_,@function
        .size           _ZN2at6native61_GLOBAL__N__2cc7adc6_23_UnfoldBackwardKernel_cu_9e10b42f_336735_unfold_backward_elementwise_kernelILi128ELi8EZNS1_32_unfold_backward_internal_kernelIN3c104HalfEEEvRNS_14TensorIteratorEllllllEUliE_EEviT1_,(.L_x_1728 - _ZN2at6native61_GLOBAL__N__2cc7adc6_23_UnfoldBackwardKernel_cu_9e10b42f_336735_unfold_backward_elementwise_kernelILi128ELi8EZNS1_32_unfold_backward_internal_kernelIN3c104HalfEEEvRNS_14TensorIteratorEllllllEUliE_EEviT1_)
        .other          _ZN2at6native61_GLOBAL__N__2cc7adc6_23_UnfoldBackwardKernel_cu_9e10b42f_336735_unfold_backward_elementwise_kernelILi128ELi8EZNS1_32_unfold_backward_internal_kernelIN3c104HalfEEEvRNS_14TensorIteratorEllllllEUliE_EEviT1_,@"STO_CUDA_ENTRY STV_DEFAULT"
_ZN2at6native61_GLOBAL__N__2cc7adc6_23_UnfoldBackwardKernel_cu_9e10b42f_336735_unfold_backward_elementwise_kernelILi128ELi8EZNS1_32_unfold_backward_internal_kernelIN3c104HalfEEEvRNS_14TensorIteratorEllllllEUliE_EEviT1_:
        /* <DEDUP_REMOVED lines=12> */
[----:B------:R-:W-:Y:S01]  /*00c0*/  IMAD.MOV.U32 R10, RZ, RZ, RZ ;  /* 0x000000ffff0a7224 */ /* 0x000fe200078e00ff */
[----:B------:R-:W-:Y:S02]  /*00d0*/  MOV R17, RZ ;  /* 0x000000ff00117202 */ /* 0x000fe40000000f00 */
        /* <DEDUP_REMOVED lines=332> */
[----:B------:R-:W-:Y:S02]  /*15a0*/  @P0 MOV R6, RZ ;  /* 0x000000ff00060202 */ /* 0x000fe40000000f00 */
[----:B------:R-:W-:-:S05]  /*15b0*/  IADD3 R11, -R7, RZ, RZ ;  /* 0x000000ff070b7210 */ /* 0x000fca0007ffe1ff */
[----:B------:R-:W1:Y:S01]  /*15c0*/  @P0 LDC R15, c[0x0][0x33c] ;  /* 0x0000cf00ff0f0b82 */ /* 0x000e620000000800 */
[----:B------:R-:W-:Y:S01]  /*15d0*/  IMAD R3, R11, UR6, R3 ;  /* 0x000000060b037c24 */ /* 0x000fe2000f8e0203 */
[----:B------:R-:W-:-:S03]  /*15e0*/  ULDC.64 UR6, c[0x0][0x460] ;  /* 0x0001180000067ab9 */ /* 0x000fc60000000a00 */
[C---:B------:R-:W-:Y:S02]  /*15f0*/  IMAD R17, R3.reuse, UR4, R17 ;  /* 0x0000000403117c24 */ /* 0x040fe4000f8e0211 */
[C---:B------:R-:W-:Y:S01]  /*1600*/  IMAD R10, R3.reuse, UR6, R10 ;  /* 0x00000006030a7c24 */ /* 0x040fe2000f8e020a */
[----:B------:R-:W2:Y:S01]  /*1610*/  @P0 LDC.64 R4, c[0x0][0x468] ;  /* 0x00011a00ff040b82 */ /* 0x000ea20000000a00 */
[----:B------:R-:W-:-:S07]  /*1620*/  IMAD R0, R3, UR7, R0 ;  /* 0x0000000703007c24 */ /* 0x000fce000f8e0200 */
        /* <DEDUP_REMOVED lines=8> */
.L_x_268:
        /* <DEDUP_REMOVED lines=20> */
[----:B------:R-:W-:Y:S05]  /*17f0*/  CALL.REL.NOINC `($__internal_2_$__cuda_sm20_div_s64) ;  /* 0x0000012000907944 */ /* 0x000fea0003c00000 */
[----:B------:R-:W-:Y:S02]  /*1800*/  MOV R4, R2 ;  /* 0x0000000200047202 */ /* 0x000fe40000000f00 */
[----:B------:R-:W-:Y:S01]  /*1810*/  MOV R5, R3 ;  /* 0x0000000300057202 */ /* 0x000fe20000000f00 */
[----:B------:R-:W-:Y:S06]  /*1820*/  BRA `(.L_x_270) ;  /* 0x0000000000507947 */ /* 0x000fec0003800000 */
.L_x_271:
[----:B------:R-:W-:Y:S02]  /*1830*/  ULDC UR4, c[0x0][0x498] ;  /* 0x0001260000047ab9 */ /* 0x000fe40000000800 */
[----:B------:R-:W0:Y:S01]  /*1840*/  I2F.U32.RP R0, UR4 ;  /* 0x0000000400007d06 */ /* 0x000e220008209000 */
[----:B------:R-:W-:-:S07]  /*1850*/  ISETP.NE.U32.AND P2, PT, RZ, UR4, PT ;  /* 0x00000004ff007c0c */ /* 0x000fce000bf45070 */
[----:B0-----:R-:W0:Y:S02]  /*1860*/  MUFU.RCP R0, R0 ;  /* 0x0000000000007308 */ /* 0x001e240000001000 */
[----:B0-----:R-:W-:-:S06]  /*1870*/  VIADD R2, R0, 0xffffffe ;  /* 0x0ffffffe00027836 */ /* 0x001fcc0000000000 */
[----:B------:R0:W1:Y:S02]  /*1880*/  F2I.FTZ.U32.TRUNC.NTZ R3, R2 ;  /* 0x0000000200037305 */ /* 0x000064000021f000 */
[----:B0-----:R-:W-:Y:S01]  /*1890*/  HFMA2.MMA R2, -RZ, RZ, 0, 0 ;  /* 0x00000000ff027435 */ /* 0x001fe200000001ff */
[----:B-1----:R-:W-:-:S05]  /*18a0*/  IADD3 R5, RZ, -R3, RZ ;  /* 0x80000003ff057210 */ /* 0x002fca0007ffe0ff */
[----:B------:R-:W-:-:S04]  /*18b0*/  IMAD R5, R5, UR4, RZ ;  /* 0x0000000405057c24 */ /* 0x000fc8000f8e02ff */
[----:B------:R-:W-:Y:S01]  /*18c0*/  IMAD.HI.U32 R3, R3, R5, R2 ;  /* 0x0000000503037227 */ /* 0x000fe200078e0002 */
[----:B------:R-:W-:-:S05]  /*18d0*/  MOV R5, RZ ;  /* 0x000000ff00057202 */ /* 0x000fca0000000f00 */
        /* <DEDUP_REMOVED lines=9> */
.L_x_270:
[----:B------:R-:W-:Y:S05]  /*1970*/  BSYNC B1 ;  /* 0x0000000000017941 */ /* 0x000fea0003800000 */
.L_x_269:
        /* <DEDUP_REMOVED lines=22> */
[----:B------:R-:W-:Y:S05]  /*1ae0*/  CALL.REL.NOINC `($__internal_2_$__cuda_sm20_div_s64) ;  /* 0x0000011c00d47944 */ /* 0x000fea0003c00000 */
[----:B------:R-:W-:Y:S05]  /*1af0*/  BRA `(.L_x_274) ;  /* 0x0000000000507947 */ /* 0x000fea0003800000 */
.L_x_273:
[----:B------:R-:W0:Y:S01]  /*1b00*/  I2F.U32.RP R6, R2 ;  /* 0x0000000200067306 */ /* 0x000e220000209000 */
[----:B------:R-:W-:-:S07]  /*1b10*/  ISETP.NE.U32.AND P2, PT, R2, RZ, PT ;  /* 0x000000ff0200720c */ /* 0x000fce0003f45070 */
[----:B0-----:R-:W0:Y:S02]  /*1b20*/  MUFU.RCP R6, R6 ;  /* 0x0000000600067308 */ /* 0x001e240000001000 */
[----:B0-----:R-:W-:-:S06]  /*1b30*/  VIADD R4, R6, 0xffffffe ;  /* 0x0ffffffe06047836 */ /* 0x001fcc0000000000 */
[----:B------:R0:W1:Y:S02]  /*1b40*/  F2I.FTZ.U32.TRUNC.NTZ R5, R4 ;  /* 0x0000000400057305 */ /* 0x000064000021f000 */
[----:B0-----:R-:W-:Y:S01]  /*1b50*/  HFMA2.MMA R4, -RZ, RZ, 0, 0 ;  /* 0x00000000ff047435 */ /* 0x001fe200000001ff */
[----:B-1----:R-:W-:-:S05]  /*1b60*/  IADD3 R3, RZ, -R5, RZ ;  /* 0x80000005ff037210 */ /* 0x002fca0007ffe0ff */
[----:B------:R-:W-:-:S04]  /*1b70*/  IMAD R3, R3, R2, RZ ;  /* 0x0000000203037224 */ /* 0x000fc800078e02ff */
[----:B------:R-:W-:-:S06]  /*1b80*/  IMAD.HI.U32 R3, R5, R3, R4 ;  /* 0x0000000305037227 */ /* 0x000fcc00078e0004 */
[----:B------:R-:W-:-:S04]  /*1b90*/  IMAD.HI.U32 R0, R3, R14, RZ ;  /* 0x0000000e03007227 */ /* 0x000fc800078e00ff */
[----:B------:R-:W-:-:S04]  /*1ba0*/  IMAD.MOV R3, RZ, RZ, -R0 ;  /* 0x000000ffff037224 */ /* 0x000fc800078e0a00 */
[----:B------:R-:W-:-:S05]  /*1bb0*/  IMAD R3, R2, R3, R14 ;  /* 0x0000000302037224 */ /* 0x000fca00078e020e */
[----:B------:R-:W-:-:S13]  /*1bc0*/  ISETP.GE.U32.AND P0, PT, R3, R2, PT ;  /* 0x000000020300720c */ /* 0x000fda0003f06070 */
[-C--:B------:R-:W-:Y:S02]  /*1bd0*/  @P0 IADD3 R3, R3, -R2.reuse, RZ ;  /* 0x8000000203030210 */ /* 0x080fe40007ffe0ff */
[----:B------:R-:W-:Y:S02]  /*1be0*/  @P0 IADD3 R0, R0, 0x1, RZ ;  /* 0x0000000100000810 */ /* 0x000fe40007ffe0ff */
[----:B------:R-:W-:Y:S01]  /*1bf0*/  ISETP.GE.U32.AND P1, PT, R3, R2, PT ;  /* 0x000000020300720c */ /* 0x000fe20003f26070 */
[----:B------:R-:W-:-:S12]  /*1c00*/  HFMA2.MMA R3, -RZ, RZ, 0, 0 ;  /* 0x00000000ff037435 */ /* 0x000fd800000001ff */
[----:B------:R-:W-:Y:S01]  /*1c10*/  @P1 VIADD R0, R0, 0x1 ;  /* 0x0000000100001836 */ /* 0x000fe20000000000 */
[----:B------:R-:W-:-:S04]  /*1c20*/  @!P2 LOP3.LUT R0, RZ, R2, RZ, 0x33, !PT ;  /* 0x00000002ff00a212 */ /* 0x000fc800078e33ff */
[----:B------:R-:W-:-:S07]  /*1c30*/  MOV R2, R0 ;  /* 0x0000000000027202 */ /* 0x000fce0000000f00 */
.L_x_274:
[----:B------:R-:W-:Y:S05]  /*1c40*/  BSYNC B1 ;  /* 0x0000000000017941 */ /* 0x000fea0003800000 */
.L_x_272:
        /* <DEDUP_REMOVED lines=29> */
[----:B------:R-:W-:Y:S01]  /*1e20*/  ULDC.64 UR4, c[0x0][0x480] ;  /* 0x0001200000047ab9 */ /* 0x000fe20000000a00 */
[----:B------:R-:W2:Y:S03]  /*1e30*/  LDG.E.U16 R24, desc[UR12][R16.64] ;  /* 0x0000000c10187981 */ /* 0x000ea6000c1e1500 */
[----:B------:R-:W-:Y:S02]  /*1e40*/  IMAD.X R19, RZ, RZ, ~R13, P1 ;  /* 0x000000ffff137224 */ /* 0x000fe400008e0e0d */
[----:B------:R-:W1:Y:S08]  /*1e50*/  LDC.64 R4, c[0x0][0x4a8] ;  /* 0x00012a00ff047b82 */ /* 0x000e700000000a00 */
[----:B------:R-:W3:Y:S01]  /*1e60*/  LDC.64 R6, c[0x0][0x4b0] ;  /* 0x00012c00ff067b82 */ /* 0x000ee20000000a00 */
[----:B0-----:R-:W-:-:S04]  /*1e70*/  IMAD R18, R19, R2, RZ ;  /* 0x0000000213127224 */ /* 0x001fc800078e02ff */
[C---:B------:R-:W-:Y:S02]  /*1e80*/  IMAD R21, R23.reuse, R3, R18 ;  /* 0x0000000317157224 */ /* 0x040fe400078e0212 */
[----:B------:R-:W-:-:S04]  /*1e90*/  IMAD.WIDE.U32 R22, R23, R2, R14 ;  /* 0x0000000217167225 */ /* 0x000fc800078e000e */
[-C--:B-1----:R-:W-:Y:S01]  /*1ea0*/  IMAD R20, R13, R4.reuse, RZ ;  /* 0x000000040d147224 */ /* 0x082fe200078e02ff */
[----:B------:R-:W-:Y:S01]  /*1eb0*/  IADD3 R23, R23, R21, RZ ;  /* 0x0000001517177210 */ /* 0x000fe20007ffe0ff */
[----:B------:R-:W-:-:S04]  /*1ec0*/  IMAD.WIDE.U32 R18, R11, R4, RZ ;  /* 0x000000040b127225 */ /* 0x000fc800078e00ff */
[----:B------:R-:W-:Y:S02]  /*1ed0*/  IMAD R25, R11, R5, R20 ;  /* 0x000000050b197224 */ /* 0x000fe400078e0214 */
[-C--:B---3--:R-:W-:Y:S02]  /*1ee0*/  IMAD R23, R23, R6.reuse, RZ ;  /* 0x0000000617177224 */ /* 0x088fe400078e02ff */
        /* <DEDUP_REMOVED lines=8> */
[----:B------:R-:W-:-:S05]  /*1f70*/  LEA.HI.X R23, R28, R26, R23, 0x1, P1 ;  /* 0x0000001a1c177211 */ /* 0x000fca00008f0c17 */
[----:B------:R-:W3:Y:S01]  /*1f80*/  LDG.E.U16.CONSTANT R22, desc[UR12][R22.64] ;  /* 0x0000000c16167981 */ /* 0x000ee2000c1e9500 */
[----:B------:R-:W-:-:S04]  /*1f90*/  ISETP.NE.U32.AND P1, PT, R27, 0x1, PT ;  /* 0x000000011b00780c */ /* 0x000fc80003f25070 */
[----:B------:R-:W-:Y:S02]  /*1fa0*/  ISETP.NE.AND.EX P1, PT, RZ, RZ, PT, P1 ;  /* 0x000000ffff00720c */ /* 0x000fe40003f25310 */
[----:B------:R-:W-:Y:S01]  /*1fb0*/  IADD3 R28, P2, R11, 0x1, RZ ;  /* 0x000000010b1c7810 */ /* 0x000fe20007f5e0ff */
[----:B--2---:R-:W-:Y:S02]  /*1fc0*/  HADD2.F32 R24, -RZ, R24.H0_H0 ;  /* 0x20000018ff187230 */ /* 0x004fe40000004100 */
[----:B---3--:R-:W-:-:S05]  /*1fd0*/  HADD2.F32 R29, -RZ, R22.H0_H0 ;  /* 0x20000016ff1d7230 */ /* 0x008fca0000004100 */
[----:B------:R-:W-:-:S05]  /*1fe0*/  FADD.FTZ R24, R24, R29 ;  /* 0x0000001d18187221 */ /* 0x000fca0000010000 */
[----:B------:R-:W-:-:S05]  /*1ff0*/  F2FP.F16.F32.PACK_AB R24, RZ, R24 ;  /* 0x00000018ff18723e */ /* 0x000fca00000000ff */
[----:B------:R0:W-:Y:S01]  /*2000*/  STG.E.U16 desc[UR12][R16.64], R24 ;  /* 0x0000001810007986 */ /* 0x0001e2000c10150c */
[----:B------:R-:W-:Y:S01]  /*2010*/  IMAD.X R29, RZ, RZ, R13, P2 ;  /* 0x000000ffff1d7224 */ /* 0x000fe200010e060d */
[----:B------:R-:W-:Y:S06]  /*2020*/  @!P1 BRA `(.L_x_278) ;  /* 0x0000000000ac9947 */ /* 0x000fec0003800000 */
[-C--:B------:R-:W-:Y:S01]  /*2030*/  IMAD R20, R13, R2.reuse, RZ ;  /* 0x000000020d147224 */ /* 0x080fe200078e02ff */
[----:B------:R-:W-:Y:S01]  /*2040*/  ULDC.64 UR4, c[0x0][0x498] ;  /* 0x0001260000047ab9 */ /* 0x000fe20000000a00 */
[----:B------:R-:W-:Y:S01]  /*2050*/  ISETP.NE.U32.AND P1, PT, R27, 0x2, PT ;  /* 0x000000021b00780c */ /* 0x000fe20003f25070 */
[----:B------:R-:W-:-:S03]  /*2060*/  IMAD.WIDE.U32 R22, R11, R2, UR4 ;  /* 0x000000040b167e25 */ /* 0x000fc6000f8e0002 */
[----:B------:R-:W-:Y:S01]  /*2070*/  ISETP.NE.AND.EX P1, PT, RZ, RZ, PT, P1 ;  /* 0x000000ffff00720c */ /* 0x000fe20003f25310 */
[----:B------:R-:W-:Y:S01]  /*2080*/  IMAD R19, R11, R3, R20 ;  /* 0x000000030b137224 */ /* 0x000fe200078e0214 */
[----:B------:R-:W-:-:S04]  /*2090*/  IADD3 R20, P3, R18, R4, RZ ;  /* 0x0000000412147210 */ /* 0x000fc80007f7e0ff */
[----:B------:R-:W-:Y:S01]  /*20a0*/  IADD3 R23, R23, R19, RZ ;  /* 0x0000001317177210 */ /* 0x000fe20007ffe0ff */
[----:B------:R-:W-:Y:S01]  /*20b0*/  IMAD.X R21, R21, 0x1, R5, P3 ;  /* 0x0000000115157824 */ /* 0x000fe200018e0605 */
[----:B------:R-:W-:-:S04]  /*20c0*/  IADD3 R19, P2, R14, -R22, RZ ;  /* 0x800000160e137210 */ /* 0x000fc80007f5e0ff */
[----:B------:R-:W-:Y:S01]  /*20d0*/  IADD3.X R27, R15, ~R23, RZ, P2, !PT ;  /* 0x800000170f1b7210 */ /* 0x000fe200017fe4ff */
[----:B------:R-:W-:Y:S01]  /*20e0*/  IMAD.WIDE.U32 R28, R19, R6, R20 ;  /* 0x00000006131c7225 */ /* 0x000fe200078e0014 */
[----:B------:R-:W-:-:S03]  /*20f0*/  @P1 IADD3 R4, P2, R20, R4, RZ ;  /* 0x0000000414041210 */ /* 0x000fc60007f5e0ff */
[----:B------:R-:W-:Y:S01]  /*2100*/  IMAD R18, R27, R6, RZ ;  /* 0x000000061b127224 */ /* 0x000fe200078e02ff */
[----:B------:R-:W-:Y:S02]  /*2110*/  @P1 IADD3 R27, P3, P4, R14, -R2, -R22 ;  /* 0x800000020e1b1210 */ /* 0x000fe40007c7e816 */
[----:B------:R-:W-:Y:S01]  /*2120*/  @P1 IADD3.X R5, R21, R5, RZ, P2, !PT ;  /* 0x0000000515051210 */ /* 0x000fe200017fe4ff */
[----:B------:R-:W-:Y:S01]  /*2130*/  IMAD R19, R19, R7, R18 ;  /* 0x0000000713137224 */ /* 0x000fe200078e0212 */
[----:B------:R-:W-:Y:S02]  /*2140*/  @P1 IADD3.X R3, R15, ~R3, ~R23, P3, P4 ;  /* 0x800000030f031210 */ /* 0x000fe40001fe8c17 */
[----:B------:R-:W-:Y:S01]  /*2150*/  LEA R2, P3, R28, R25, 0x1 ;  /* 0x000000191c027211 */ /* 0x000fe200078608ff */
[----:B------:R-:W-:Y:S01]  /*2160*/  @P1 IMAD.WIDE.U32 R4, R27, R6, R4 ;  /* 0x000000061b041225 */ /* 0x000fe200078e0004 */
[----:B------:R-:W-:-:S03]  /*2170*/  IADD3 R19, R29, R19, RZ ;  /* 0x000000131d137210 */ /* 0x000fc60007ffe0ff */
[----:B------:R-:W-:Y:S01]  /*2180*/  @P1 IMAD R18, R3, R6, RZ ;  /* 0x0000000603121224 */ /* 0x000fe200078e02ff */
[----:B------:R-:W-:-:S03]  /*2190*/  LEA.HI.X R3, R28, R26, R19, 0x1, P3 ;  /* 0x0000001a1c037211 */ /* 0x000fc600018f0c13 */
[----:B------:R-:W-:Y:S02]  /*21a0*/  @P1 IMAD R7, R27, R7, R18 ;  /* 0x000000071b071224 */ /* 0x000fe400078e0212 */
[----:B------:R-:W2:Y:S01]  /*21b0*/  LDG.E.U16.CONSTANT R2, desc[UR12][R2.64] ;  /* 0x0000000c02027981 */ /* 0x000ea2000c1e9500 */
[----:B------:R-:W-:Y:S01]  /*21c0*/  @P1 LEA R6, P2, R4, R25, 0x1 ;  /* 0x0000001904061211 */ /* 0x000fe200078408ff */
[----:B------:R-:W-:-:S05]  /*21d0*/  @P1 IMAD.IADD R5, R5, 0x1, R7 ;  /* 0x0000000105051824 */ /* 0x000fca00078e0207 */
[----:B------:R-:W-:-:S05]  /*21e0*/  @P1 LEA.HI.X R7, R4, R26, R5, 0x1, P2 ;  /* 0x0000001a04071211 */ /* 0x000fca00010f0c05 */
[----:B------:R-:W3:Y:S01]  /*21f0*/  @P1 LDG.E.U16.CONSTANT R6, desc[UR12][R6.64] ;  /* 0x0000000c06061981 */ /* 0x000ee2000c1e9500 */
[----:B0-----:R-:W-:Y:S01]  /*2200*/  HADD2.F32 R24, -RZ, R24.H0_H0 ;  /* 0x20000018ff187230 */ /* 0x001fe20000004100 */
[C---:B------:R-:W-:Y:S02]  /*2210*/  IADD3 R28, P2, R11.reuse, 0x2, RZ ;  /* 0x000000020b1c7810 */ /* 0x040fe40007f5e0ff */
[----:B------:R-:W-:Y:S02]  /*2220*/  @P1 IADD3 R28, P3, R11, 0x3, RZ ;  /* 0x000000030b1c1810 */ /* 0x000fe40007f7e0ff */
[-C--:B------:R-:W-:Y:S02]  /*2230*/  IADD3.X R29, RZ, R13.reuse, RZ, P2, !PT ;  /* 0x0000000dff1d7210 */ /* 0x080fe400017fe4ff */
[----:B------:R-:W-:Y:S01]  /*2240*/  @P1 IADD3.X R29, RZ, R13, RZ, P3, !PT ;  /* 0x0000000dff1d1210 */ /* 0x000fe20001ffe4ff */
[----:B--2---:R-:W-:-:S05]  /*2250*/  HADD2.F32 R5, -RZ, R2.H0_H0 ;  /* 0x20000002ff057230 */ /* 0x004fca0000004100 */
[----:B------:R-:W-:-:S05]  /*2260*/  FADD.FTZ R5, R24, R5 ;  /* 0x0000000518057221 */ /* 0x000fca0000010000 */
[----:B------:R-:W-:Y:S01]  /*2270*/  F2FP.F16.F32.PACK_AB R3, RZ, R5 ;  /* 0x00000005ff03723e */ /* 0x000fe200000000ff */
[----:B---3--:R-:W-:-:S04]  /*2280*/  @P1 HADD2.F32 R5, -RZ, R6.H0_H0 ;  /* 0x20000006ff051230 */ /* 0x008fc80000004100 */
[----:B------:R-:W-:Y:S01]  /*2290*/  @P1 HADD2.F32 R4, -RZ, R3.H0_H0 ;  /* 0x20000003ff041230 */ /* 0x000fe20000004100 */
[----:B------:R1:W-:Y:S04]  /*22a0*/  STG.E.U16 desc[UR12][R16.64], R3 ;  /* 0x0000000310007986 */ /* 0x0003e8000c10150c */
[----:B------:R-:W-:-:S05]  /*22b0*/  @P1 FADD.FTZ R4, R4, R5 ;  /* 0x0000000504041221 */ /* 0x000fca0000010000 */
[----:B------:R-:W-:-:S05]  /*22c0*/  @P1 F2FP.F16.F32.PACK_AB R4, RZ, R4 ;  /* 0x00000004ff04123e */ /* 0x000fca00000000ff */
[----:B------:R1:W-:Y:S02]  /*22d0*/  @P1 STG.E.U16 desc[UR12][R16.64], R4 ;  /* 0x0000000410001986 */ /* 0x0003e4000c10150c */
.L_x_278:
[----:B------:R-:W-:Y:S05]  /*22e0*/  BSYNC B2 ;  /* 0x0000000000027941 */ /* 0x000fea0003800000 */
.L_x_277:
[----:B------:R-:W-:Y:S05]  /*22f0*/  @!P0 BRA `(.L_x_276) ;  /* 0x00000004001c8947 */ /* 0x000fea0003800000 */
[----:B------:R2:W5:Y:S01]  /*2300*/  LDG.E.U16 R5, desc[UR12][R16.64] ;  /* 0x0000000c10057981 */ /* 0x000562000c1e1500 */
        /* <DEDUP_REMOVED lines=13> */
[----:B-1----:R-:W1:Y:S01]  /*23e0*/  LDC.64 R2, c[0x0][0x4a8] ;  /* 0x00012a00ff027b82 */ /* 0x002e620000000a00 */
[----:B------:R-:W-:Y:S02]  /*23f0*/  USHF.L.U64.HI UR4, UR4, 0x1, UR5 ;  /* 0x0000000104047899 */ /* 0x000fe40008010205 */
[----:B------:R-:W-:-:S05]  /*2400*/  IADD3 R4, R15, R7, RZ ;  /* 0x000000070f047210 */ /* 0x000fca0007ffe0ff */
[----:B------:R-:W-:-:S04]  /*2410*/  IMAD R7, R4, UR10, RZ ;  /* 0x0000000a04077c24 */ /* 0x000fc8000f8e02ff */
[C---:B------:R-:W-:Y:S02]  /*2420*/  IMAD R7, R14.reuse, UR11, R7 ;  /* 0x0000000b0e077c24 */ /* 0x040fe4000f8e0207 */
[----:B------:R-:W-:-:S04]  /*2430*/  IMAD.WIDE.U32 R14, R14, UR10, RZ ;  /* 0x0000000a0e0e7c25 */ /* 0x000fc8000f8e00ff */
        /* <DEDUP_REMOVED lines=15> */
[----:B--2---:R-:W-:-:S07]  /*2530*/  IADD3.X R13, R13, ~UR4, RZ, P3, !PT ;  /* 0x800000040d0d7c10 */ /* 0x004fce0009ffe4ff */
.L_x_279:
        /* <DEDUP_REMOVED lines=10> */
[----:B-----5:R-:W-:Y:S01]  /*25e0*/  HADD2.F32 R5, -RZ, R5.H0_H0 ;  /* 0x20000005ff057230 */ /* 0x020fe20000004100 */
[----:B------:R-:W-:Y:S02]  /*25f0*/  IADD3 R7, P0, R7, 0x4, RZ ;  /* 0x0000000407077810 */ /* 0x000fe40007f1e0ff */
[----:B-1----:R-:W-:Y:S02]  /*2600*/  IADD3 R14, P1, R2, R11, RZ ;  /* 0x0000000b020e7210 */ /* 0x002fe40007f3e0ff */
[----:B------:R-:W-:Y:S02]  /*2610*/  IADD3.X R29, RZ, R29, RZ, P0, !PT ;  /* 0x0000001dff1d7210 */ /* 0x000fe400007fe4ff */
[----:B------:R-:W-:Y:S01]  /*2620*/  ISETP.GE.U32.AND P0, PT, R7, R0, PT ;  /* 0x000000000700720c */ /* 0x000fe20003f06070 */
[----:B------:R-:W-:-:S03]  /*2630*/  IMAD.X R15, R3, 0x1, R13, P1 ;  /* 0x00000001030f7824 */ /* 0x000fc600008e060d */
[----:B------:R-:W-:Y:S01]  /*2640*/  ISETP.GE.AND.EX P0, PT, R29, R12, PT, P0 ;  /* 0x0000000c1d00720c */ /* 0x000fe20003f06300 */
[----:B--2---:R-:W-:-:S05]  /*2650*/  HADD2.F32 R4, -RZ, R4.H0_H0 ;  /* 0x20000004ff047230 */ /* 0x004fca0000004100 */
[----:B------:R-:W-:-:S05]  /*2660*/  FADD.FTZ R4, R5, R4 ;  /* 0x0000000405047221 */ /* 0x000fca0000010000 */
[----:B------:R-:W-:Y:S01]  /*2670*/  F2FP.F16.F32.PACK_AB R4, RZ, R4 ;  /* 0x00000004ff04723e */ /* 0x000fe200000000ff */
[----:B---3--:R-:W-:-:S04]  /*2680*/  HADD2.F32 R5, -RZ, R6.H0_H0 ;  /* 0x20000006ff057230 */ /* 0x008fc80000004100 */
[----:B------:R-:W-:-:S05]  /*2690*/  HADD2.F32 R4, -RZ, R4.H0_H0 ;  /* 0x20000004ff047230 */ /* 0x000fca0000004100 */
[----:B------:R-:W-:Y:S01]  /*26a0*/  FADD.FTZ R4, R4, R5 ;  /* 0x0000000504047221 */ /* 0x000fe20000010000 */
[----:B----4-:R-:W-:-:S04]  /*26b0*/  HADD2.F32 R5, -RZ, R10.H0_H0 ;  /* 0x2000000aff057230 */ /* 0x010fc80000004100 */
[----:B------:R-:W-:-:S05]  /*26c0*/  F2FP.F16.F32.PACK_AB R4, RZ, R4 ;  /* 0x00000004ff04723e */ /* 0x000fca00000000ff */
[----:B------:R-:W-:-:S05]  /*26d0*/  HADD2.F32 R4, -RZ, R4.H0_H0 ;  /* 0x20000004ff047230 */ /* 0x000fca0000004100 */
[----:B------:R-:W-:Y:S01]  /*26e0*/  FADD.FTZ R4, R4, R5 ;  /* 0x0000000504047221 */ /* 0x000fe20000010000 */
[----:B------:R-:W-:-:S04]  /*26f0*/  HADD2.F32 R5, -RZ, R22.H0_H0 ;  /* 0x20000016ff057230 */ /* 0x000fc80000004100 */
[----:B------:R-:W-:-:S05]  /*2700*/  F2FP.F16.F32.PACK_AB R4, RZ, R4 ;  /* 0x00000004ff04723e */ /* 0x000fca00000000ff */
[----:B------:R-:W-:-:S05]  /*2710*/  HADD2.F32 R4, -RZ, R4.H0_H0 ;  /* 0x20000004ff047230 */ /* 0x000fca0000004100 */
[----:B------:R-:W-:-:S05]  /*2720*/  FADD.FTZ R4, R4, R5 ;  /* 0x0000000504047221 */ /* 0x000fca0000010000 */
[----:B------:R-:W-:-:S04]  /*2730*/  F2FP.F16.F32.PACK_AB R4, RZ, R4 ;  /* 0x00000004ff04723e */ /* 0x000fc800000000ff */
[----:B------:R-:W-:-:S05]  /*2740*/  PRMT R5, R4, 0x7610, R5 ;  /* 0x0000761004057816 */ /* 0x000fca0000000005 */
[----:B------:R2:W-:Y:S01]  /*2750*/  STG.E.U16 desc[UR12][R16.64], R5 ;  /* 0x0000000510007986 */ /* 0x0005e2000c10150c */
[----:B------:R-:W-:Y:S05]  /*2760*/  @!P0 BRA `(.L_x_279) ;  /* 0xfffffffc00748947 */ /* 0x000fea000383ffff */
.L_x_276:
[----:B------:R-:W-:Y:S05]  /*2770*/  BSYNC B1 ;  /* 0x0000000000017941 */ /* 0x000fea0003800000 */
.L_x_275:
[----:B------:R-:W-:-:S04]  /*2780*/  LEA R8, R8, R9, 0xa ;  /* 0x0000000908087211 */ /* 0x000fc800078e50ff */
[----:B------:R-:W-:-:S07]  /*2790*/  IADD3 R11, R8, 0x80, RZ ;  /* 0x00000080080b7810 */ /* 0x000fce0007ffe0ff */
.L_x_267:
[----:B------:R-:W-:Y:S05]  /*27a0*/  BSYNC B0 ;  /* 0x0000000000007941 */ /* 0x000fea0003800000 */
.L_x_266:
        /* <DEDUP_REMOVED lines=357> */
.L_x_282:
        /* <DEDUP_REMOVED lines=20> */
[----:B------:R-:W-:Y:S05]  /*3f40*/  CALL.REL.NOINC `($__internal_2_$__cuda_sm20_div_s64) ;  /* 0x000000f800bc7944 */ /* 0x000fea0003c00000 */
[----:B------:R-:W-:Y:S01]  /*3f50*/  MOV R4, R2 ;  /* 0x0000000200047202 */ /* 0x000fe20000000f00 */
[----:B------:R-:W-:Y:S01]  /*3f60*/  IMAD.MOV.U32 R5, RZ, RZ, R3 ;  /* 0x000000ffff057224 */ /* 0x000fe200078e0003 */
[----:B------:R-:W-:Y:S06]  /*3f70*/  BRA `(.L_x_284) ;  /* 0x0000000000507947 */ /* 0x000fec0003800000 */
.L_x_285:
        /* <DEDUP_REMOVED lines=20> */
.L_x_284:
[----:B------:R-:W-:Y:S05]  /*40c0*/  BSYNC B1 ;  /* 0x0000000000017941 */ /* 0x000fea0003800000 */
.L_x_283:
        /* <DEDUP_REMOVED lines=22> */
[----:B------:R-:W-:Y:S05]  /*4230*/  CALL.REL.NOINC `($__internal_2_$__cuda_sm20_div_s64) ;  /* 0x000000f800007944 */ /* 0x000fea0003c00000 */
[----:B------:R-:W-:Y:S02]  /*4240*/  MOV R4, R2 ;  /* 0x0000000200047202 */ /* 0x000fe40000000f00 */
[----:B------:R-:W-:Y:S01]  /*4250*/  MOV R5, R3 ;  /* 0x0000000300057202 */ /* 0x000fe20000000f00 */
[----:B------:R-:W-:Y:S06]  /*4260*/  BRA `(.L_x_288) ;  /* 0x00000000004c7947 */ /* 0x000fec0003800000 */
.L_x_287:
        /* <DEDUP_REMOVED lines=19> */
.L_x_288:
[----:B------:R-:W-:Y:S05]  /*43a0*/  BSYNC B1 ;  /* 0x0000000000017941 */ /* 0x000fea0003800000 */
.L_x_286:
        /* <DEDUP_REMOVED lines=52> */
[----:B------:R-:W-:Y:S02]  /*46f0*/  ISETP.NE.U32.AND P1, PT, R28, 0x1, PT ;  /* 0x000000011c00780c */ /* 0x000fe40003f25070 */
[----:B------:R-:W-:Y:S02]  /*4700*/  IADD3 R26, P2, R8, 0x1, RZ ;  /* 0x00000001081a7810 */ /* 0x000fe40007f5e0ff */
[----:B------:R-:W-:Y:S01]  /*4710*/  ISETP.NE.AND.EX P1, PT, RZ, RZ, PT, P1 ;  /* 0x000000ffff00720c */ /* 0x000fe20003f25310 */
[----:B--2---:R-:W-:-:S02]  /*4720*/  HADD2.F32 R2, -RZ, R2.H0_H0 ;  /* 0x20000002ff027230 */ /* 0x004fc40000004100 */
[----:B---3--:R-:W-:-:S05]  /*4730*/  HADD2.F32 R27, -RZ, R22.H0_H0 ;  /* 0x20000016ff1b7230 */ /* 0x008fca0000004100 */
[----:B------:R-:W-:Y:S01]  /*4740*/  FADD.FTZ R2, R2, R27 ;  /* 0x0000001b02027221 */ /* 0x000fe20000010000 */
[----:B------:R-:W-:-:S04]  /*4750*/  IADD3.X R27, RZ, R9, RZ, P2, !PT ;  /* 0x00000009ff1b7210 */ /* 0x000fc800017fe4ff */
[----:B------:R-:W-:-:S05]  /*4760*/  F2FP.F16.F32.PACK_AB R2, RZ, R2 ;  /* 0x00000002ff02723e */ /* 0x000fca00000000ff */
[----:B------:R0:W-:Y:S01]  /*4770*/  STG.E.U16 desc[UR12][R16.64], R2 ;  /* 0x0000000210007986 */ /* 0x0001e2000c10150c */
[----:B------:R-:W-:Y:S05]  /*4780*/  @!P1 BRA `(.L_x_292) ;  /* 0x0000000000ac9947 */ /* 0x000fea0003800000 */
[-C--:B------:R-:W-:Y:S01]  /*4790*/  IMAD R4, R9, R20.reuse, RZ ;  /* 0x0000001409047224 */ /* 0x080fe200078e02ff */
[----:B------:R-:W-:Y:S01]  /*47a0*/  ULDC.64 UR4, c[0x0][0x498] ;  /* 0x0001260000047ab9 */ /* 0x000fe20000000a00 */
[----:B------:R-:W-:Y:S01]  /*47b0*/  ISETP.NE.U32.AND P1, PT, R28, 0x2, PT ;  /* 0x000000021c00780c */ /* 0x000fe20003f25070 */
[----:B------:R-:W-:Y:S01]  /*47c0*/  IMAD.WIDE.U32 R22, R8, R20, UR4 ;  /* 0x0000000408167e25 */ /* 0x000fe2000f8e0014 */
[----:B------:R-:W-:Y:S02]  /*47d0*/  IADD3 R6, P3, R6, R18, RZ ;  /* 0x0000001206067210 */ /* 0x000fe40007f7e0ff */
[----:B------:R-:W-:Y:S01]  /*47e0*/  ISETP.NE.AND.EX P1, PT, RZ, RZ, PT, P1 ;  /* 0x000000ffff00720c */ /* 0x000fe20003f25310 */
[----:B------:R-:W-:Y:S01]  /*47f0*/  IMAD R7, R8, R21, R4 ;  /* 0x0000001508077224 */ /* 0x000fe200078e0204 */
[----:B------:R-:W-:-:S03]  /*4800*/  IADD3 R27, P2, R14, -R22, RZ ;  /* 0x800000160e1b7210 */ /* 0x000fc60007f5e0ff */
[----:B------:R-:W-:Y:S01]  /*4810*/  IMAD.IADD R23, R23, 0x1, R7 ;  /* 0x0000000117177824 */ /* 0x000fe200078e0207 */
[----:B------:R-:W-:-:S04]  /*4820*/  IADD3.X R7, R5, R19, RZ, P3, !PT ;  /* 0x0000001305077210 */ /* 0x000fc80001ffe4ff */
[----:B------:R-:W-:Y:S01]  /*4830*/  IADD3.X R29, R15, ~R23, RZ, P2, !PT ;  /* 0x800000170f1d7210 */ /* 0x000fe200017fe4ff */
[----:B------:R-:W-:Y:S02]  /*4840*/  IMAD.WIDE.U32 R4, R27, R12, R6 ;  /* 0x0000000c1b047225 */ /* 0x000fe400078e0006 */
[----:B------:R-:W-:Y:S02]  /*4850*/  @P1 IADD3 R18, P2, R6, R18, RZ ;  /* 0x0000001206121210 */ /* 0x000fe40007f5e0ff */
[----:B------:R-:W-:Y:S01]  /*4860*/  IMAD R26, R29, R12, RZ ;  /* 0x0000000c1d1a7224 */ /* 0x000fe200078e02ff */
[----:B------:R-:W-:Y:S02]  /*4870*/  @P1 IADD3 R29, P3, P4, R14, -R20, -R22 ;  /* 0x800000140e1d1210 */ /* 0x000fe40007c7e816 */
[----:B------:R-:W-:Y:S01]  /*4880*/  @P1 IADD3.X R19, R7, R19, RZ, P2, !PT ;  /* 0x0000001307131210 */ /* 0x000fe200017fe4ff */
[----:B------:R-:W-:Y:S01]  /*4890*/  IMAD R27, R27, R13, R26 ;  /* 0x0000000d1b1b7224 */ /* 0x000fe200078e021a */
[----:B------:R-:W-:-:S02]  /*48a0*/  @P1 IADD3.X R21, R15, ~R21, ~R23, P3, P4 ;  /* 0x800000150f151210 */ /* 0x000fc40001fe8c17 */
[C---:B------:R-:W-:Y:S01]  /*48b0*/  LEA R6, P3, R4.reuse, R24, 0x1 ;  /* 0x0000001804067211 */ /* 0x040fe200078608ff */
[----:B------:R-:W-:Y:S02]  /*48c0*/  IMAD.IADD R27, R5, 0x1, R27 ;  /* 0x00000001051b7824 */ /* 0x000fe400078e021b */
[-C--:B------:R-:W-:Y:S02]  /*48d0*/  @P1 IMAD R20, R21, R12.reuse, RZ ;  /* 0x0000000c15141224 */ /* 0x080fe400078e02ff */
[----:B------:R-:W-:Y:S01]  /*48e0*/  @P1 IMAD.WIDE.U32 R18, R29, R12, R18 ;  /* 0x0000000c1d121225 */ /* 0x000fe200078e0012 */
[----:B------:R-:W-:-:S03]  /*48f0*/  LEA.HI.X R7, R4, R25, R27, 0x1, P3 ;  /* 0x0000001904077211 */ /* 0x000fc600018f0c1b */
[----:B------:R-:W-:Y:S02]  /*4900*/  @P1 IMAD R13, R29, R13, R20 ;  /* 0x0000000d1d0d1224 */ /* 0x000fe400078e0214 */
[----:B------:R-:W2:Y:S01]  /*4910*/  LDG.E.U16.CONSTANT R6, desc[UR12][R6.64] ;  /* 0x0000000c06067981 */ /* 0x000ea2000c1e9500 */
[----:B------:R-:W-:Y:S02]  /*4920*/  @P1 LEA R24, P2, R18, R24, 0x1 ;  /* 0x0000001812181211 */ /* 0x000fe400078408ff */
[----:B------:R-:W-:-:S04]  /*4930*/  @P1 IADD3 R4, R19, R13, RZ ;  /* 0x0000000d13041210 */ /* 0x000fc80007ffe0ff */
[----:B------:R-:W-:-:S05]  /*4940*/  @P1 LEA.HI.X R25, R18, R25, R4, 0x1, P2 ;  /* 0x0000001912191211 */ /* 0x000fca00010f0c04 */
[----:B------:R-:W3:Y:S01]  /*4950*/  @P1 LDG.E.U16.CONSTANT R24, desc[UR12][R24.64] ;  /* 0x0000000c18181981 */ /* 0x000ee2000c1e9500 */
[----:B0-----:R-:W-:Y:S01]  /*4960*/  HADD2.F32 R2, -RZ, R2.H0_H0 ;  /* 0x20000002ff027230 */ /* 0x001fe20000004100 */
[C---:B------:R-:W-:Y:S02]  /*4970*/  IADD3 R26, P2, R8.reuse, 0x2, RZ ;  /* 0x00000002081a7810 */ /* 0x040fe40007f5e0ff */
[----:B------:R-:W-:-:S03]  /*4980*/  @P1 IADD3 R26, P3, R8, 0x3, RZ ;  /* 0x00000003081a1810 */ /* 0x000fc60007f7e0ff */
[----:B------:R-:W-:Y:S01]  /*4990*/  IMAD.X R27, RZ, RZ, R9, P2 ;  /* 0x000000ffff1b7224 */ /* 0x000fe200010e0609 */
        /* <DEDUP_REMOVED lines=10> */
.L_x_292:
[----:B------:R-:W-:Y:S05]  /*4a40*/  BSYNC B2 ;  /* 0x0000000000027941 */ /* 0x000fea0003800000 */
.L_x_291:
[----:B------:R-:W-:Y:S05]  /*4a50*/  @!P0 BRA `(.L_x_290) ;  /* 0x00000004001c8947 */ /* 0x000fea0003800000 */
[----:B------:R2:W5:Y:S01]  /*4a60*/  LDG.E.U16 R5, desc[UR12][R16.64] ;  /* 0x0000000c10057981 */ /* 0x000562000c1e1500 */
[----:B------:R-:W-:Y:S01]  /*4a70*/  IADD3 R9, P0, RZ, -R26, RZ ;  /* 0x8000001aff097210 */ /* 0x000fe20007f1e0ff */
[----:B------:R-:W3:Y:S01]  /*4a80*/  LDC.64 R6, c[0x0][0x4a8] ;  /* 0x00012a00ff067b82 */ /* 0x000ee20000000a00 */
[----:B------:R-:W-:Y:S01]  /*4a90*/  ULDC.64 UR6, c[0x0][0x498] ;  /* 0x0001260000067ab9 */ /* 0x000fe20000000a00 */
[----:B------:R-:W-:Y:S01]  /*4aa0*/  ULDC.64 UR8, c[0x0][0x4b0] ;  /* 0x00012c0000087ab9 */ /* 0x000fe20000000a00 */
[----:B01----:R-:W-:Y:S01]  /*4ab0*/  IADD3.X R2, RZ, ~R27, RZ, P0, !PT ;  /* 0x8000001bff027210 */ /* 0x003fe200007fe4ff */
[----:B------:R-:W-:Y:S01]  /*4ac0*/  IMAD.WIDE.U32 R14, R9, UR6, R14 ;  /* 0x00000006090e7c25 */ /* 0x000fe2000f8e000e */
[----:B------:R-:W-:-:S03]  /*4ad0*/  UIMAD.WIDE.U32 UR4, UR6, UR8, URZ ;  /* 0x00000008060472a5 */ /* 0x000fc6000f8e003f */
[----:B------:R-:W-:-:S04]  /*4ae0*/  IMAD R2, R2, UR6, RZ ;  /* 0x0000000602027c24 */ /* 0x000fc8000f8e02ff */
[----:B------:R-:W-:Y:S01]  /*4af0*/  IMAD R9, R9, UR7, R2 ;  /* 0x0000000709097c24 */ /* 0x000fe2000f8e0202 */
[----:B------:R-:W-:-:S03]  /*4b00*/  UIMAD UR7, UR7, UR8, URZ ;  /* 0x00000008070772a4 */ /* 0x000fc6000f8e023f */
        /* <DEDUP_REMOVED lines=8> */
[----:B------:R-:W-:-:S03]  /*4b90*/  ULDC.64 UR8, c[0x0][0x480] ;  /* 0x0001200000087ab9 */ /* 0x000fc60000000a00 */
[-C--:B---3--:R-:W-:Y:S01]  /*4ba0*/  IMAD R2, R27, R6.reuse, RZ ;  /* 0x000000061b027224 */ /* 0x088fe200078e02ff */
[----:B------:R-:W-:Y:S01]  /*4bb0*/  IADD3 R15, R15, R9, RZ ;  /* 0x000000090f0f7210 */ /* 0x000fe20007ffe0ff */
[----:B------:R-:W-:Y:S01]  /*4bc0*/  IMAD.WIDE.U32 R8, R26, R6, RZ ;  /* 0x000000061a087225 */ /* 0x000fe200078e00ff */
[C---:B------:R-:W-:Y:S02]  /*4bd0*/  SHF.L.U32 R13, R14.reuse, 0x1, RZ ;  /* 0x000000010e0d7819 */ /* 0x040fe400000006ff */
[----:B------:R-:W-:Y:S01]  /*4be0*/  SHF.L.U64.HI R15, R14, 0x1, R15 ;  /* 0x000000010e0f7819 */ /* 0x000fe2000001020f */
        /* <DEDUP_REMOVED lines=10> */
[----:B--2---:R-:W-:-:S07]  /*4c90*/  IADD3.X R13, R13, ~UR7, RZ, P3, !PT ;  /* 0x800000070d0d7c10 */ /* 0x004fce0009ffe4ff */
.L_x_293:
        /* <DEDUP_REMOVED lines=10> */
[----:B-----5:R-:W-:Y:S01]  /*4d40*/  HADD2.F32 R5, -RZ, R5.H0_H0 ;  /* 0x20000005ff057230 */ /* 0x020fe20000004100 */
[----:B------:R-:W-:Y:S02]  /*4d50*/  IADD3 R26, P0, R26, 0x4, RZ ;  /* 0x000000041a1a7810 */ /* 0x000fe40007f1e0ff */
[----:B0-----:R-:W-:Y:S02]  /*4d60*/  IADD3 R14, P1, R6, R9, RZ ;  /* 0x00000009060e7210 */ /* 0x001fe40007f3e0ff */
[----:B------:R-:W-:Y:S02]  /*4d70*/  IADD3.X R27, RZ, R27, RZ, P0, !PT ;  /* 0x0000001bff1b7210 */ /* 0x000fe400007fe4ff */
[----:B------:R-:W-:Y:S02]  /*4d80*/  ISETP.GE.U32.AND P0, PT, R26, R3, PT ;  /* 0x000000031a00720c */ /* 0x000fe40003f06070 */
[----:B------:R-:W-:-:S02]  /*4d90*/  IADD3.X R15, R7, R13, RZ, P1, !PT ;  /* 0x0000000d070f7210 */ /* 0x000fc40000ffe4ff */
        /* <DEDUP_REMOVED lines=19> */
.L_x_290:
[----:B------:R-:W-:Y:S05]  /*4ed0*/  BSYNC B1 ;  /* 0x0000000000017941 */ /* 0x000fea0003800000 */
.L_x_289:
[----:B------:R-:W-:-:S07]  /*4ee0*/  VIADD R11, R11, 0x80 ;  /* 0x000000800b0b7836 */ /* 0x000fce0000000000 */
.L_x_281:
[----:B------:R-:W-:Y:S05]  /*4ef0*/  BSYNC B0 ;  /* 0x0000000000007941 */ /* 0x000fea0003800000 */
.L_x_280:
        /* <DEDUP_REMOVED lines=357> */
.L_x_296:
        /* <DEDUP_REMOVED lines=21> */
[----:B------:R-:W-:Y:S01]  /*66a0*/  IMAD.MOV.U32 R4, RZ, RZ, R2 ;  /* 0x000000ffff047224 */ /* 0x000fe200078e0002 */
[----:B------:R-:W-:Y:S01]  /*66b0*/  MOV R5, R3 ;  /* 0x0000000300057202 */ /* 0x000fe20000000f00 */
[----:B------:R-:W-:Y:S06]  /*66c0*/  BRA `(.L_x_298) ;  /* 0x0000000000507947 */ /* 0x000fec0003800000 */
.L_x_299:
        /* <DEDUP_REMOVED lines=20> */
.L_x_298:
[----:B------:R-:W-:Y:S05]  /*6810*/  BSYNC B1 ;  /* 0x0000000000017941 */ /* 0x000fea0003800000 */
.L_x_297:
        /* <DEDUP_REMOVED lines=22> */
[----:B------:R-:W-:Y:S05]  /*6980*/  CALL.REL.NOINC `($__internal_2_$__cuda_sm20_div_s64) ;  /* 0x000000d0002c7944 */ /* 0x000fea0003c00000 */
[----:B------:R-:W-:Y:S01]  /*6990*/  MOV R4, R2 ;  /* 0x0000000200047202 */ /* 0x000fe20000000f00 */
[----:B------:R-:W-:Y:S01]  /*69a0*/  IMAD.MOV.U32 R5, RZ, RZ, R3 ;  /* 0x000000ffff057224 */ /* 0x000fe200078e0003 */
[----:B------:R-:W-:Y:S06]  /*69b0*/  BRA `(.L_x_302) ;  /* 0x00000000004c7947 */ /* 0x000fec0003800000 */
.L_x_301:
        /* <DEDUP_REMOVED lines=19> */
.L_x_302:
[----:B------:R-:W-:Y:S05]  /*6af0*/  BSYNC B1 ;  /* 0x0000000000017941 */ /* 0x000fea0003800000 */
.L_x_300:
        /* <DEDUP_REMOVED lines=11> */
[CC--:B------:R-:W-:Y:S01]  /*6bb0*/  ISETP.GT.U32.AND P0, PT, R3.reuse, R8.reuse, PT ;  /* 0x000000080300720c */ /* 0x0c0fe20003f04070 */
[----:B------:R-:W-:Y:S01]  /*6bc0*/  BSSY B2, `(.L_x_305) ;  /* 0x000005d000027945 */ /* 0x000fe20003800000 */
[-C--:B------:R-:W-:Y:S02]  /*6bd0*/  MOV R26, R8.reuse ;  /* 0x00000008001a7202 */ /* 0x080fe40000000f00 */
[CC--:B------:R-:W-:Y:S02]  /*6be0*/  ISETP.GT.AND.EX P0, PT, R0.reuse, R9.reuse, PT, P0 ;  /* 0x000000090000720c */ /* 0x0c0fe40003f04300 */
        /* <DEDUP_REMOVED lines=43> */
[----:B------:R-:W-:-:S04]  /*6ea0*/  IMAD.X R27, RZ, RZ, R9, P2 ;  /* 0x000000ffff1b7224 */ /* 0x000fc800010e0609 */
        /* <DEDUP_REMOVED lines=10> */
[----:B------:R-:W-:-:S04]  /*6f50*/  IADD3 R27, P2, R14, -R22, RZ ;  /* 0x800000160e1b7210 */ /* 0x000fc80007f5e0ff */
[----:B------:R-:W-:Y:S01]  /*6f60*/  IADD3 R23, R23, R7, RZ ;  /* 0x0000000717177210 */ /* 0x000fe20007ffe0ff */
[----:B------:R-:W-:-:S03]  /*6f70*/  IMAD.X R7, R5, 0x1, R19, P3 ;  /* 0x0000000105077824 */ /* 0x000fc600018e0613 */
        /* <DEDUP_REMOVED lines=33> */
.L_x_306:
[----:B------:R-:W-:Y:S05]  /*7190*/  BSYNC B2 ;  /* 0x0000000000027941 */ /* 0x000fea0003800000 */
.L_x_305:
[----:B------:R-:W-:Y:S05]  /*71a0*/  @!P0 BRA `(.L_x_304) ;  /* 0x00000004001c8947 */ /* 0x000fea0003800000 */
[----:B------:R2:W5:Y:S01]  /*71b0*/  LDG.E.U16 R5, desc[UR12][R16.64] ;  /* 0x0000000c10057981 */ /* 0x000562000c1e1500 */
[----:B------:R-:W-:Y:S01]  /*71c0*/  IADD3 R9, P0, RZ, -R26, RZ ;  /* 0x8000001aff097210 */ /* 0x000fe20007f1e0ff */
[----:B------:R-:W3:Y:S01]  /*71d0*/  LDC.64 R6, c[0x0][0x4a8] ;  /* 0x00012a00ff067b82 */ /* 0x000ee20000000a00 */
[----:B------:R-:W-:Y:S01]  /*71e0*/  ULDC.64 UR6, c[0x0][0x498] ;  /* 0x0001260000067ab9 */ /* 0x000fe20000000a00 */
[----:B------:R-:W-:Y:S02]  /*71f0*/  ULDC.64 UR8, c[0x0][0x4b0] ;  /* 0x00012c0000087ab9 */ /* 0x000fe40000000a00 */
[----:B01----:R-:W-:Y:S01]  /*7200*/  IMAD.X R2, RZ, RZ, ~R27, P0 ;  /* 0x000000ffff027224 */ /* 0x003fe200000e0e1b */
[----:B------:R-:W-:Y:S02]  /*7210*/  UIMAD.WIDE.U32 UR4, UR6, UR8, URZ ;  /* 0x00000008060472a5 */ /* 0x000fe4000f8e003f */
[----:B------:R-:W-:-:S04]  /*7220*/  IMAD.WIDE.U32 R14, R9, UR6, R14 ;  /* 0x00000006090e7c25 */ /* 0x000fc8000f8e000e */
[----:B------:R-:W-:-:S04]  /*7230*/  IMAD R2, R2, UR6, RZ ;  /* 0x0000000602027c24 */ /* 0x000fc8000f8e02ff */
[----:B------:R-:W-:Y:S01]  /*7240*/  IMAD R9, R9, UR7, R2 ;  /* 0x0000000709097c24 */ /* 0x000fe2000f8e0202 */
[----:B------:R-:W-:-:S04]  /*7250*/  UIMAD UR7, UR7, UR8, URZ ;  /* 0x00000008070772a4 */ /* 0x000fc8000f8e023f */
[----:B------:R-:W-:Y:S01]  /*7260*/  IADD3 R2, R15, R9, RZ ;  /* 0x000000090f027210 */ /* 0x000fe20007ffe0ff */
[----:B------:R-:W-:Y:S02]  /*7270*/  UIMAD UR7, UR6, UR9, UR7 ;  /* 0x00000009060772a4 */ /* 0x000fe4000f8e0207 */
[----:B------:R-:W-:Y:S02]  /*7280*/  USHF.L.U32 UR6, UR4, 0x1, URZ ;  /* 0x0000000104067899 */ /* 0x000fe4000800063f */
[----:B------:R-:W-:Y:S01]  /*7290*/  IMAD R9, R2, UR8, RZ ;  /* 0x0000000802097c24 */ /* 0x000fe2000f8e02ff */
[----:B------:R-:W-:Y:S01]  /*72a0*/  UIADD3 UR7, UR5, UR7, URZ ;  /* 0x0000000705077290 */ /* 0x000fe2000fffe03f */
[----:B---3--:R-:W-:Y:S02]  /*72b0*/  IMAD R2, R27, R6, RZ ;  /* 0x000000061b027224 */ /* 0x008fe400078e02ff */
[C---:B------:R-:W-:Y:S01]  /*72c0*/  IMAD R9, R14.reuse, UR9, R9 ;  /* 0x000000090e097c24 */ /* 0x040fe2000f8e0209 */
[----:B------:R-:W-:Y:S01]  /*72d0*/  USHF.L.U64.HI UR7, UR4, 0x1, UR7 ;  /* 0x0000000104077899 */ /* 0x000fe20008010207 */
[----:B------:R-:W-:Y:S01]  /*72e0*/  IMAD.WIDE.U32 R14, R14, UR8, RZ ;  /* 0x000000080e0e7c25 */ /* 0x000fe2000f8e00ff */
[----:B------:R-:W-:-:S03]  /*72f0*/  ULDC.64 UR8, c[0x0][0x480] ;  /* 0x0001200000087ab9 */ /* 0x000fc60000000a00 */
[----:B------:R-:W-:Y:S01]  /*7300*/  IMAD.SHL.U32 R13, R14, 0x2, RZ ;  /* 0x000000020e0d7824 */ /* 0x000fe200078e00ff */
[----:B------:R-:W-:Y:S01]  /*7310*/  IADD3 R15, R15, R9, RZ ;  /* 0x000000090f0f7210 */ /* 0x000fe20007ffe0ff */
[----:B------:R-:W-:-:S03]  /*7320*/  IMAD.WIDE.U32 R8, R26, R6, RZ ;  /* 0x000000061a087225 */ /* 0x000fc600078e00ff */
[----:B------:R-:W-:Y:S01]  /*7330*/  SHF.L.U64.HI R15, R14, 0x1, R15 ;  /* 0x000000010e0f7819 */ /* 0x000fe2000001020f */
        /* <DEDUP_REMOVED lines=11> */
.L_x_307:
        /* <DEDUP_REMOVED lines=12> */
[----:B0-----:R-:W-:Y:S02]  /*74b0*/  IADD3 R14, P1, R6, R9, RZ ;  /* 0x00000009060e7210 */ /* 0x001fe40007f3e0ff */
        /* <DEDUP_REMOVED lines=22> */
.L_x_304:
[----:B------:R-:W-:Y:S05]  /*7620*/  BSYNC B1 ;  /* 0x0000000000017941 */ /* 0x000fea0003800000 */
.L_x_303:
[----:B------:R-:W-:-:S07]  /*7630*/  IADD3 R11, R11, 0x80, RZ ;  /* 0x000000800b0b7810 */ /* 0x000fce0007ffe0ff */
.L_x_295:
[----:B------:R-:W-:Y:S05]  /*7640*/  BSYNC B0 ;  /* 0x0000000000007941 */ /* 0x000fea0003800000 */
.L_x_294:
        /* <DEDUP_REMOVED lines=357> */
.L_x_310:
        /* <DEDUP_REMOVED lines=24> */
.L_x_313:
        /* <DEDUP_REMOVED lines=20> */
.L_x_312:
[----:B------:R-:W-:Y:S05]  /*8f60*/  BSYNC B1 ;  /* 0x0000000000017941 */ /* 0x000fea0003800000 */
.L_x_311:
        /* <DEDUP_REMOVED lines=23> */
[----:B------:R-:W-:Y:S01]  /*90e0*/  IMAD.MOV.U32 R4, RZ, RZ, R2 ;  /* 0x000000ffff047224 */ /* 0x000fe200078e0002 */
[----:B------:R-:W-:Y:S01]  /*90f0*/  MOV R5, R3 ;  /* 0x0000000300057202 */ /* 0x000fe20000000f00 */
[----:B------:R-:W-:Y:S06]  /*9100*/  BRA `(.L_x_316) ;  /* 0x00000000004c7947 */ /* 0x000fec0003800000 */
.L_x_315:
        /* <DEDUP_REMOVED lines=19> */
.L_x_316:
[----:B------:R-:W-:Y:S05]  /*9240*/  BSYNC B1 ;  /* 0x0000000000017941 */ /* 0x000fea0003800000 */
.L_x_314:
        /* <DEDUP_REMOVED lines=42> */
[-C--:B--2---:R-:W-:Y:S02]  /*94f0*/  IMAD R23, R23, R12.reuse, RZ ;  /* 0x0000000c17177224 */ /* 0x084fe400078e02ff */
[----:B------:R-:W-:Y:S01]  /*9500*/  IMAD.IADD R5, R7, 0x1, R25 ;  /* 0x0000000107057824 */ /* 0x000fe200078e0219 */
[----:B------:R-:W-:Y:S01]  /*9510*/  IADD3.X R25, RZ, UR5, RZ, P1, !PT ;  /* 0x00000005ff197c10 */ /* 0x000fe20008ffe4ff */
[C---:B------:R-:W-:Y:S02]  /*9520*/  IMAD R23, R22.reuse, R13, R23 ;  /* 0x0000000d16177224 */ /* 0x040fe400078e0217 */
[----:B------:R-:W-:-:S04]  /*9530*/  IMAD.WIDE.U32 R26, R22, R12, R4 ;  /* 0x0000000c161a7225 */ /* 0x000fc800078e0004 */
[----:B------:R-:W-:Y:S01]  /*9540*/  IMAD.IADD R2, R27, 0x1, R23 ;  /* 0x000000011b027824 */ /* 0x000fe200078e0217 */
[----:B------:R-:W-:-:S04]  /*9550*/  LEA R22, P1, R26, R24, 0x1 ;  /* 0x000000181a167211 */ /* 0x000fc800078208ff */
        /* <DEDUP_REMOVED lines=21> */
[----:B------:R-:W-:Y:S02]  /*96b0*/  IADD3 R23, R23, R7, RZ ;  /* 0x0000000717177210 */ /* 0x000fe40007ffe0ff */
[----:B------:R-:W-:-:S03]  /*96c0*/  IADD3.X R7, R5, R19, RZ, P3, !PT ;  /* 0x0000001305077210 */ /* 0x000fc60001ffe4ff */
[----:B------:R-:W-:Y:S02]  /*96d0*/  IMAD.X R29, R15, 0x1, ~R23, P2 ;  /* 0x000000010f1d7824 */ /* 0x000fe400010e0e17 */
[----:B------:R-:W-:Y:S01]  /*96e0*/  IMAD.WIDE.U32 R4, R27, R12, R6 ;  /* 0x0000000c1b047225 */ /* 0x000fe200078e0006 */
[----:B------:R-:W-:-:S03]  /*96f0*/  @P1 IADD3 R18, P2, R6, R18, RZ ;  /* 0x0000001206121210 */ /* 0x000fc60007f5e0ff */
[----:B------:R-:W-:Y:S01]  /*9700*/  IMAD R26, R29, R12, RZ ;  /* 0x0000000c1d1a7224 */ /* 0x000fe200078e02ff */
[----:B------:R-:W-:Y:S01]  /*9710*/  @P1 IADD3 R29, P3, P4, R14, -R20, -R22 ;  /* 0x800000140e1d1210 */ /* 0x000fe20007c7e816 */
[----:B------:R-:W-:Y:S02]  /*9720*/  @P1 IMAD.X R19, R7, 0x1, R19, P2 ;  /* 0x0000000107131824 */ /* 0x000fe400010e0613 */
[----:B------:R-:W-:Y:S01]  /*9730*/  IMAD R27, R27, R13, R26 ;  /* 0x0000000d1b1b7224 */ /* 0x000fe200078e021a */
[----:B------:R-:W-:Y:S01]  /*9740*/  @P1 IADD3.X R21, R15, ~R21, ~R23, P3, P4 ;  /* 0x800000150f151210 */ /* 0x000fe20001fe8c17 */
[----:B------:R-:W-:Y:S01]  /*9750*/  @P1 IMAD.WIDE.U32 R18, R29, R12, R18 ;  /* 0x0000000c1d121225 */ /* 0x000fe200078e0012 */
[----:B------:R-:W-:Y:S02]  /*9760*/  LEA R6, P3, R4, R24, 0x1 ;  /* 0x0000001804067211 */ /* 0x000fe400078608ff */
[----:B------:R-:W-:Y:S01]  /*9770*/  IADD3 R27, R5, R27, RZ ;  /* 0x0000001b051b7210 */ /* 0x000fe20007ffe0ff */
[----:B------:R-:W-:-:S03]  /*9780*/  @P1 IMAD R20, R21, R12, RZ ;  /* 0x0000000c15141224 */ /* 0x000fc600078e02ff */
[----:B------:R-:W-:Y:S01]  /*9790*/  LEA.HI.X R7, R4, R25, R27, 0x1, P3 ;  /* 0x0000001904077211 */ /* 0x000fe200018f0c1b */
[----:B------:R-:W-:-:S04]  /*97a0*/  @P1 IMAD R13, R29, R13, R20 ;  /* 0x0000000d1d0d1224 */ /* 0x000fc800078e0214 */
[----:B------:R-:W2:Y:S01]  /*97b0*/  LDG.E.U16.CONSTANT R6, desc[UR12][R6.64] ;  /* 0x0000000c06067981 */ /* 0x000ea2000c1e9500 */
[----:B------:R-:W-:Y:S02]  /*97c0*/  @P1 IADD3 R4, R19, R13, RZ ;  /* 0x0000000d13041210 */ /* 0x000fe40007ffe0ff */
[----:B------:R-:W-:-:S04]  /*97d0*/  @P1 LEA R24, P2, R18, R24, 0x1 ;  /* 0x0000001812181211 */ /* 0x000fc800078408ff */
[----:B------:R-:W-:-:S05]  /*97e0*/  @P1 LEA.HI.X R25, R18, R25, R4, 0x1, P2 ;  /* 0x0000001912191211 */ /* 0x000fca00010f0c04 */
[----:B------:R-:W3:Y:S01]  /*97f0*/  @P1 LDG.E.U16.CONSTANT R24, desc[UR12][R24.64] ;  /* 0x0000000c18181981 */ /* 0x000ee2000c1e9500 */
[----:B0-----:R-:W-:Y:S01]  /*9800*/  HADD2.F32 R2, -RZ, R2.H0_H0 ;  /* 0x20000002ff027230 */ /* 0x001fe20000004100 */
[C---:B------:R-:W-:Y:S02]  /*9810*/  IADD3 R26, P2, R8.reuse, 0x2, RZ ;  /* 0x00000002081a7810 */ /* 0x040fe40007f5e0ff */
[----:B------:R-:W-:Y:S02]  /*9820*/  @P1 IADD3 R26, P3, R8, 0x3, RZ ;  /* 0x00000003081a1810 */ /* 0x000fe40007f7e0ff */
[----:B------:R-:W-:-:S03]  /*9830*/  IADD3.X R27, RZ, R9, RZ, P2, !PT ;  /* 0x00000009ff1b7210 */ /* 0x000fc600017fe4ff */
[----:B------:R-:W-:Y:S02]  /*9840*/  @P1 IMAD.X R27, RZ, RZ, R9, P3 ;  /* 0x000000ffff1b1224 */ /* 0x000fe400018e0609 */
        /* <DEDUP_REMOVED lines=9> */
.L_x_320:
[----:B------:R-:W-:Y:S05]  /*98e0*/  BSYNC B2 ;  /* 0x0000000000027941 */ /* 0x000fea0003800000 */
.L_x_319:
        /* <DEDUP_REMOVED lines=22> */
[----:B------:R-:W-:Y:S01]  /*9a50*/  IMAD.IADD R15, R15, 0x1, R9 ;  /* 0x000000010f0f7824 */ /* 0x000fe200078e0209 */
[----:B------:R-:W-:Y:S01]  /*9a60*/  SHF.L.U32 R13, R14, 0x1, RZ ;  /* 0x000000010e0d7819 */ /* 0x000fe200000006ff */
        /* <DEDUP_REMOVED lines=13> */
.L_x_321:
        /* <DEDUP_REMOVED lines=10> */
[----:B-----5:R-:W-:Y:S01]  /*9be0*/  HADD2.F32 R5, -RZ, R5.H0_H0 ;  /* 0x20000005ff057230 */ /* 0x020fe20000004100 */
[----:B------:R-:W-:Y:S02]  /*9bf0*/  IADD3 R26, P0, R26, 0x4, RZ ;  /* 0x000000041a1a7810 */ /* 0x000fe40007f1e0ff */
[----:B0-----:R-:W-:-:S03]  /*9c00*/  IADD3 R14, P1, R6, R9, RZ ;  /* 0x00000009060e7210 */ /* 0x001fc60007f3e0ff */
[----:B------:R-:W-:Y:S01]  /*9c10*/  IMAD.X R27, RZ, RZ, R27, P0 ;  /* 0x000000ffff1b7224 */ /* 0x000fe200000e061b */
[----:B------:R-:W-:Y:S02]  /*9c20*/  ISETP.GE.U32.AND P0, PT, R26, R3, PT ;  /* 0x000000031a00720c */ /* 0x000fe40003f06070 */
[----:B------:R-:W-:Y:S02]  /*9c30*/  IADD3.X R15, R7, R13, RZ, P1, !PT ;  /* 0x0000000d070f7210 */ /* 0x000fe40000ffe4ff */
        /* <DEDUP_REMOVED lines=19> */
.L_x_318:
[----:B------:R-:W-:Y:S05]  /*9d70*/  BSYNC B1 ;  /* 0x0000000000017941 */ /* 0x000fea0003800000 */
.L_x_317:
[----:B------:R-:W-:-:S07]  /*9d80*/  IADD3 R11, R11, 0x80, RZ ;  /* 0x000000800b0b7810 */ /* 0x000fce0007ffe0ff */
.L_x_309:
[----:B------:R-:W-:Y:S05]  /*9d90*/  BSYNC B0 ;  /* 0x0000000000007941 */ /* 0x000fea0003800000 */
.L_x_308:
        /* <DEDUP_REMOVED lines=357> */
.L_x_324:
        /* <DEDUP_REMOVED lines=24> */
.L_x_327:
        /* <DEDUP_REMOVED lines=20> */
.L_x_326:
[----:B------:R-:W-:Y:S05]  /*b6b0*/  BSYNC B1 ;  /* 0x0000000000017941 */ /* 0x000fea0003800000 */
.L_x_325:
        /* <DEDUP_REMOVED lines=26> */
.L_x_329:
        /* <DEDUP_REMOVED lines=19> */
.L_x_330:
[----:B------:R-:W-:Y:S05]  /*b990*/  BSYNC B1 ;  /* 0x0000000000017941 */ /* 0x000fea0003800000 */
.L_x_328:
        /* <DEDUP_REMOVED lines=105> */
.L_x_334:
[----:B------:R-:W-:Y:S05]  /*c030*/  BSYNC B2 ;  /* 0x0000000000027941 */ /* 0x000fea0003800000 */
.L_x_333:
        /* <DEDUP_REMOVED lines=37> */
.L_x_335:
        /* <DEDUP_REMOVED lines=35> */
.L_x_332:
[----:B------:R-:W-:Y:S05]  /*c4c0*/  BSYNC B1 ;  /* 0x0000000000017941 */ /* 0x000fea0003800000 */
.L_x_331:
[----:B------:R-:W-:-:S07]  /*c4d0*/  VIADD R11, R11, 0x80 ;  /* 0x000000800b0b7836 */ /* 0x000fce0000000000 */
.L_x_323:
[----:B------:R-:W-:Y:S05]  /*c4e0*/  BSYNC B0 ;  /* 0x0000000000007941 */ /* 0x000fea0003800000 */
.L_x_322:
        /* <DEDUP_REMOVED lines=357> */
.L_x_338:
        /* <DEDUP_REMOVED lines=24> */
.L_x_341:
        /* <DEDUP_REMOVED lines=20> */
.L_x_340:
[----:B------:R-:W-:Y:S05]  /*de00*/  BSYNC B1 ;  /* 0x0000000000017941 */ /* 0x000fea0003800000 */
.L_x_339:
        /* <DEDUP_REMOVED lines=23> */
[----:B------:R-:W-:Y:S05]  /*df80*/  BRA `(.L_x_344) ;  /* 0x0000000000507947 */ /* 0x000fea0003800000 */
.L_x_343:
[----:B------:R-:W0:Y:S01]  /*df90*/  I2F.U32.RP R6, R2 ;  /* 0x0000000200067306 */ /* 0x000e220000209000 */
[----:B------:R-:W-:-:S07]  /*dfa0*/  ISETP.NE.U32.AND P2, PT, R2, RZ, PT ;  /* 0x000000ff0200720c */ /* 0x000fce0003f45070 */
[----:B0-----:R-:W0:Y:S02]  /*dfb0*/  MUFU.RCP R6, R6 ;  /* 0x0000000600067308 */ /* 0x001e240000001000 */
[----:B0-----:R-:W-:-:S06]  /*dfc0*/  IADD3 R4, R6, 0xffffffe, RZ ;  /* 0x0ffffffe06047810 */ /* 0x001fcc0007ffe0ff */
[----:B------:R0:W1:Y:S02]  /*dfd0*/  F2I.FTZ.U32.TRUNC.NTZ R5, R4 ;  /* 0x0000000400057305 */ /* 0x000064000021f000 */
[----:B0-----:R-:W-:Y:S01]  /*dfe0*/  HFMA2.MMA R4, -RZ, RZ, 0, 0 ;  /* 0x00000000ff047435 */ /* 0x001fe200000001ff */
[----:B-1----:R-:W-:-:S04]  /*dff0*/  IMAD.MOV R3, RZ, RZ, -R5 ;  /* 0x000000ffff037224 */ /* 0x002fc800078e0a05 */
[----:B------:R-:W-:-:S05]  /*e000*/  IMAD R3, R3, R2, RZ ;  /* 0x0000000203037224 */ /* 0x000fca00078e02ff */
[----:B------:R-:W-:-:S06]  /*e010*/  IMAD.HI.U32 R3, R5, R3, R4 ;  /* 0x0000000305037227 */ /* 0x000fcc00078e0004 */
[----:B------:R-:W-:-:S05]  /*e020*/  IMAD.HI.U32 R0, R3, R8, RZ ;  /* 0x0000000803007227 */ /* 0x000fca00078e00ff */
[----:B------:R-:W-:-:S05]  /*e030*/  IADD3 R3, -R0, RZ, RZ ;  /* 0x000000ff00037210 */ /* 0x000fca0007ffe1ff */
[----:B------:R-:W-:-:S05]  /*e040*/  IMAD R3, R2, R3, R8 ;  /* 0x0000000302037224 */ /* 0x000fca00078e0208 */
[----:B------:R-:W-:-:S13]  /*e050*/  ISETP.GE.U32.AND P0, PT, R3, R2, PT ;  /* 0x000000020300720c */ /* 0x000fda0003f06070 */
[----:B------:R-:W-:Y:S01]  /*e060*/  @P0 IMAD.IADD R3, R3, 0x1, -R2 ;  /* 0x0000000103030824 */ /* 0x000fe200078e0a02 */
[----:B------:R-:W-:-:S04]  /*e070*/  @P0 IADD3 R0, R0, 0x1, RZ ;  /* 0x0000000100000810 */ /* 0x000fc80007ffe0ff */
[----:B------:R-:W-:Y:S02]  /*e080*/  ISETP.GE.U32.AND P1, PT, R3, R2, PT ;  /* 0x000000020300720c */ /* 0x000fe40003f26070 */
[----:B------:R-:W-:-:S11]  /*e090*/  MOV R3, RZ ;  /* 0x000000ff00037202 */ /* 0x000fd60000000f00 */
[----:B------:R-:W-:Y:S02]  /*e0a0*/  @P1 IADD3 R0, R0, 0x1, RZ ;  /* 0x0000000100001810 */ /* 0x000fe40007ffe0ff */
[----:B------:R-:W-:-:S05]  /*e0b0*/  @!P2 LOP3.LUT R0, RZ, R2, RZ, 0x33, !PT ;  /* 0x00000002ff00a212 */ /* 0x000fca00078e33ff */
[----:B------:R-:W-:-:S07]  /*e0c0*/  IMAD.MOV.U32 R2, RZ, RZ, R0 ;  /* 0x000000ffff027224 */ /* 0x000fce00078e0000 */
.L_x_344:
[----:B------:R-:W-:Y:S05]  /*e0d0*/  BSYNC B1 ;  /* 0x0000000000017941 */ /* 0x000fea0003800000 */
.L_x_342:
        /* <DEDUP_REMOVED lines=16> */
[----:B------:R-:W-:-:S04]  /*e1e0*/  SEL R4, R0, R13, P0 ;  /* 0x0000000d00047207 */ /* 0x000fc80000000000 */
[----:B------:R-:W-:Y:S02]  /*e1f0*/  IADD3 R28, -R13, 0x1, R4 ;  /* 0x000000010d1c7810 */ /* 0x000fe40007ffe104 */
[----:B------:R-:W-:Y:S02]  /*e200*/  IADD3 R3, P2, R4, -R13, RZ ;  /* 0x8000000d04037210 */ /* 0x000fe40007f5e0ff */
[----:B------:R-:W-:Y:S02]  /*e210*/  LOP3.LUT R28, R28, 0x3, RZ, 0xc0, !PT ;  /* 0x000000031c1c7812 */ /* 0x000fe400078ec0ff */
[----:B------:R-:W-:Y:S02]  /*e220*/  SEL R4, R2, R15, P0 ;  /* 0x0000000f02047207 */ /* 0x000fe40000000000 */
[----:B------:R-:W-:Y:S02]  /*e230*/  ISETP.NE.U32.AND P1, PT, R28, RZ, PT ;  /* 0x000000ff1c00720c */ /* 0x000fe40003f25070 */
[----:B------:R-:W-:-:S02]  /*e240*/  ISETP.GE.U32.AND P0, PT, R3, 0x3, PT ;  /* 0x000000030300780c */ /* 0x000fc40003f06070 */
[----:B------:R-:W-:Y:S02]  /*e250*/  ISETP.NE.AND.EX P1, PT, RZ, RZ, PT, P1 ;  /* 0x000000ffff00720c */ /* 0x000fe40003f25310 */
[----:B------:R-:W-:-:S04]  /*e260*/  IADD3.X R3, R4, ~R15, RZ, P2, !PT ;  /* 0x8000000f04037210 */ /* 0x000fc800017fe4ff */
[----:B------:R-:W-:-:S07]  /*e270*/  ISETP.GE.U32.AND.EX P0, PT, R3, RZ, PT, P0 ;  /* 0x000000ff0300720c */ /* 0x000fce0003f06100 */
[----:B------:R-:W-:Y:S06]  /*e280*/  @!P1 BRA `(.L_x_348) ;  /* 0x0000000400389947 */ /* 0x000fec0003800000 */
        /* <DEDUP_REMOVED lines=26> */
[----:B------:R-:W-:Y:S01]  /*e430*/  ISETP.NE.AND.EX P1, PT, RZ, RZ, PT, P1 ;  /* 0x000000ffff00720c */ /* 0x000fe20003f25310 */
[----:B--2---:R-:W-:Y:S02]  /*e440*/  HADD2.F32 R3, -RZ, R3.H0_H0 ;  /* 0x20000003ff037230 */ /* 0x004fe40000004100 */
[----:B---3--:R-:W-:-:S05]  /*e450*/  HADD2.F32 R26, -RZ, R24.H0_H0 ;  /* 0x20000018ff1a7230 */ /* 0x008fca0000004100 */
[----:B------:R-:W-:Y:S01]  /*e460*/  FADD.FTZ R3, R3, R26 ;  /* 0x0000001a03037221 */ /* 0x000fe20000010000 */
[----:B------:R-:W-:-:S04]  /*e470*/  IADD3 R26, P2, R13, 0x1, RZ ;  /* 0x000000010d1a7810 */ /* 0x000fc80007f5e0ff */
[----:B------:R-:W-:Y:S02]  /*e480*/  F2FP.F16.F32.PACK_AB R3, RZ, R3 ;  /* 0x00000003ff03723e */ /* 0x000fe400000000ff */
[----:B------:R-:W-:-:S03]  /*e490*/  IADD3.X R27, RZ, R15, RZ, P2, !PT ;  /* 0x0000000fff1b7210 */ /* 0x000fc600017fe4ff */
[----:B------:R0:W-:Y:S01]  /*e4a0*/  STG.E.U16 desc[UR12][R16.64], R3 ;  /* 0x0000000310007986 */ /* 0x0001e2000c10150c */
[----:B------:R-:W-:Y:S05]  /*e4b0*/  @!P1 BRA `(.L_x_348) ;  /* 0x0000000000ac9947 */ /* 0x000fea0003800000 */
[-C--:B------:R-:W-:Y:S01]  /*e4c0*/  IMAD R4, R15, R22.reuse, RZ ;  /* 0x000000160f047224 */ /* 0x080fe200078e02ff */
[----:B------:R-:W-:Y:S01]  /*e4d0*/  ULDC.64 UR4, c[0x0][0x498] ;  /* 0x0001260000047ab9 */ /* 0x000fe20000000a00 */
[----:B------:R-:W-:Y:S01]  /*e4e0*/  ISETP.NE.U32.AND P1, PT, R28, 0x2, PT ;  /* 0x000000021c00780c */ /* 0x000fe20003f25070 */
[C---:B------:R-:W-:Y:S01]  /*e4f0*/  IMAD.WIDE.U32 R24, R13.reuse, R22, UR4 ;  /* 0x000000040d187e25 */ /* 0x040fe2000f8e0016 */
        /* <DEDUP_REMOVED lines=24> */
[----:B------:R1:W3:Y:S01]  /*e680*/  @P1 LDG.E.U16.CONSTANT R4, desc[UR12][R4.64] ;  /* 0x0000000c04041981 */ /* 0x0002e2000c1e9500 */
[----:B0-----:R-:W-:Y:S01]  /*e690*/  HADD2.F32 R3, -RZ, R3.H0_H0 ;  /* 0x20000003ff037230 */ /* 0x001fe20000004100 */
[C---:B------:R-:W-:Y:S02]  /*e6a0*/  IADD3 R26, P2, R13.reuse, 0x2, RZ ;  /* 0x000000020d1a7810 */ /* 0x040fe40007f5e0ff */
[----:B------:R-:W-:-:S03]  /*e6b0*/  @P1 IADD3 R26, P3, R13, 0x3, RZ ;  /* 0x000000030d1a1810 */ /* 0x000fc60007f7e0ff */
[----:B------:R-:W-:Y:S01]  /*e6c0*/  IMAD.X R27, RZ, RZ, R15, P2 ;  /* 0x000000ffff1b7224 */ /* 0x000fe200010e060f */
[----:B------:R-:W-:Y:S01]  /*e6d0*/  @P1 IADD3.X R27, RZ, R15, RZ, P3, !PT ;  /* 0x0000000fff1b1210 */ /* 0x000fe20001ffe4ff */
[----:B--2---:R-:W-:-:S05]  /*e6e0*/  HADD2.F32 R12, -RZ, R6.H0_H0 ;  /* 0x20000006ff0c7230 */ /* 0x004fca0000004100 */
[----:B------:R-:W-:-:S05]  /*e6f0*/  FADD.FTZ R3, R3, R12 ;  /* 0x0000000c03037221 */ /* 0x000fca0000010000 */
[----:B-1----:R-:W-:Y:S01]  /*e700*/  F2FP.F16.F32.PACK_AB R5, RZ, R3 ;  /* 0x00000003ff05723e */ /* 0x002fe200000000ff */
[----:B---3--:R-:W-:-:S04]  /*e710*/  @P1 HADD2.F32 R12, -RZ, R4.H0_H0 ;  /* 0x20000004ff0c1230 */ /* 0x008fc80000004100 */
[----:B------:R-:W-:Y:S01]  /*e720*/  @P1 HADD2.F32 R3, -RZ, R5.H0_H0 ;  /* 0x20000005ff031230 */ /* 0x000fe20000004100 */
[----:B------:R1:W-:Y:S04]  /*e730*/  STG.E.U16 desc[UR12][R16.64], R5 ;  /* 0x0000000510007986 */ /* 0x0003e8000c10150c */
[----:B------:R-:W-:-:S05]  /*e740*/  @P1 FADD.FTZ R3, R3, R12 ;  /* 0x0000000c03031221 */ /* 0x000fca0000010000 */
[----:B------:R-:W-:-:S05]  /*e750*/  @P1 F2FP.F16.F32.PACK_AB R3, RZ, R3 ;  /* 0x00000003ff03123e */ /* 0x000fca00000000ff */
[----:B------:R1:W-:Y:S02]  /*e760*/  @P1 STG.E.U16 desc[UR12][R16.64], R3 ;  /* 0x0000000310001986 */ /* 0x0003e4000c10150c */
.L_x_348:
[----:B------:R-:W-:Y:S05]  /*e770*/  BSYNC B2 ;  /* 0x0000000000027941 */ /* 0x000fea0003800000 */
.L_x_347:
        /* <DEDUP_REMOVED lines=37> */
.L_x_349:
        /* <DEDUP_REMOVED lines=25> */
[----:B------:R-:W-:Y:S02]  /*eb60*/  HADD2.F32 R3, -RZ, R3.H0_H0 ;  /* 0x20000003ff037230 */ /* 0x000fe40000004100 */
[----:B------:R-:W-:-:S03]  /*eb70*/  HADD2.F32 R12, -RZ, R12.H0_H0 ;  /* 0x2000000cff0c7230 */ /* 0x000fc60000004100 */
[----:B------:R-:W-:-:S05]  /*eb80*/  FADD.FTZ R3, R3, R10 ;  /* 0x0000000a03037221 */ /* 0x000fca0000010000 */
[----:B------:R-:W-:-:S05]  /*eb90*/  F2FP.F16.F32.PACK_AB R3, RZ, R3 ;  /* 0x00000003ff03723e */ /* 0x000fca00000000ff */
[----:B------:R-:W-:-:S05]  /*eba0*/  HADD2.F32 R3, -RZ, R3.H0_H0 ;  /* 0x20000003ff037230 */ /* 0x000fca0000004100 */
[----:B------:R-:W-:-:S05]  /*ebb0*/  FADD.FTZ R3, R3, R12 ;  /* 0x0000000c03037221 */ /* 0x000fca0000010000 */
[----:B------:R-:W-:-:S05]  /*ebc0*/  F2FP.F16.F32.PACK_AB R3, RZ, R3 ;  /* 0x00000003ff03723e */ /* 0x000fca00000000ff */
[----:B------:R2:W-:Y:S01]  /*ebd0*/  STG.E.U16 desc[UR12][R16.64], R3 ;  /* 0x0000000310007986 */ /* 0x0005e2000c10150c */
[----:B------:R-:W-:Y:S05]  /*ebe0*/  @!P0 BRA `(.L_x_349) ;  /* 0xfffffffc00788947 */ /* 0x000fea000383ffff */
.L_x_346:
[----:B------:R-:W-:Y:S05]  /*ebf0*/  BSYNC B1 ;  /* 0x0000000000017941 */ /* 0x000fea0003800000 */
.L_x_345:
[----:B------:R-:W-:-:S07]  /*ec00*/  VIADD R11, R11, 0x80 ;  /* 0x000000800b0b7836 */ /* 0x000fce0000000000 */
.L_x_337:
[----:B------:R-:W-:Y:S05]  /*ec10*/  BSYNC B0 ;  /* 0x0000000000007941 */ /* 0x000fea0003800000 */
.L_x_336:
[----:B------:R-:W-:Y:S01]  /*ec20*/  ULDC UR4, c[0x0][0x210] ;  /* 0x0000840000047ab9 */ /* 0x000fe20000000800 */
[----:B------:R-:W-:Y:S01]  /*ec30*/  BSSY B0, `(.L_x_350) ;  /* 0x0000271000007945 */ /* 0x000fe20003800000 */
[----:B------:R-:W-:-:S13]  /*ec40*/  ISETP.GE.AND P0, PT, R11, UR4, PT ;  /* 0x000000040b007c0c */ /* 0x000fda000bf06270 */
[----:B------:R-:W-:Y:S05]  /*ec50*/  @P0 BRA `(.L_x_351) ;  /* 0x0000002400b80947 */ /* 0x000fea0003800000 */
[----:B------:R-:W3:Y:S01]  /*ec60*/  LDC R6, c[0x0][0x218] ;  /* 0x00008600ff067b82 */ /* 0x000ee20000000800 */
[----:B------:R-:W-:Y:S01]  /*ec70*/  HFMA2.MMA R0, -RZ, RZ, 0, 0 ;  /* 0x00000000ff007435 */ /* 0x000fe200000001ff */
[----:B------:R-:W-:Y:S01]  /*ec80*/  MOV R10, RZ ;  /* 0x000000ff000a7202 */ /* 0x000fe20000000f00 */
[----:B------:R-:W-:Y:S01]  /*ec90*/  IMAD.MOV.U32 R15, RZ, RZ, RZ ;  /* 0x000000ffff0f7224 */ /* 0x000fe200078e00ff */
[----:B---3--:R-:W-:-:S13]  /*eca0*/  ISETP.NE.AND P0, PT, R6, RZ, PT ;  /* 0x000000ff0600720c */ /* 0x008fda0003f05270 */
[----:B------:R-:W-:Y:S05]  /*ecb0*/  @!P0 BRA `(.L_x_352) ;  /* 0x00000014006c8947 */ /* 0x000fea0003800000 */
[----:B------:R-:W-:Y:S01]  /*ecc0*/  MOV R10, RZ ;  /* 0x000000ff000a7202 */ /* 0x000fe20000000f00 */
[----:B------:R-:W-:Y:S01]  /*ecd0*/  ULDC.64 UR4, c[0x0][0x220] ;  /* 0x0000880000047ab9 */ /* 0x000fe20000000a00 */
[----:B------:R-:W-:Y:S01]  /*ece0*/  ISETP.NE.AND P0, PT, R6, 0x1, PT ;  /* 0x000000010600780c */ /* 0x000fe20003f05270 */
[----:B------:R-:W-:Y:S02]  /*ecf0*/  ULDC UR6, c[0x0][0x350] ;  /* 0x0000d40000067ab9 */ /* 0x000fe40000000800 */
[----:B01----:R-:W-:Y:S01]  /*ed00*/  IMAD.HI.U32 R2, R11, UR4, R10 ;  /* 0x000000040b027c27 */ /* 0x003fe2000f8e000a */
[----:B------:R-:W-:-:S04]  /*ed10*/  ULDC UR4, c[0x0][0x21c] ;  /* 0x0000870000047ab9 */ /* 0x000fc80000000800 */
[----:B--2---:R-:W-:-:S04]  /*ed20*/  SHF.R.U32.HI R3, RZ, UR5, R2 ;  /* 0x00000005ff037c19 */ /* 0x004fc80008011602 */
        /* <DEDUP_REMOVED lines=340> */
.L_x_352:
[----:B------:R-:W-:Y:S01]  /*10270*/  ULDC.64 UR4, c[0x0][0x488] ;  /* 0x0001220000047ab9 */ /* 0x000fe20000000a00 */
[----:B012---:R-:W0:Y:S01]  /*10280*/  LDC.64 R2, c[0x0][0x490] ;  /* 0x00012400ff027b82 */ /* 0x007e220000000a00 */
        /* <DEDUP_REMOVED lines=22> */
.L_x_355:
        /* <DEDUP_REMOVED lines=18> */
[----:B------:R-:W-:Y:S02]  /*10510*/  @P1 IADD3 R4, R4, 0x1, RZ ;  /* 0x0000000104041810 */ /* 0x000fe40007ffe0ff */
[----:B------:R-:W-:-:S07]  /*10520*/  @!P2 LOP3.LUT R4, RZ, UR4, RZ, 0x33, !PT ;  /* 0x00000004ff04ac12 */ /* 0x000fce000f8e33ff */
.L_x_354:
[----:B------:R-:W-:Y:S05]  /*10530*/  BSYNC B1 ;  /* 0x0000000000017941 */ /* 0x000fea0003800000 */
.L_x_353:
        /* <DEDUP_REMOVED lines=23> */
[----:B------:R-:W-:Y:S05]  /*106b0*/  BRA `(.L_x_358) ;  /* 0x0000000000507947 */ /* 0x000fea0003800000 */
.L_x_357:
[----:B------:R-:W0:Y:S01]  /*106c0*/  I2F.U32.RP R6, R2 ;  /* 0x0000000200067306 */ /* 0x000e220000209000 */
[----:B------:R-:W-:-:S07]  /*106d0*/  ISETP.NE.U32.AND P2, PT, R2, RZ, PT ;  /* 0x000000ff0200720c */ /* 0x000fce0003f45070 */
[----:B0-----:R-:W0:Y:S02]  /*106e0*/  MUFU.RCP R6, R6 ;  /* 0x0000000600067308 */ /* 0x001e240000001000 */
[----:B0-----:R-:W-:-:S06]  /*106f0*/  IADD3 R4, R6, 0xffffffe, RZ ;  /* 0x0ffffffe06047810 */ /* 0x001fcc0007ffe0ff */
        /* <DEDUP_REMOVED lines=11> */
[----:B------:R-:W-:Y:S02]  /*107b0*/  ISETP.GE.U32.AND P1, PT, R3, R2, PT ;  /* 0x000000020300720c */ /* 0x000fe40003f26070 */
[----:B------:R-:W-:-:S11]  /*107c0*/  MOV R3, RZ ;  /* 0x000000ff00037202 */ /* 0x000fd60000000f00 */
[----:B------:R-:W-:Y:S02]  /*107d0*/  @P1 IADD3 R0, R0, 0x1, RZ ;  /* 0x0000000100001810 */ /* 0x000fe40007ffe0ff */
[----:B------:R-:W-:-:S05]  /*107e0*/  @!P2 LOP3.LUT R0, RZ, R2, RZ, 0x33, !PT ;  /* 0x00000002ff00a212 */ /* 0x000fca00078e33ff */
[----:B------:R-:W-:-:S07]  /*107f0*/  IMAD.MOV.U32 R2, RZ, RZ, R0 ;  /* 0x000000ffff027224 */ /* 0x000fce00078e0000 */
.L_x_358:
[----:B------:R-:W-:Y:S05]  /*10800*/  BSYNC B1 ;  /* 0x0000000000017941 */ /* 0x000fea0003800000 */
.L_x_356:
        /* <DEDUP_REMOVED lines=77> */
[----:B------:R-:W-:Y:S02]  /*10ce0*/  @P1 IMAD.X R21, R7, 0x1, R21, P2 ;  /* 0x0000000107151824 */ /* 0x000fe400010e0615 */
[----:B------:R-:W-:Y:S01]  /*10cf0*/  IMAD R27, R27, R19, R26 ;  /* 0x000000131b1b7224 */ /* 0x000fe200078e021a */
[----:B------:R-:W-:Y:S01]  /*10d00*/  @P1 IADD3.X R23, R9, ~R23, ~R25, P3, P4 ;  /* 0x8000001709171210 */ /* 0x000fe20001fe8c19 */
[----:B------:R-:W-:Y:S01]  /*10d10*/  @P1 IMAD.WIDE.U32 R20, R29, R18, R20 ;  /* 0x000000121d141225 */ /* 0x000fe200078e0014 */
[----:B------:R-:W-:-:S02]  /*10d20*/  LEA R6, P3, R4, R12, 0x1 ;  /* 0x0000000c04067211 */ /* 0x000fc400078608ff */
        /* <DEDUP_REMOVED lines=8> */
[----:B------:R1:W3:Y:S01]  /*10db0*/  @P1 LDG.E.U16.CONSTANT R4, desc[UR12][R4.64] ;  /* 0x0000000c04041981 */ /* 0x0002e2000c1e9500 */
[----:B0-----:R-:W-:Y:S01]  /*10dc0*/  HADD2.F32 R3, -RZ, R3.H0_H0 ;  /* 0x20000003ff037230 */ /* 0x001fe20000004100 */
[C---:B------:R-:W-:Y:S02]  /*10dd0*/  IADD3 R26, P2, R13.reuse, 0x2, RZ ;  /* 0x000000020d1a7810 */ /* 0x040fe40007f5e0ff */
[----:B------:R-:W-:Y:S02]  /*10de0*/  @P1 IADD3 R26, P3, R13, 0x3, RZ ;  /* 0x000000030d1a1810 */ /* 0x000fe40007f7e0ff */
[-C--:B------:R-:W-:Y:S02]  /*10df0*/  IADD3.X R27, RZ, R17.reuse, RZ, P2, !PT ;  /* 0x00000011ff1b7210 */ /* 0x080fe400017fe4ff */
        /* <DEDUP_REMOVED lines=10> */
.L_x_362:
[----:B------:R-:W-:Y:S05]  /*10ea0*/  BSYNC B2 ;  /* 0x0000000000027941 */ /* 0x000fea0003800000 */
.L_x_361:
        /* <DEDUP_REMOVED lines=37> */
.L_x_363:
[----:B--2---:R0:W2:Y:S01]  /*11100*/  LDG.E.U16.CONSTANT R6, desc[UR12][R16.64] ;  /* 0x0000000c10067981 */ /* 0x0040a2000c1e9500 */
[----:B------:R-:W-:-:S04]  /*11110*/  IADD3 R18, P0, R16, R9, RZ ;  /* 0x0000000910127210 */ /* 0x000fc80007f1e0ff */
[----:B------:R-:W-:-:S05]  /*11120*/  IADD3.X R19, R17, R13, RZ, P0, !PT ;  /* 0x0000000d11137210 */ /* 0x000fca00007fe4ff */
        /* <DEDUP_REMOVED lines=31> */
.L_x_360:
[----:B------:R-:W-:Y:S05]  /*11320*/  BSYNC B1 ;  /* 0x0000000000017941 */ /* 0x000fea0003800000 */
.L_x_359:
[----:B------:R-:W-:-:S07]  /*11330*/  IADD3 R11, R11, 0x80, RZ ;  /* 0x000000800b0b7810 */ /* 0x000fce0007ffe0ff */
.L_x_351:
[----:B------:R-:W-:Y:S05]  /*11340*/  BSYNC B0 ;  /* 0x0000000000007941 */ /* 0x000fea0003800000 */
.L_x_350:
[----:B------:R-:W-:Y:S02]  /*11350*/  ULDC UR4, c[0x0][0x210] ;  /* 0x0000840000047ab9 */ /* 0x000fe40000000800 */
[----:B------:R-:W-:-:S13]  /*11360*/  ISETP.GE.AND P0, PT, R11, UR4, PT ;  /* 0x000000040b007c0c */ /* 0x000fda000bf06270 */
[----:B------:R-:W-:Y:S05]  /*11370*/  @P0 EXIT ;  /* 0x000000000000094d */ /* 0x000fea0003800000 */
        /* <DEDUP_REMOVED lines=353> */
.L_x_364:
[----:B------:R-:W-:Y:S01]  /*12990*/  ULDC.64 UR4, c[0x0][0x488] ;  /* 0x0001220000047ab9 */ /* 0x000fe20000000a00 */
[----:B------:R-:W-:Y:S01]  /*129a0*/  ULDC.64 UR6, c[0x0][0x490] ;  /* 0x0001240000067ab9 */ /* 0x000fe20000000a00 */
[----:B------:R-:W-:-:S05]  /*129b0*/  IADD3 R14, P0, R0, UR4, RZ ;  /* 0x00000004000e7c10 */ /* 0x000fca000ff1e0ff */
[----:B------:R-:W-:Y:S01]  /*129c0*/  IMAD.X R15, RZ, RZ, UR5, P0 ;  /* 0x00000005ff0f7e24 */ /* 0x000fe200080e06ff */
[----:B------:R-:W-:-:S05]  /*129d0*/  ULDC.64 UR4, c[0x0][0x478] ;  /* 0x00011e0000047ab9 */ /* 0x000fca0000000a00 */
[----:B------:R-:W2:Y:S01]  /*129e0*/  LDG.E.64.CONSTANT R14, desc[UR12][R14.64] ;  /* 0x0000000c0e0e7981 */ /* 0x000ea2000c1e9b00 */
[----:B------:R-:W-:Y:S01]  /*129f0*/  IADD3 R16, P1, R17, UR4, RZ ;  /* 0x0000000411107c10 */ /* 0x000fe2000ff3e0ff */
[----:B------:R-:W-:Y:S03]  /*12a00*/  BSSY B0, `(.L_x_365) ;  /* 0x0000023000007945 */ /* 0x000fe60003800000 */
[----:B------:R-:W-:Y:S02]  /*12a10*/  IADD3.X R17, RZ, UR5, RZ, P1, !PT ;  /* 0x00000005ff117c10 */ /* 0x000fe40008ffe4ff */
        /* <DEDUP_REMOVED lines=11> */
[----:B------:R-:W-:Y:S05]  /*12ad0*/  CALL.REL.NOINC `($__internal_2_$__cuda_sm20_div_s64) ;  /* 0x0000000c00d87944 */ /* 0x000fea0003c00000 */
[----:B------:R-:W-:Y:S05]  /*12ae0*/  BRA `(.L_x_366) ;  /* 0x0000000000507947 */ /* 0x000fea0003800000 */
.L_x_367:
[----:B------:R-:W-:Y:S01]  /*12af0*/  ULDC UR4, c[0x0][0x498] ;  /* 0x0001260000047ab9 */ /* 0x000fe20000000800 */
[----:B------:R-:W-:Y:S01]  /*12b00*/  IMAD.MOV.U32 R2, RZ, RZ, RZ ;  /* 0x000000ffff027224 */ /* 0x000fe200078e00ff */
[----:B------:R-:W0:Y:S01]  /*12b10*/  I2F.U32.RP R4, UR4 ;  /* 0x0000000400047d06 */ /* 0x000e220008209000 */
[----:B------:R-:W-:-:S07]  /*12b20*/  ISETP.NE.U32.AND P2, PT, RZ, UR4, PT ;  /* 0x00000004ff007c0c */ /* 0x000fce000bf45070 */
[----:B0-----:R-:W0:Y:S02]  /*12b30*/  MUFU.RCP R4, R4 ;  /* 0x0000000400047308 */ /* 0x001e240000001000 */
[----:B0-----:R-:W-:-:S06]  /*12b40*/  IADD3 R3, R4, 0xffffffe, RZ ;  /* 0x0ffffffe04037810 */ /* 0x001fcc0007ffe0ff */
[----:B------:R-:W0:Y:S02]  /*12b50*/  F2I.FTZ.U32.TRUNC.NTZ R3, R3 ;  /* 0x0000000300037305 */ /* 0x000e24000021f000 */
[----:B0-----:R-:W-:-:S05]  /*12b60*/  IADD3 R5, RZ, -R3, RZ ;  /* 0x80000003ff057210 */ /* 0x001fca0007ffe0ff */
[----:B------:R-:W-:-:S04]  /*12b70*/  IMAD R5, R5, UR4, RZ ;  /* 0x0000000405057c24 */ /* 0x000fc8000f8e02ff */
[----:B------:R-:W-:Y:S01]  /*12b80*/  IMAD.HI.U32 R5, R3, R5, R2 ;  /* 0x0000000503057227 */ /* 0x000fe200078e0002 */
[----:B------:R-:W-:-:S05]  /*12b90*/  MOV R3, RZ ;  /* 0x000000ff00037202 */ /* 0x000fca0000000f00 */
[----:B------:R-:W-:-:S05]  /*12ba0*/  IMAD.HI.U32 R2, R5, R6, RZ ;  /* 0x0000000605027227 */ /* 0x000fca00078e00ff */
[----:B------:R-:W-:-:S05]  /*12bb0*/  IADD3 R0, -R2, RZ, RZ ;  /* 0x000000ff02007210 */ /* 0x000fca0007ffe1ff */
[----:B------:R-:W-:-:S05]  /*12bc0*/  IMAD R0, R0, UR4, R6 ;  /* 0x0000000400007c24 */ /* 0x000fca000f8e0206 */
[----:B------:R-:W-:-:S13]  /*12bd0*/  ISETP.GE.U32.AND P0, PT, R0, UR4, PT ;  /* 0x0000000400007c0c */ /* 0x000fda000bf06070 */
[----:B------:R-:W-:Y:S02]  /*12be0*/  @P0 IADD3 R0, R0, -UR4, RZ ;  /* 0x8000000400000c10 */ /* 0x000fe4000fffe0ff */
[----:B------:R-:W-:Y:S02]  /*12bf0*/  @P0 IADD3 R2, R2, 0x1, RZ ;  /* 0x0000000102020810 */ /* 0x000fe40007ffe0ff */
[----:B------:R-:W-:-:S13]  /*12c00*/  ISETP.GE.U32.AND P1, PT, R0, UR4, PT ;  /* 0x0000000400007c0c */ /* 0x000fda000bf26070 */
[----:B------:R-:W-:Y:S01]  /*12c10*/  @P1 VIADD R2, R2, 0x1 ;  /* 0x0000000102021836 */ /* 0x000fe20000000000 */
[----:B------:R-:W-:-:S07]  /*12c20*/  @!P2 LOP3.LUT R2, RZ, UR4, RZ, 0x33, !PT ;  /* 0x00000004ff02ac12 */ /* 0x000fce000f8e33ff */
.L_x_366:
[----:B------:R-:W-:Y:S05]  /*12c30*/  BSYNC B0 ;  /* 0x0000000000007941 */ /* 0x000fea0003800000 */
.L_x_365:
[----:B------:R-:W-:Y:S01]  /*12c40*/  ULDC.64 UR6, c[0x0][0x498] ;  /* 0x0001260000067ab9 */ /* 0x000fe20000000a00 */
[----:B------:R-:W-:Y:S01]  /*12c50*/  ULDC.64 UR4, c[0x0][0x490] ;  /* 0x0001240000047ab9 */ /* 0x000fe20000000a00 */
[----:B------:R-:W-:Y:S01]  /*12c60*/  IMAD R7, R3, UR6, RZ ;  /* 0x0000000603077c24 */ /* 0x000fe2000f8e02ff */
[----:B------:R-:W-:Y:S01]  /*12c70*/  LOP3.LUT R0, R15, UR7, RZ, 0xfc, !PT ;  /* 0x000000070f007c12 */ /* 0x000fe2000f8efcff */
[C---:B------:R-:W-:Y:S01]  /*12c80*/  IMAD.WIDE.U32 R4, R2.reuse, UR6, RZ ;  /* 0x0000000602047c25 */ /* 0x040fe2000f8e00ff */
[----:B------:R-:W-:Y:S03]  /*12c90*/  BSSY B0, `(.L_x_368) ;  /* 0x0000028000007945 */ /* 0x000fe60003800000 */
[----:B------:R-:W-:Y:S01]  /*12ca0*/  IMAD R9, R2, UR7, R7 ;  /* 0x0000000702097c24 */ /* 0x000fe2000f8e0207 */
[----:B------:R-:W-:-:S04]  /*12cb0*/  IADD3 R7, P1, R4, UR4, RZ ;  /* 0x0000000404077c10 */ /* 0x000fc8000ff3e0ff */
[----:B------:R-:W-:Y:S02]  /*12cc0*/  IADD3 R9, R5, R9, RZ ;  /* 0x0000000905097210 */ /* 0x000fe40007ffe0ff */
[----:B------:R-:W-:Y:S02]  /*12cd0*/  ISETP.GE.U32.AND P0, PT, R14, R7, PT ;  /* 0x000000070e00720c */ /* 0x000fe40003f06070 */
        /* <DEDUP_REMOVED lines=13> */
[----:B------:R-:W-:Y:S02]  /*12db0*/  MOV R4, R2 ;  /* 0x0000000200047202 */ /* 0x000fe40000000f00 */
[----:B------:R-:W-:Y:S01]  /*12dc0*/  MOV R5, R3 ;  /* 0x0000000300057202 */ /* 0x000fe20000000f00 */
[----:B------:R-:W-:Y:S06]  /*12dd0*/  BRA `(.L_x_370) ;  /* 0x00000000004c7947 */ /* 0x000fec0003800000 */
.L_x_369:
        /* <DEDUP_REMOVED lines=19> */
.L_x_370:
[----:B------:R-:W-:Y:S05]  /*12f10*/  BSYNC B0 ;  /* 0x0000000000007941 */ /* 0x000fea0003800000 */
.L_x_368:
        /* <DEDUP_REMOVED lines=41> */
[-C--:B--2---:R-:W-:Y:S01]  /*131b0*/  IMAD R2, R11, R12.reuse, RZ ;  /* 0x0000000c0b027224 */ /* 0x084fe200078e02ff */
[----:B------:R-:W-:Y:S01]  /*131c0*/  IADD3 R11, P1, R8, UR4, RZ ;  /* 0x00000004080b7c10 */ /* 0x000fe2000ff3e0ff */
[----:B------:R-:W-:-:S03]  /*131d0*/  IMAD.WIDE.U32 R26, R22, R12, R4 ;  /* 0x0000000c161a7225 */ /* 0x000fc600078e0004 */
[----:B------:R-:W-:Y:S01]  /*131e0*/  IADD3.X R24, RZ, UR5, RZ, P1, !PT ;  /* 0x00000005ff187c10 */ /* 0x000fe20008ffe4ff */
[----:B------:R-:W-:Y:S01]  /*131f0*/  IMAD R23, R22, R13, R2 ;  /* 0x0000000d16177224 */ /* 0x000fe200078e0202 */
[----:B------:R-:W-:Y:S01]  /*13200*/  LEA R22, P1, R26, R11, 0x1 ;  /* 0x0000000b1a167211 */ /* 0x000fe200078208ff */
[----:B------:R-:W2:Y:S02]  /*13210*/  LDG.E.U16 R2, desc[UR12][R16.64] ;  /* 0x0000000c10027981 */ /* 0x000ea4000c1e1500 */
[----:B------:R-:W-:-:S05]  /*13220*/  IMAD.IADD R23, R27, 0x1, R23 ;  /* 0x000000011b177824 */ /* 0x000fca00078e0217 */
        /* <DEDUP_REMOVED lines=10> */
[----:B------:R-:W-:Y:S01]  /*132d0*/  IADD3.X R27, RZ, R9, RZ, P2, !PT ;  /* 0x00000009ff1b7210 */ /* 0x000fe200017fe4ff */
[----:B------:R-:W-:Y:S06]  /*132e0*/  @!P1 BRA `(.L_x_372) ;  /* 0x0000000000ac9947 */ /* 0x000fec0003800000 */
        /* <DEDUP_REMOVED lines=43> */
.L_x_372:
[----:B------:R-:W-:Y:S05]  /*135a0*/  BSYNC B0 ;  /* 0x0000000000007941 */ /* 0x000fea0003800000 */
.L_x_371:
[----:B------:R-:W-:Y:S05]  /*135b0*/  @!P0 EXIT ;  /* 0x000000000000894d */ /* 0x000fea0003800000 */
[----:B------:R2:W5:Y:S01]  /*135c0*/  LDG.E.U16 R7, desc[UR12][R16.64] ;  /* 0x0000000c10077981 */ /* 0x000562000c1e1500 */
[----:B-1----:R-:W-:Y:S01]  /*135d0*/  IADD3 R5, P0, RZ, -R26, RZ ;  /* 0x8000001aff057210 */ /* 0x002fe20007f1e0ff */
[----:B------:R-:W-:Y:S01]  /*135e0*/  ULDC.64 UR6, c[0x0][0x498] ;  /* 0x0001260000067ab9 */ /* 0x000fe20000000a00 */
[----:B------:R-:W-:Y:S02]  /*135f0*/  ULDC.64 UR10, c[0x0][0x4b0] ;  /* 0x00012c00000a7ab9 */ /* 0x000fe40000000a00 */
[----:B0-----:R-:W-:Y:S01]  /*13600*/  IADD3.X R2, RZ, ~R27, RZ, P0, !PT ;  /* 0x8000001bff027210 */ /* 0x001fe200007fe4ff */
[----:B------:R-:W-:Y:S01]  /*13610*/  IMAD.WIDE.U32 R14, R5, UR6, R14 ;  /* 0x00000006050e7c25 */ /* 0x000fe2000f8e000e */
[----:B------:R-:W-:-:S03]  /*13620*/  UIMAD.WIDE.U32 UR4, UR6, UR10, URZ ;  /* 0x0000000a060472a5 */ /* 0x000fc6000f8e003f */
[----:B------:R-:W-:Y:S01]  /*13630*/  IMAD R2, R2, UR6, RZ ;  /* 0x0000000602027c24 */ /* 0x000fe2000f8e02ff */
[----:B------:R-:W-:-:S03]  /*13640*/  USHF.L.U32 UR9, UR4, 0x1, URZ ;  /* 0x0000000104097899 */ /* 0x000fc6000800063f */
[----:B------:R-:W-:Y:S01]  /*13650*/  IMAD R5, R5, UR7, R2 ;  /* 0x0000000705057c24 */ /* 0x000fe2000f8e0202 */
[----:B------:R-:W-:-:S04]  /*13660*/  UIMAD UR7, UR7, UR10, URZ ;  /* 0x0000000a070772a4 */ /* 0x000fc8000f8e023f */
[----:B------:R-:W-:Y:S01]  /*13670*/  IADD3 R2, R15, R5, RZ ;  /* 0x000000050f027210 */ /* 0x000fe20007ffe0ff */
[----:B------:R-:W-:-:S03]  /*13680*/  UIMAD UR8, UR6, UR11, UR7 ;  /* 0x0000000b060872a4 */ /* 0x000fc6000f8e0207 */
[----:B------:R-:W-:Y:S01]  /*13690*/  ULDC.64 UR6, c[0x0][0x4a8] ;  /* 0x00012a0000067ab9 */ /* 0x000fe20000000a00 */
[----:B------:R-:W-:Y:S01]  /*136a0*/  IMAD R5, R2, UR10, RZ ;  /* 0x0000000a02057c24 */ /* 0x000fe2000f8e02ff */
[----:B------:R-:W-:Y:S02]  /*136b0*/  ULEA UR9, UP0, UR6, -UR9, 0x1 ;  /* 0x8000000906097291 */ /* 0x000fe4000f80083f */
[----:B------:R-:W-:Y:S01]  /*136c0*/  IMAD R9, R27, UR6, RZ ;  /* 0x000000061b097c24 */ /* 0x000fe2000f8e02ff */
[----:B------:R-:W-:Y:S01]  /*136d0*/  UIADD3 UR8, UR5, UR8, URZ ;  /* 0x0000000805087290 */ /* 0x000fe2000fffe03f */
[C---:B------:R-:W-:Y:S02]  /*136e0*/  IMAD R13, R14.reuse, UR11, R5 ;  /* 0x0000000b0e0d7c24 */ /* 0x040fe4000f8e0205 */
[----:B------:R-:W-:Y:S01]  /*136f0*/  IMAD.WIDE.U32 R14, R14, UR10, RZ ;  /* 0x0000000a0e0e7c25 */ /* 0x000fe2000f8e00ff */
[----:B------:R-:W-:Y:S02]  /*13700*/  USHF.L.U64.HI UR10, UR6, 0x1, UR7 ;  /* 0x00000001060a7899 */ /* 0x000fe40008010207 */
[----:B------:R-:W-:Y:S01]  /*13710*/  USHF.L.U64.HI UR8, UR4, 0x1, UR8 ;  /* 0x0000000104087899 */ /* 0x000fe20008010208 */
[----:B------:R-:W-:-:S03]  /*13720*/  IMAD.WIDE.U32 R4, R26, UR6, RZ ;  /* 0x000000061a047c25 */ /* 0x000fc6000f8e00ff */
[----:B------:R-:W-:Y:S01]  /*13730*/  UIADD3.X UR8, UR10, ~UR8, URZ, UP0, !UPT ;  /* 0x800000080a087290 */ /* 0x000fe200087fe43f */
[----:B------:R-:W-:Y:S01]  /*13740*/  IMAD R11, R26, UR7, R9 ;  /* 0x000000071a0b7c24 */ /* 0x000fe2000f8e0209 */
[----:B------:R-:W-:Y:S01]  /*13750*/  SHF.L.U32 R9, R14, 0x1, RZ ;  /* 0x000000010e097819 */ /* 0x000fe200000006ff */
[----:B------:R-:W-:Y:S01]  /*13760*/  IMAD.IADD R15, R15, 0x1, R13 ;  /* 0x000000010f0f7824 */ /* 0x000fe200078e020d */
[----:B------:R-:W-:Y:S02]  /*13770*/  ULDC.64 UR6, c[0x0][0x480] ;  /* 0x0001200000067ab9 */ /* 0x000fe40000000a00 */
[----:B------:R-:W-:Y:S02]  /*13780*/  LEA R9, P0, R4, R9, 0x1 ;  /* 0x0000000904097211 */ /* 0x000fe400078008ff */
[----:B------:R-:W-:Y:S02]  /*13790*/  SHF.L.U64.HI R15, R14, 0x1, R15 ;  /* 0x000000010e0f7819 */ /* 0x000fe4000001020f */
[----:B------:R-:W-:-:S02]  /*137a0*/  IADD3 R2, R5, R11, RZ ;  /* 0x0000000b05027210 */ /* 0x000fc40007ffe0ff */
[----:B------:R-:W-:Y:S02]  /*137b0*/  IADD3 R8, P1, P2, R9, UR6, R8 ;  /* 0x0000000609087c10 */ /* 0x000fe4000fa3e008 */
[----:B------:R-:W-:Y:S02]  /*137c0*/  LEA.HI.X R4, R4, R15, R2, 0x1, P0 ;  /* 0x0000000f04047211 */ /* 0x000fe400000f0c02 */
[----:B------:R-:W-:Y:S02]  /*137d0*/  IADD3 R26, P0, R26, -0x1, RZ ;  /* 0xffffffff1a1a7810 */ /* 0x000fe40007f1e0ff */
[----:B------:R-:W-:Y:S02]  /*137e0*/  IADD3.X R9, R4, UR7, RZ, P1, P2 ;  /* 0x0000000704097c10 */ /* 0x000fe40008fe44ff */
[----:B--2---:R-:W-:-:S09]  /*137f0*/  IADD3.X R27, R27, -0x1, RZ, P0, !PT ;  /* 0xffffffff1b1b7810 */ /* 0x004fd200007fe4ff */
.L_x_373:
[----:B0-----:R0:W2:Y:S01]  /*13800*/  LDG.E.U16.CONSTANT R2, desc[UR12][R8.64] ;  /* 0x0000000c08027981 */ /* 0x0010a2000c1e9500 */
        /* <DEDUP_REMOVED lines=9> */
[----:B-----5:R-:W-:Y:S01]  /*138a0*/  HADD2.F32 R7, -RZ, R7.H0_H0 ;  /* 0x20000007ff077230 */ /* 0x020fe20000004100 */
[----:B------:R-:W-:Y:S02]  /*138b0*/  IADD3 R26, P0, R26, 0x4, RZ ;  /* 0x000000041a1a7810 */ /* 0x000fe40007f1e0ff */
[----:B0-----:R-:W-:Y:S02]  /*138c0*/  IADD3 R8, P1, R4, UR9, RZ ;  /* 0x0000000904087c10 */ /* 0x001fe4000ff3e0ff */
[----:B------:R-:W-:Y:S02]  /*138d0*/  IADD3.X R27, RZ, R27, RZ, P0, !PT ;  /* 0x0000001bff1b7210 */ /* 0x000fe400007fe4ff */
[----:B------:R-:W-:Y:S02]  /*138e0*/  ISETP.GE.U32.AND P0, PT, R26, R3, PT ;  /* 0x000000031a00720c */ /* 0x000fe40003f06070 */
[----:B------:R-:W-:-:S02]  /*138f0*/  IADD3.X R9, R5, UR8, RZ, P1, !PT ;  /* 0x0000000805097c10 */ /* 0x000fc40008ffe4ff */
        /* <DEDUP_REMOVED lines=15> */
[----:B------:R-:W-:-:S04]  /*139f0*/  F2FP.F16.F32.PACK_AB R2, RZ, R2 ;  /* 0x00000002ff02723e */ /* 0x000fc800000000ff */
[----:B------:R-:W-:-:S05]  /*13a00*/  PRMT R7, R2, 0x7610, R7 ;  /* 0x0000761002077816 */ /* 0x000fca0000000007 */
[----:B------:R0:W-:Y:S01]  /*13a10*/  STG.E.U16 desc[UR12][R16.64], R7 ;  /* 0x0000000710007986 */ /* 0x0001e2000c10150c */
[----:B------:R-:W-:Y:S05]  /*13a20*/  @!P0 BRA `(.L_x_373) ;  /* 0xfffffffc00748947 */ /* 0x000fea000383ffff */
[----:B------:R-:W-:Y:S05]  /*13a30*/  EXIT ;  /* 0x000000000000794d */ /* 0x000fea0003800000 */
        .weak           $__internal_2_$__cuda_sm20_div_s64
        .type           $__internal_2_$__cuda_sm20_div_s64,@function
        .size           $__internal_2_$__cuda_sm20_div_s64,(.L_x_1728 - $__internal_2_$__cuda_sm20_div_s64)
$__internal_2_$__cuda_sm20_div_s64:
[----:B------:R-:W-:Y:S01]  /*13a40*/  UIADD3 UR4, UP1, URZ, -UR14, URZ ;  /* 0x8000000e3f047290 */ /* 0x000fe2000ff3e03f */
[----:B------:R-:W-:Y:S01]  /*13a50*/  ISETP.GE.AND P3, PT, R3, RZ, PT ;  /* 0x000000ff0300720c */ /* 0x000fe20003f66270 */
[----:B------:R-:W-:Y:S02]  /*13a60*/  UISETP.GE.AND UP0, UPT, UR15, URZ, UPT ;  /* 0x0000003f0f00728c */ /* 0x000fe4000bf06270 */
[----:B------:R-:W-:Y:S02]  /*13a70*/  UIADD3.X UR5, URZ, ~UR15, URZ, UP1, !UPT ;  /* 0x8000000f3f057290 */ /* 0x000fe40008ffe43f */
[----:B------:R-:W-:Y:S02]  /*13a80*/  USEL UR4, UR4, UR14, !UP0 ;  /* 0x0000000e04047287 */ /* 0x000fe4000c000000 */
[----:B------:R-:W-:-:S09]  /*13a90*/  USEL UR5, UR5, UR15, !UP0 ;  /* 0x0000000f05057287 */ /* 0x000fd2000c000000 */
[----:B------:R-:W0:Y:S08]  /*13aa0*/  I2F.U64.RP R2, UR4 ;  /* 0x0000000400027d12 */ /* 0x000e300008309000 */
[----:B0-----:R-:W0:Y:S02]  /*13ab0*/  MUFU.RCP R7, R2 ;  /* 0x0000000200077308 */ /* 0x001e240000001000 */
[----:B0-----:R-:W-:-:S06]  /*13ac0*/  VIADD R7, R7, 0x1ffffffe ;  /* 0x1ffffffe07077836 */ /* 0x001fcc0000000000 */
[----:B------:R-:W0:Y:S02]  /*13ad0*/  F2I.U64.TRUNC R20, R7 ;  /* 0x0000000700147311 */ /* 0x000e24000020d800 */
[----:B0-----:R-:W-:-:S04]  /*13ae0*/  IMAD.WIDE.U32 R18, R20, UR4, RZ ;  /* 0x0000000414127c25 */ /* 0x001fc8000f8e00ff */
[C---:B------:R-:W-:Y:S01]  /*13af0*/  IMAD R4, R20.reuse, UR5, R19 ;  /* 0x0000000514047c24 */ /* 0x040fe2000f8e0213 */
[----:B------:R-:W-:Y:S02]  /*13b00*/  IADD3 R5, P0, RZ, -R18, RZ ;  /* 0x80000012ff057210 */ /* 0x000fe40007f1e0ff */
[----:B------:R-:W-:Y:S01]  /*13b10*/  MOV R19, R20 ;  /* 0x0000001400137202 */ /* 0x000fe20000000f00 */
[----:B------:R-:W-:Y:S02]  /*13b20*/  IMAD R4, R21, UR4, R4 ;  /* 0x0000000415047c24 */ /* 0x000fe4000f8e0204 */
[----:B------:R-:W-:-:S03]  /*13b30*/  IMAD.HI.U32 R18, R20, R5, RZ ;  /* 0x0000000514127227 */ /* 0x000fc600078e00ff */
[----:B------:R-:W-:-:S05]  /*13b40*/  IADD3.X R4, RZ, ~R4, RZ, P0, !PT ;  /* 0x80000004ff047210 */ /* 0x000fca00007fe4ff */
        /* <DEDUP_REMOVED lines=13> */
[----:B------:R-:W-:Y:S01]  /*13c20*/  IMAD.WIDE.U32 R20, P0, R19, R7, R18 ;  /* 0x0000000713147225 */ /* 0x000fe20007800012 */
[----:B------:R-:W-:-:S04]  /*13c30*/  IADD3 R19, P4, RZ, -R6, RZ ;  /* 0x80000006ff137210 */ /* 0x000fc80007f9e0ff */
[----:B------:R-:W-:Y:S01]  /*13c40*/  SEL R12, R19, R6, !P3 ;  /* 0x00000006130c7207 */ /* 0x000fe20005800000 */
[----:B------:R-:W-:Y:S01]  /*13c50*/  IMAD.HI.U32 R4, P1, R2, R5, R20 ;  /* 0x0000000502047227 */ /* 0x000fe20007820014 */
[----:B------:R-:W-:-:S03]  /*13c60*/  HFMA2.MMA R19, -RZ, RZ, 0, 0 ;  /* 0x00000000ff137435 */ /* 0x000fc600000001ff */
[CC--:B------:R-:W-:Y:S02]  /*13c70*/  IMAD R5, R2.reuse, R7.reuse, RZ ;  /* 0x0000000702057224 */ /* 0x0c0fe400078e02ff */
[----:B------:R-:W-:-:S03]  /*13c80*/  IMAD.HI.U32 R7, R2, R7, RZ ;  /* 0x0000000702077227 */ /* 0x000fc600078e00ff */
[----:B------:R-:W-:Y:S02]  /*13c90*/  IADD3 R6, P2, R5, R4, RZ ;  /* 0x0000000405067210 */ /* 0x000fe40007f5e0ff */
[-C--:B------:R-:W-:Y:S02]  /*13ca0*/  IADD3.X R4, RZ, ~R3.reuse, RZ, P4, !PT ;  /* 0x80000003ff047210 */ /* 0x080fe400027fe4ff */
        /* <DEDUP_REMOVED lines=17> */
[----:B------:R-:W-:Y:S02]  /*13dc0*/  IADD3 R7, P2, R2, 0x1, RZ ;  /* 0x0000000102077810 */ /* 0x000fe40007f5e0ff */
[----:B------:R-:W-:Y:S02]  /*13dd0*/  IADD3.X R5, ~R6, R5, RZ, P1, !PT ;  /* 0x0000000506057210 */ /* 0x000fe40000ffe5ff */
[----:B------:R-:W-:Y:S02]  /*13de0*/  IADD3 R19, P1, R12, -UR4, RZ ;  /* 0x800000040c137c10 */ /* 0x000fe4000ff3e0ff */
[C---:B------:R-:W-:Y:S02]  /*13df0*/  ISETP.GE.U32.AND.EX P0, PT, R5.reuse, UR5, PT, P0 ;  /* 0x0000000505007c0c */ /* 0x040fe4000bf06100 */
[----:B------:R-:W-:-:S02]  /*13e00*/  IADD3.X R6, R5, ~UR5, RZ, P1, !PT ;  /* 0x8000000505067c10 */ /* 0x000fc40008ffe4ff */
[----:B------:R-:W-:Y:S02]  /*13e10*/  SEL R12, R19, R12, P0 ;  /* 0x0000000c130c7207 */ /* 0x000fe40000000000 */
[----:B------:R-:W-:Y:S02]  /*13e20*/  IADD3.X R19, RZ, R4, RZ, P2, !PT ;  /* 0x00000004ff137210 */ /* 0x000fe400017fe4ff */
[----:B------:R-:W-:Y:S02]  /*13e30*/  SEL R7, R7, R2, P0 ;  /* 0x0000000207077207 */ /* 0x000fe40000000000 */
[----:B------:R-:W-:Y:S02]  /*13e40*/  SEL R6, R6, R5, P0 ;  /* 0x0000000506067207 */ /* 0x000fe40000000000 */
[----:B------:R-:W-:Y:S02]  /*13e50*/  ISETP.GE.U32.AND P1, PT, R12, UR4, PT ;  /* 0x000000040c007c0c */ /* 0x000fe4000bf26070 */
[----:B------:R-:W-:-:S02]  /*13e60*/  SEL R19, R19, R4, P0 ;  /* 0x0000000413137207 */ /* 0x000fc40000000000 */
[----:B------:R-:W-:Y:S02]  /*13e70*/  IADD3 R2, P2, R7, 0x1, RZ ;  /* 0x0000000107027810 */ /* 0x000fe40007f5e0ff */
[----:B------:R-:W-:Y:S02]  /*13e80*/  ISETP.GE.U32.AND.EX P0, PT, R6, UR5, PT, P1 ;  /* 0x0000000506007c0c */ /* 0x000fe4000bf06110 */
[----:B------:R-:W-:Y:S01]  /*13e90*/  ISETP.GE.AND P1, PT, R3, RZ, PT ;  /* 0x000000ff0300720c */ /* 0x000fe20003f26270 */
[----:B------:R-:W-:Y:S01]  /*13ea0*/  IMAD.X R4, RZ, RZ, R19, P2 ;  /* 0x000000ffff047224 */ /* 0x000fe200010e0613 */
[----:B------:R-:W-:-:S04]  /*13eb0*/  SEL R2, R2, R7, P0 ;  /* 0x0000000702027207 */ /* 0x000fc80000000000 */
[----:B------:R-:W-:Y:S02]  /*13ec0*/  SEL R4, R4, R19, P0 ;  /* 0x0000001304047207 */ /* 0x000fe40000000000 */
[-C--:B------:R-:W-:Y:S02]  /*13ed0*/  IADD3 R5, P2, RZ, -R2.reuse, RZ ;  /* 0x80000002ff057210 */ /* 0x080fe40007f5e0ff */
[----:B------:R-:W-:Y:S02]  /*13ee0*/  ISETP.NE.U32.AND P0, PT, RZ, UR14, PT ;  /* 0x0000000eff007c0c */ /* 0x000fe4000bf05070 */
[----:B------:R-:W-:Y:S02]  /*13ef0*/  SEL R5, R5, R2, !P1 ;  /* 0x0000000205057207 */ /* 0x000fe40004800000 */
[----:B------:R-:W-:Y:S02]  /*13f00*/  ISETP.NE.AND.EX P0, PT, RZ, UR15, PT, P0 ;  /* 0x0000000fff007c0c */ /* 0x000fe4000bf05300 */
[----:B------:R-:W-:-:S02]  /*13f10*/  IADD3.X R3, RZ, ~R4, RZ, P2, !PT ;  /* 0x80000004ff037210 */ /* 0x000fc400017fe4ff */
[----:B------:R-:W-:Y:S01]  /*13f20*/  SEL R2, R5, 0xffffffff, P0 ;  /* 0xffffffff05027807 */ /* 0x000fe20000000000 */
[----:B------:R-:W-:Y:S01]  /*13f30*/  HFMA2.MMA R5, -RZ, RZ, 0, 0 ;  /* 0x00000000ff057435 */ /* 0x000fe200000001ff */
[----:B------:R-:W-:Y:S02]  /*13f40*/  SEL R3, R3, R4, !P1 ;  /* 0x0000000403037207 */ /* 0x000fe40004800000 */
[----:B------:R-:W-:Y:S02]  /*13f50*/  MOV R4, R0 ;  /* 0x0000000000047202 */ /* 0x000fe40000000f00 */
[----:B------:R-:W-:Y:S02]  /*13f60*/  SEL R3, R3, 0xffffffff, P0 ;  /* 0xffffffff03037807 */ /* 0x000fe40000000000 */
[----:B------:R-:W-:Y:S05]  /*13f70*/  RET.REL.NODEC R4 `(_ZN2at6native61_GLOBAL__N__2cc7adc6_23_UnfoldBackwardKernel_cu_9e10b42f_336735_unfold_backward_elementwise_kernelILi128ELi8EZNS1_32_unfold_backward_internal_kernelIN3c104HalfEEEvRNS_14TensorIteratorEllllllEUliE_EEviT1_) ;  /* 0xfffffec004207950 */ /* 0x000fea0003c3ffff */
.L_x_374:
        /* <DEDUP_REMOVED lines=16> */
.L_x_1728:


//--------------------- .text._ZN2at6native61_GLOBAL__N__2cc7adc6_23_UnfoldBackwardKernel_cu_9e10b42f_336735_unfold_backward_elementwise_kernelILi128ELi8EZNS1_32_unfold_backward_internal_kernelIN3c107complexIfEEEEvRNS_14TensorIteratorEllllllEUliE_EEviT1_ --------------------------
	.section	.text._ZN2at6native61_GLOBAL__N__2cc7adc6_23_UnfoldBackwardKernel_cu_9e10b42f_336735_unfold_backward_elementwise_kernelILi128ELi8EZNS1_32_unfold_backward_internal_kernelIN3c107complexIfEEEEvRNS_14TensorIteratorEllllllEUliE_EEviT1_,"ax",@progbits
	.align	128
.text._ZN2at6native61_GLOBAL__N__2cc7adc6_23_UnfoldBackwardKernel_cu_9e10b42f_336735_unfold_backward_elementwise_kernelILi128ELi8EZNS1_32_unfold_backward_internal_kernelIN3c107complexIfEEEEvRNS_14TensorIteratorEllllllEUliE_EEviT1_:
        .type           _ZN2at6native61_GLOBAL__N__2cc7adc6_23_UnfoldBackwardKernel_cu_9e10b42f_336735_unfold_backward_elementwise_kernelILi128ELi8EZNS1_32_unfold_backward_internal_kernelIN3c107complexIfEEEEvRNS_14TensorIteratorEllllllEUliE_EEviT1_,@function
        .size           _ZN2at6native61_GLOBAL__N__2cc7adc6_23_UnfoldBackwardKernel_cu_9e10b42f_336735_unfold_backward_elementwise_kernelILi128ELi8EZNS1_32_unfold_backward_internal_kernelIN3c107complexIfEEEEvRNS_14TensorIteratorEllllllEUliE_EEviT1_,(.L_x_1730 - _ZN2at6native61_GLOBAL__N__2cc7adc6_23_UnfoldBackwardKernel_cu_9e10b42f_336735_unfold_backward_elementwise_kernelILi128ELi8EZNS1_32_unfold_backward_internal_kernelIN3c107complexIfEEEEvRNS_14TensorIteratorEllllllEUliE_EEviT1_)
        .other          _ZN2at6native61_GLOBAL__N__2cc7adc6_23_UnfoldBackwardKernel_cu_9e10b42f_336735_unfold_backward_elementwise_kernelILi128ELi8EZNS1_32_unfold_backward_internal_kernelIN3c107complexIfEEEEvRNS_14TensorIteratorEllllllEUliE_EEviT1_,@"STO_CUDA_ENTRY STV_DEFAULT"
_ZN2at6native61_GLOBAL__N__2cc7adc6_23_UnfoldBackwardKernel_cu_9e10b42f_336735_unfold_backward_elementwise_kernelILi128ELi8EZNS1_32_unfold_backward_internal_kernelIN3c107complexIfEEEEvRNS_14TensorIteratorEllllllEUliE_EEviT1_:
        /* <DEDUP_REMOVED lines=363> */
.L_x_377:
        /* <DEDUP_REMOVED lines=20> */
[----:B------:R-:W-:Y:S05]  /*17f0*/  CALL.REL.NOINC `($__internal_3_$__cuda_sm20_div_s64) ;  /* 0x0000011800c47944 */ /* 0x000fea0003c00000 */
[----:B------:R-:W-:Y:S01]  /*1800*/  MOV R4, R2 ;  /* 0x0000000200047202 */ /* 0x000fe20000000f00 */
[----:B------:R-:W-:Y:S06]  /*1810*/  BRA `(.L_x_379) ;  /* 0x0000000000507947 */ /* 0x000fec0003800000 */
.L_x_380:
[----:B------:R-:W-:Y:S02]  /*1820*/  ULDC UR4, c[0x0][0x498] ;  /* 0x0001260000047ab9 */ /* 0x000fe40000000800 */
[----:B------:R-:W0:Y:S01]  /*1830*/  I2F.U32.RP R0, UR4 ;  /* 0x0000000400007d06 */ /* 0x000e220008209000 */
[----:B------:R-:W-:-:S07]  /*1840*/  ISETP.NE.U32.AND P2, PT, RZ, UR4, PT ;  /* 0x00000004ff007c0c */ /* 0x000fce000bf45070 */
[----:B0-----:R-:W0:Y:S02]  /*1850*/  MUFU.RCP R0, R0 ;  /* 0x0000000000007308 */ /* 0x001e240000001000 */
[----:B0-----:R-:W-:-:S06]  /*1860*/  IADD3 R2, R0, 0xffffffe, RZ ;  /* 0x0ffffffe00027810 */ /* 0x001fcc0007ffe0ff */
[----:B------:R0:W1:Y:S02]  /*1870*/  F2I.FTZ.U32.TRUNC.NTZ R3, R2 ;  /* 0x0000000200037305 */ /* 0x000064000021f000 */
[----:B0-----:R-:W-:Y:S01]  /*1880*/  HFMA2.MMA R2, -RZ, RZ, 0, 0 ;  /* 0x00000000ff027435 */ /* 0x001fe200000001ff */
[----:B-1----:R-:W-:-:S04]  /*1890*/  IMAD.MOV R5, RZ, RZ, -R3 ;  /* 0x000000ffff057224 */ /* 0x002fc800078e0a03 */
[----:B------:R-:W-:-:S05]  /*18a0*/  IMAD R5, R5, UR4, RZ ;  /* 0x0000000405057c24 */ /* 0x000fca000f8e02ff */
[----:B------:R-:W-:-:S04]  /*18b0*/  IMAD.HI.U32 R3, R3, R5, R2 ;  /* 0x0000000503037227 */ /* 0x000fc800078e0002 */
[----:B------:R-:W-:Y:S02]  /*18c0*/  IMAD.MOV.U32 R5, RZ, RZ, RZ ;  /* 0x000000ffff057224 */ /* 0x000fe400078e00ff */
        /* <DEDUP_REMOVED lines=9> */
.L_x_379:
[----:B------:R-:W-:Y:S05]  /*1960*/  BSYNC B1 ;  /* 0x0000000000017941 */ /* 0x000fea0003800000 */
.L_x_378:
        /* <DEDUP_REMOVED lines=22> */
[----:B------:R-:W-:Y:S05]  /*1ad0*/  CALL.REL.NOINC `($__internal_3_$__cuda_sm20_div_s64) ;  /* 0x00000118000c7944 */ /* 0x000fea0003c00000 */
[----:B------:R-:W-:Y:S01]  /*1ae0*/  MOV R6, R2 ;  /* 0x0000000200067202 */ /* 0x000fe20000000f00 */
[----:B------:R-:W-:Y:S01]  /*1af0*/  IMAD.MOV.U32 R7, RZ, RZ, R5 ;  /* 0x000000ffff077224 */ /* 0x000fe200078e0005 */
[----:B------:R-:W-:Y:S06]  /*1b00*/  BRA `(.L_x_383) ;  /* 0x00000000004c7947 */ /* 0x000fec0003800000 */
.L_x_382:
[----:B------:R-:W0:Y:S01]  /*1b10*/  I2F.U32.RP R0, R2 ;  /* 0x0000000200007306 */ /* 0x000e220000209000 */
[----:B------:R-:W-:-:S07]  /*1b20*/  ISETP.NE.U32.AND P2, PT, R2, RZ, PT ;  /* 0x000000ff0200720c */ /* 0x000fce0003f45070 */
[----:B0-----:R-:W0:Y:S02]  /*1b30*/  MUFU.RCP R0, R0 ;  /* 0x0000000000007308 */ /* 0x001e240000001000 */
[----:B0-----:R-:W-:-:S06]  /*1b40*/  IADD3 R4, R0, 0xffffffe, RZ ;  /* 0x0ffffffe00047810 */ /* 0x001fcc0007ffe0ff */
[----:B------:R0:W1:Y:S02]  /*1b50*/  F2I.FTZ.U32.TRUNC.NTZ R5, R4 ;  /* 0x0000000400057305 */ /* 0x000064000021f000 */
[----:B0-----:R-:W-:Y:S01]  /*1b60*/  IMAD.MOV.U32 R4, RZ, RZ, RZ ;  /* 0x000000ffff047224 */ /* 0x001fe200078e00ff */
[----:B-1----:R-:W-:-:S05]  /*1b70*/  IADD3 R7, RZ, -R5, RZ ;  /* 0x80000005ff077210 */ /* 0x002fca0007ffe0ff */
[----:B------:R-:W-:-:S04]  /*1b80*/  IMAD R7, R7, R2, RZ ;  /* 0x0000000207077224 */ /* 0x000fc800078e02ff */
[----:B------:R-:W-:-:S06]  /*1b90*/  IMAD.HI.U32 R7, R5, R7, R4 ;  /* 0x0000000705077227 */ /* 0x000fcc00078e0004 */
[----:B------:R-:W-:Y:S01]  /*1ba0*/  IMAD.HI.U32 R6, R7, R14, RZ ;  /* 0x0000000e07067227 */ /* 0x000fe200078e00ff */
[----:B------:R-:W-:-:S04]  /*1bb0*/  HFMA2.MMA R7, -RZ, RZ, 0, 0 ;  /* 0x00000000ff077435 */ /* 0x000fc800000001ff */
        /* <DEDUP_REMOVED lines=8> */
.L_x_383:
[----:B------:R-:W-:Y:S05]  /*1c40*/  BSYNC B1 ;  /* 0x0000000000017941 */ /* 0x000fea0003800000 */
.L_x_381:
        /* <DEDUP_REMOVED lines=11> */
[----:B------:R0:W5:Y:S01]  /*1d00*/  LDG.E.64 R24, desc[UR10][R16.64] ;  /* 0x0000000a10187981 */ /* 0x000162000c1e1b00 */
        /* <DEDUP_REMOVED lines=15> */
[----:B0-----:R-:W-:Y:S05]  /*1e00*/  @!P1 BRA `(.L_x_387) ;  /* 0x0000000400109947 */ /* 0x001fea0003800000 */
        /* <DEDUP_REMOVED lines=22> */
[----:B------:R-:W-:-:S06]  /*1f70*/  LEA.HI.X R27, R28, R0, R13, 0x3, P1 ;  /* 0x000000001c1b7211 */ /* 0x000fcc00008f1c0d */
[----:B------:R-:W2:Y:S01]  /*1f80*/  LDG.E.64.CONSTANT R26, desc[UR10][R26.64] ;  /* 0x0000000a1a1a7981 */ /* 0x000ea2000c1e9b00 */
[----:B------:R-:W-:Y:S02]  /*1f90*/  ISETP.NE.U32.AND P1, PT, R11, 0x1, PT ;  /* 0x000000010b00780c */ /* 0x000fe40003f25070 */
[----:B------:R-:W-:Y:S02]  /*1fa0*/  IADD3 R13, P2, R12, 0x1, RZ ;  /* 0x000000010c0d7810 */ /* 0x000fe40007f5e0ff */
[----:B------:R-:W-:-:S03]  /*1fb0*/  ISETP.NE.AND.EX P1, PT, RZ, RZ, PT, P1 ;  /* 0x000000ffff00720c */ /* 0x000fc60003f25310 */
[----:B------:R-:W-:Y:S02]  /*1fc0*/  IMAD.X R29, RZ, RZ, R3, P2 ;  /* 0x000000ffff1d7224 */ /* 0x000fe400010e0603 */
[----:B--2--5:R-:W-:Y:S01]  /*1fd0*/  FADD.FTZ R24, R24, R26 ;  /* 0x0000001a18187221 */ /* 0x024fe20000010000 */
[----:B------:R-:W-:-:S07]  /*1fe0*/  FADD.FTZ R25, R25, R27 ;  /* 0x0000001b19197221 */ /* 0x000fce0000010000 */
[----:B------:R-:W-:Y:S05]  /*1ff0*/  @!P1 BRA `(.L_x_387) ;  /* 0x0000000000949947 */ /* 0x000fea0003800000 */
[----:B------:R-:W-:Y:S01]  /*2000*/  ISETP.NE.U32.AND P1, PT, R11, 0x2, PT ;  /* 0x000000020b00780c */ /* 0x000fe20003f25070 */
[----:B------:R-:W-:Y:S01]  /*2010*/  IMAD R11, R3, R6, RZ ;  /* 0x00000006030b7224 */ /* 0x000fe200078e02ff */
[----:B------:R-:W-:Y:S01]  /*2020*/  ULDC.64 UR4, c[0x0][0x498] ;  /* 0x0001260000047ab9 */ /* 0x000fe20000000a00 */
[----:B------:R-:W-:Y:S01]  /*2030*/  IADD3 R20, P5, R20, R8, RZ ;  /* 0x0000000814147210 */ /* 0x000fe20007fbe0ff */
[C---:B------:R-:W-:Y:S01]  /*2040*/  IMAD.WIDE.U32 R26, R12.reuse, R6, UR4 ;  /* 0x000000040c1a7e25 */ /* 0x040fe2000f8e0006 */
[----:B------:R-:W-:Y:S02]  /*2050*/  ISETP.NE.AND.EX P1, PT, RZ, RZ, PT, P1 ;  /* 0x000000ffff00720c */ /* 0x000fe40003f25310 */
[----:B------:R-:W-:Y:S01]  /*2060*/  IADD3.X R21, R23, R9, RZ, P5, !PT ;  /* 0x0000000917157210 */ /* 0x000fe20002ffe4ff */
[----:B------:R-:W-:-:S05]  /*2070*/  IMAD R11, R12, R7, R11 ;  /* 0x000000070c0b7224 */ /* 0x000fca00078e020b */
[----:B------:R-:W-:Y:S02]  /*2080*/  IADD3 R13, R27, R11, RZ ;  /* 0x0000000b1b0d7210 */ /* 0x000fe40007ffe0ff */
[----:B------:R-:W-:-:S03]  /*2090*/  IADD3 R11, P4, R14, -R26, RZ ;  /* 0x8000001a0e0b7210 */ /* 0x000fc60007f9e0ff */
[----:B------:R-:W-:Y:S02]  /*20a0*/  @P1 IADD3 R27, P2, P3, R14, -R6, -R26 ;  /* 0x800000060e1b1210 */ /* 0x000fe40007b5e81a */
[C-C-:B------:R-:W-:Y:S01]  /*20b0*/  IMAD.X R23, R15.reuse, 0x1, ~R13.reuse, P4 ;  /* 0x000000010f177824 */ /* 0x140fe200020e0e0d */
[----:B------:R-:W-:Y:S02]  /*20c0*/  @P1 IADD3 R8, P5, R20, R8, RZ ;  /* 0x0000000814081210 */ /* 0x000fe40007fbe0ff */
[----:B------:R-:W-:Y:S01]  /*20d0*/  @P1 IADD3.X R7, R15, ~R7, ~R13, P2, P3 ;  /* 0x800000070f071210 */ /* 0x000fe200017e6c0d */
[-C--:B------:R-:W-:Y:S01]  /*20e0*/  IMAD R6, R23, R18.reuse, RZ ;  /* 0x0000001217067224 */ /* 0x080fe200078e02ff */
[----:B------:R-:W-:Y:S01]  /*20f0*/  @P1 IADD3.X R9, R21, R9, RZ, P5, !PT ;  /* 0x0000000915091210 */ /* 0x000fe20002ffe4ff */
[----:B------:R-:W-:-:S04]  /*2100*/  IMAD.WIDE.U32 R20, R11, R18, R20 ;  /* 0x000000120b147225 */ /* 0x000fc800078e0014 */
[----:B------:R-:W-:Y:S02]  /*2110*/  @P1 IMAD R22, R7, R18, RZ ;  /* 0x0000001207161224 */ /* 0x000fe400078e02ff */
[----:B------:R-:W-:Y:S01]  /*2120*/  IMAD R7, R11, R19, R6 ;  /* 0x000000130b077224 */ /* 0x000fe200078e0206 */
[----:B------:R-:W-:Y:S01]  /*2130*/  LEA R6, P2, R20, R4, 0x3 ;  /* 0x0000000414067211 */ /* 0x000fe200078418ff */
[----:B------:R-:W-:-:S03]  /*2140*/  @P1 IMAD.WIDE.U32 R8, R27, R18, R8 ;  /* 0x000000121b081225 */ /* 0x000fc600078e0008 */
[----:B------:R-:W-:Y:S01]  /*2150*/  IADD3 R7, R21, R7, RZ ;  /* 0x0000000715077210 */ /* 0x000fe20007ffe0ff */
[----:B------:R-:W-:Y:S01]  /*2160*/  @P1 IMAD R19, R27, R19, R22 ;  /* 0x000000131b131224 */ /* 0x000fe200078e0216 */
[----:B------:R-:W-:Y:S02]  /*2170*/  @P1 LEA R18, P3, R8, R4, 0x3 ;  /* 0x0000000408121211 */ /* 0x000fe400078618ff */
[----:B------:R-:W-:Y:S01]  /*2180*/  LEA.HI.X R7, R20, R0, R7, 0x3, P2 ;  /* 0x0000000014077211 */ /* 0x000fe200010f1c07 */
[----:B------:R-:W-:-:S05]  /*2190*/  @P1 IMAD.IADD R9, R9, 0x1, R19 ;  /* 0x0000000109091824 */ /* 0x000fca00078e0213 */
[----:B------:R-:W-:Y:S01]  /*21a0*/  @P1 LEA.HI.X R19, R8, R0, R9, 0x3, P3 ;  /* 0x0000000008131211 */ /* 0x000fe200018f1c09 */
[----:B------:R-:W2:Y:S05]  /*21b0*/  LDG.E.64.CONSTANT R6, desc[UR10][R6.64] ;  /* 0x0000000a06067981 */ /* 0x000eaa000c1e9b00 */
[----:B------:R-:W3:Y:S01]  /*21c0*/  @P1 LDG.E.64.CONSTANT R18, desc[UR10][R18.64] ;  /* 0x0000000a12121981 */ /* 0x000ee2000c1e9b00 */
[C---:B------:R-:W-:Y:S02]  /*21d0*/  IADD3 R13, P2, R12.reuse, 0x2, RZ ;  /* 0x000000020c0d7810 */ /* 0x040fe40007f5e0ff */
[----:B------:R-:W-:Y:S02]  /*21e0*/  @P1 IADD3 R13, P3, R12, 0x3, RZ ;  /* 0x000000030c0d1810 */ /* 0x000fe40007f7e0ff */
[----:B------:R-:W-:-:S02]  /*21f0*/  IADD3.X R29, RZ, R3, RZ, P2, !PT ;  /* 0x00000003ff1d7210 */ /* 0x000fc400017fe4ff */
[----:B------:R-:W-:Y:S01]  /*2200*/  @P1 IADD3.X R29, RZ, R3, RZ, P3, !PT ;  /* 0x00000003ff1d1210 */ /* 0x000fe20001ffe4ff */
[----:B--2---:R-:W-:Y:S01]  /*2210*/  FADD.FTZ R24, R24, R6 ;  /* 0x0000000618187221 */ /* 0x004fe20000010000 */
[----:B------:R-:W-:-:S03]  /*2220*/  FADD.FTZ R25, R25, R7 ;  /* 0x0000000719197221 */ /* 0x000fc60000010000 */
[----:B---3--:R-:W-:Y:S01]  /*2230*/  @P1 FADD.FTZ R24, R24, R18 ;  /* 0x0000001218181221 */ /* 0x008fe20000010000 */
[----:B------:R-:W-:-:S07]  /*2240*/  @P1 FADD.FTZ R25, R25, R19 ;  /* 0x0000001319191221 */ /* 0x000fce0000010000 */
.L_x_387:
[----:B------:R-:W-:Y:S05]  /*2250*/  BSYNC B2 ;  /* 0x0000000000027941 */ /* 0x000fea0003800000 */
.L_x_386:
[----:B------:R-:W-:Y:S04]  /*2260*/  BSSY B2, `(.L_x_388) ;  /* 0x000003f000027945 */ /* 0x000fe80003800000 */
[----:B------:R-:W-:Y:S05]  /*2270*/  @!P0 BRA `(.L_x_389) ;  /* 0x0000000000f48947 */ /* 0x000fea0003800000 */
[----:B------:R-:W-:Y:S01]  /*2280*/  IADD3 R3, P0, RZ, -R13, RZ ;  /* 0x8000000dff037210 */ /* 0x000fe20007f1e0ff */
[----:B------:R-:W0:Y:S01]  /*2290*/  LDC.64 R6, c[0x0][0x4a8] ;  /* 0x00012a00ff067b82 */ /* 0x000e220000000a00 */
[----:B------:R-:W-:Y:S01]  /*22a0*/  ULDC.64 UR8, c[0x0][0x498] ;  /* 0x0001260000087ab9 */ /* 0x000fe20000000a00 */
[----:B------:R-:W-:Y:S02]  /*22b0*/  ULDC.64 UR14, c[0x0][0x4b0] ;  /* 0x00012c00000e7ab9 */ /* 0x000fe40000000a00 */
[----:B------:R-:W-:Y:S01]  /*22c0*/  IMAD.X R0, RZ, RZ, ~R29, P0 ;  /* 0x000000ffff007224 */ /* 0x000fe200000e0e1d */
[----:B------:R-:W-:Y:S01]  /*22d0*/  UIMAD UR6, UR9, UR14, URZ ;  /* 0x0000000e090672a4 */ /* 0x000fe2000f8e023f */
[----:B------:R-:W-:Y:S01]  /*22e0*/  IMAD.WIDE.U32 R14, R3, UR8, R14 ;  /* 0x00000008030e7c25 */ /* 0x000fe2000f8e000e */
[----:B------:R-:W-:Y:S02]  /*22f0*/  UIMAD.WIDE.U32 UR4, UR8, UR14, URZ ;  /* 0x0000000e080472a5 */ /* 0x000fe4000f8e003f */
[----:B------:R-:W-:-:S02]  /*2300*/  UIMAD UR6, UR8, UR15, UR6 ;  /* 0x0000000f080672a4 */ /* 0x000fc4000f8e0206 */
[----:B------:R-:W-:Y:S01]  /*2310*/  IMAD R0, R0, UR8, RZ ;  /* 0x0000000800007c24 */ /* 0x000fe2000f8e02ff */
[----:B------:R-:W-:Y:S02]  /*2320*/  USHF.L.U32 UR7, UR4, 0x3, URZ ;  /* 0x0000000304077899 */ /* 0x000fe4000800063f */
[----:B------:R-:W-:Y:S01]  /*2330*/  UIADD3 UR5, UR5, UR6, URZ ;  /* 0x0000000605057290 */ /* 0x000fe2000fffe03f */
[----:B------:R-:W-:Y:S01]  /*2340*/  IMAD R3, R3, UR9, R0 ;  /* 0x0000000903037c24 */ /* 0x000fe2000f8e0200 */
[----:B------:R-:W-:Y:S02]  /*2350*/  ULDC.64 UR8, c[0x0][0x480] ;  /* 0x0001200000087ab9 */ /* 0x000fe40000000a00 */
[----:B------:R-:W-:Y:S02]  /*2360*/  USHF.L.U64.HI UR4, UR4, 0x3, UR5 ;  /* 0x0000000304047899 */ /* 0x000fe40008010205 */
[----:B------:R-:W-:-:S05]  /*2370*/  IADD3 R0, R15, R3, RZ ;  /* 0x000000030f007210 */ /* 0x000fca0007ffe0ff */
[----:B------:R-:W-:Y:S01]  /*2380*/  IMAD R3, R0, UR14, RZ ;  /* 0x0000000e00037c24 */ /* 0x000fe2000f8e02ff */
[----:B0-----:R-:W-:Y:S01]  /*2390*/  SHF.L.U64.HI R21, R6, 0x3, R7 ;  /* 0x0000000306157819 */ /* 0x001fe20000010207 */
[----:B------:R-:W-:Y:S02]  /*23a0*/  IMAD R0, R29, R6, RZ ;  /* 0x000000061d007224 */ /* 0x000fe400078e02ff */
[C---:B------:R-:W-:Y:S02]  /*23b0*/  IMAD R19, R14.reuse, UR15, R3 ;  /* 0x0000000f0e137c24 */ /* 0x040fe4000f8e0203 */
[----:B------:R-:W-:-:S04]  /*23c0*/  IMAD.WIDE.U32 R14, R14, UR14, RZ ;  /* 0x0000000e0e0e7c25 */ /* 0x000fc8000f8e00ff */
[----:B------:R-:W-:Y:S01]  /*23d0*/  IMAD.WIDE.U32 R8, R13, R6, RZ ;  /* 0x000000060d087225 */ /* 0x000fe200078e00ff */
[----:B------:R-:W-:-:S03]  /*23e0*/  SHF.L.U32 R3, R14, 0x3, RZ ;  /* 0x000000030e037819 */ /* 0x000fc600000006ff */
[----:B------:R-:W-:Y:S01]  /*23f0*/  IMAD R11, R13, R7, R0 ;  /* 0x000000070d0b7224 */ /* 0x000fe200078e0200 */
[----:B------:R-:W-:Y:S01]  /*2400*/  LEA R3, P0, R8, R3, 0x3 ;  /* 0x0000000308037211 */ /* 0x000fe200078018ff */
[----:B------:R-:W-:-:S03]  /*2410*/  IMAD.IADD R15, R15, 0x1, R19 ;  /* 0x000000010f0f7824 */ /* 0x000fc600078e0213 */
[----:B------:R-:W-:Y:S02]  /*2420*/  IADD3 R4, R9, R11, RZ ;  /* 0x0000000b09047210 */ /* 0x000fe40007ffe0ff */
[----:B------:R-:W-:Y:S02]  /*2430*/  SHF.L.U64.HI R15, R14, 0x3, R15 ;  /* 0x000000030e0f7819 */ /* 0x000fe4000001020f */
[----:B------:R-:W-:Y:S02]  /*2440*/  IADD3 R0, P1, P2, R3, UR8, R10 ;  /* 0x0000000803007c10 */ /* 0x000fe4000fa3e00a */
[----:B------:R-:W-:Y:S02]  /*2450*/  LEA R3, P3, R6, -UR7, 0x3 ;  /* 0x8000000706037c11 */ /* 0x000fe4000f8618ff */
[----:B------:R-:W-:Y:S02]  /*2460*/  LEA.HI.X R7, R8, R15, R4, 0x3, P0 ;  /* 0x0000000f08077211 */ /* 0x000fe400000f1c04 */
[----:B------:R-:W-:-:S02]  /*2470*/  IADD3.X R21, R21, ~UR4, RZ, P3, !PT ;  /* 0x8000000415157c10 */ /* 0x000fc40009ffe4ff */
[----:B------:R-:W-:-:S07]  /*2480*/  IADD3.X R7, R7, UR9, RZ, P1, P2 ;  /* 0x0000000907077c10 */ /* 0x000fce0008fe44ff */
.L_x_390:
[----:B------:R-:W-:Y:S01]  /*2490*/  IMAD.MOV.U32 R6, RZ, RZ, R0 ;  /* 0x000000ffff067224 */ /* 0x000fe200078e0000 */
[----:B------:R-:W-:-:S04]  /*24a0*/  IADD3 R18, P0, R0, R3, RZ ;  /* 0x0000000300127210 */ /* 0x000fc80007f1e0ff */
[----:B------:R-:W-:Y:S02]  /*24b0*/  IADD3.X R19, R7, R21, RZ, P0, !PT ;  /* 0x0000001507137210 */ /* 0x000fe400007fe4ff */
[----:B------:R-:W2:Y:S01]  /*24c0*/  LDG.E.64.CONSTANT R6, desc[UR10][R6.64] ;  /* 0x0000000a06067981 */ /* 0x000ea2000c1e9b00 */
[----:B------:R-:W-:-:S04]  /*24d0*/  IADD3 R10, P0, R18, R3, RZ ;  /* 0x00000003120a7210 */ /* 0x000fc80007f1e0ff */
[----:B------:R-:W-:Y:S02]  /*24e0*/  IADD3.X R11, R19, R21, RZ, P0, !PT ;  /* 0x00000015130b7210 */ /* 0x000fe400007fe4ff */
[----:B------:R-:W-:Y:S01]  /*24f0*/  IADD3 R8, P0, R10, R3, RZ ;  /* 0x000000030a087210 */ /* 0x000fe20007f1e0ff */
[----:B------:R-:W3:Y:S03]  /*2500*/  LDG.E.64.CONSTANT R18, desc[UR10][R18.64] ;  /* 0x0000000a12127981 */ /* 0x000ee6000c1e9b00 */
[----:B------:R-:W-:Y:S02]  /*2510*/  IADD3.X R9, R11, R21, RZ, P0, !PT ;  /* 0x000000150b097210 */ /* 0x000fe400007fe4ff */
[----:B------:R-:W4:Y:S04]  /*2520*/  LDG.E.64.CONSTANT R10, desc[UR10][R10.64] ;  /* 0x0000000a0a0a7981 */ /* 0x000f28000c1e9b00 */
[----:B------:R-:W4:Y:S01]  /*2530*/  LDG.E.64.CONSTANT R14, desc[UR10][R8.64] ;  /* 0x0000000a080e7981 */ /* 0x000f22000c1e9b00 */
[----:B------:R-:W-:-:S04]  /*2540*/  IADD3 R0, P1, R13, 0x3, RZ ;  /* 0x000000030d007810 */ /* 0x000fc80007f3e0ff */
[----:B------:R-:W-:Y:S02]  /*2550*/  ISETP.GE.U32.AND P0, PT, R0, R5, PT ;  /* 0x000000050000720c */ /* 0x000fe40003f06070 */
[----:B------:R-:W-:Y:S01]  /*2560*/  IADD3 R13, P2, R13, 0x4, RZ ;  /* 0x000000040d0d7810 */ /* 0x000fe20007f5e0ff */
[----:B--2--5:R-:W-:Y:S01]  /*2570*/  FADD.FTZ R0, R7, R25 ;  /* 0x0000001907007221 */ /* 0x024fe20000010000 */
[----:B------:R-:W-:Y:S02]  /*2580*/  IMAD.X R7, RZ, RZ, R29, P1 ;  /* 0x000000ffff077224 */ /* 0x000fe400008e061d */
[----:B------:R-:W-:-:S03]  /*2590*/  FADD.FTZ R23, R6, R24 ;  /* 0x0000001806177221 */ /* 0x000fc60000010000 */
[----:B------:R-:W-:Y:S01]  /*25a0*/  ISETP.GE.AND.EX P0, PT, R7, R2, PT, P0 ;  /* 0x000000020700720c */ /* 0x000fe20003f06300 */
[----:B---3--:R-:W-:Y:S01]  /*25b0*/  FADD.FTZ R0, R0, R19 ;  /* 0x0000001300007221 */ /* 0x008fe20000010000 */
[----:B------:R-:W-:-:S03]  /*25c0*/  FADD.FTZ R23, R23, R18 ;  /* 0x0000001217177221 */ /* 0x000fc60000010000 */
[----:B----4-:R-:W-:Y:S01]  /*25d0*/  FADD.FTZ R4, R0, R11 ;  /* 0x0000000b00047221 */ /* 0x010fe20000010000 */
[----:B------:R-:W-:Y:S01]  /*25e0*/  FADD.FTZ R23, R23, R10 ;  /* 0x0000000a17177221 */ /* 0x000fe20000010000 */
[----:B------:R-:W-:Y:S02]  /*25f0*/  IADD3 R0, P1, R8, R3, RZ ;  /* 0x0000000308007210 */ /* 0x000fe40007f3e0ff */
[----:B------:R-:W-:Y:S01]  /*2600*/  IADD3.X R29, RZ, R29, RZ, P2, !PT ;  /* 0x0000001dff1d7210 */ /* 0x000fe200017fe4ff */
[----:B------:R-:W-:Y:S01]  /*2610*/  FADD.FTZ R24, R23, R14 ;  /* 0x0000000e17187221 */ /* 0x000fe20000010000 */
[----:B------:R-:W-:Y:S01]  /*2620*/  FADD.FTZ R25, R4, R15 ;  /* 0x0000000f04197221 */ /* 0x000fe20000010000 */
[----:B------:R-:W-:Y:S01]  /*2630*/  IADD3.X R7, R9, R21, RZ, P1, !PT ;  /* 0x0000001509077210 */ /* 0x000fe20000ffe4ff */
[----:B------:R-:W-:Y:S07]  /*2640*/  @!P0 BRA `(.L_x_390) ;  /* 0xfffffffc00908947 */ /* 0x000fee000383ffff */
.L_x_389:
[----:B------:R-:W-:Y:S05]  /*2650*/  BSYNC B2 ;  /* 0x0000000000027941 */ /* 0x000fea0003800000 */
.L_x_388:
[----:B-----5:R0:W-:Y:S02]  /*2660*/  STG.E.64 desc[UR10][R16.64], R24 ;  /* 0x0000001810007986 */ /* 0x0201e4000c101b0a */
.L_x_385:
[----:B------:R-:W-:Y:S05]  /*2670*/  BSYNC B1 ;  /* 0x0000000000017941 */ /* 0x000fea0003800000 */
.L_x_384:
[----:B------:R-:W1:Y:S01]  /*2680*/  S2R R0, SR_TID.X ;  /* 0x0000000000007919 */ /* 0x000e620000002100 */
[----:B------:R-:W1:Y:S02]  /*2690*/  S2R R3, SR_CTAID.X ;  /* 0x0000000000037919 */ /* 0x000e640000002500 */
[----:B-1----:R-:W-:-:S05]  /*26a0*/  IMAD R3, R3, 0x400, R0 ;  /* 0x0000040003037824 */ /* 0x002fca00078e0200 */
[----:B------:R-:W-:-:S07]  /*26b0*/  IADD3 R3, R3, 0x80, RZ ;  /* 0x0000008003037810 */ /* 0x000fce0007ffe0ff */
.L_x_376:
[----:B------:R-:W-:Y:S05]  /*26c0*/  BSYNC B0 ;  /* 0x0000000000007941 */ /* 0x000fea0003800000 */
.L_x_375:
[----:B------:R-:W-:Y:S01]  /*26d0*/  ULDC UR4, c[0x0][0x210] ;  /* 0x0000840000047ab9 */ /* 0x000fe20000000800 */
[----:B------:R-:W-:Y:S01]  /*26e0*/  BSSY B0, `(.L_x_391) ;  /* 0x0000264000007945 */ /* 0x000fe20003800000 */
[----:B------:R-:W-:-:S13]  /*26f0*/  ISETP.GE.AND P0, PT, R3, UR4, PT ;  /* 0x0000000403007c0c */ /* 0x000fda000bf06270 */
[----:B------:R-:W-:Y:S05]  /*2700*/  @P0 BRA `(.L_x_392) ;  /* 0x0000002400840947 */ /* 0x000fea0003800000 */
[----:B------:R-:W1:Y:S01]  /*2710*/  LDC R8, c[0x0][0x218] ;  /* 0x00008600ff087b82 */ /* 0x000e620000000800 */
[----:B------:R-:W-:Y:S01]  /*2720*/  HFMA2.MMA R0, -RZ, RZ, 0, 0 ;  /* 0x00000000ff007435 */ /* 0x000fe200000001ff */
[----:B------:R-:W-:Y:S01]  /*2730*/  IMAD.MOV.U32 R12, RZ, RZ, RZ ;  /* 0x000000ffff0c7224 */ /* 0x000fe200078e00ff */
[----:B0-----:R-:W-:Y:S02]  /*2740*/  MOV R17, RZ ;  /* 0x000000ff00117202 */ /* 0x001fe40000000f00 */
        /* <DEDUP_REMOVED lines=349> */
.L_x_393:
        /* <DEDUP_REMOVED lines=19> */
[----:B------:R-:W-:Y:S02]  /*3e50*/  MOV R6, R7 ;  /* 0x0000000700067202 */ /* 0x000fe40000000f00 */
[----:B------:R-:W-:-:S07]  /*3e60*/  MOV R0, 0x3e80 ;  /* 0x00003e8000007802 */ /* 0x000fce0000000f00 */
[----:B------:R-:W-:Y:S05]  /*3e70*/  CALL.REL.NOINC `($__internal_3_$__cuda_sm20_div_s64) ;  /* 0x000000f400247944 */ /* 0x000fea0003c00000 */
[----:B------:R-:W-:Y:S01]  /*3e80*/  MOV R6, R2 ;  /* 0x0000000200067202 */ /* 0x000fe20000000f00 */
[----:B------:R-:W-:Y:S01]  /*3e90*/  IMAD.MOV.U32 R7, RZ, RZ, R5 ;  /* 0x000000ffff077224 */ /* 0x000fe200078e0005 */
[----:B------:R-:W-:Y:S06]  /*3ea0*/  BRA `(.L_x_395) ;  /* 0x0000000000507947 */ /* 0x000fec0003800000 */
.L_x_396:
[----:B------:R-:W-:Y:S02]  /*3eb0*/  ULDC UR4, c[0x0][0x498] ;  /* 0x0001260000047ab9 */ /* 0x000fe40000000800 */
[----:B------:R-:W0:Y:S01]  /*3ec0*/  I2F.U32.RP R2, UR4 ;  /* 0x0000000400027d06 */ /* 0x000e220008209000 */
[----:B------:R-:W-:-:S07]  /*3ed0*/  ISETP.NE.U32.AND P2, PT, RZ, UR4, PT ;  /* 0x00000004ff007c0c */ /* 0x000fce000bf45070 */
[----:B0-----:R-:W0:Y:S02]  /*3ee0*/  MUFU.RCP R2, R2 ;  /* 0x0000000200027308 */ /* 0x001e240000001000 */
[----:B0-----:R-:W-:-:S06]  /*3ef0*/  IADD3 R4, R2, 0xffffffe, RZ ;  /* 0x0ffffffe02047810 */ /* 0x001fcc0007ffe0ff */
[----:B------:R0:W1:Y:S02]  /*3f00*/  F2I.FTZ.U32.TRUNC.NTZ R5, R4 ;  /* 0x0000000400057305 */ /* 0x000064000021f000 */
[----:B0-----:R-:W-:Y:S01]  /*3f10*/  IMAD.MOV.U32 R4, RZ, RZ, RZ ;  /* 0x000000ffff047224 */ /* 0x001fe200078e00ff */
[----:B-1----:R-:W-:-:S05]  /*3f20*/  IADD3 R9, RZ, -R5, RZ ;  /* 0x80000005ff097210 */ /* 0x002fca0007ffe0ff */
[----:B------:R-:W-:-:S04]  /*3f30*/  IMAD R9, R9, UR4, RZ ;  /* 0x0000000409097c24 */ /* 0x000fc8000f8e02ff */
[----:B------:R-:W-:-:S06]  /*3f40*/  IMAD.HI.U32 R6, R5, R9, R4 ;  /* 0x0000000905067227 */ /* 0x000fcc00078e0004 */
[----:B------:R-:W-:-:S05]  /*3f50*/  IMAD.HI.U32 R6, R6, R7, RZ ;  /* 0x0000000706067227 */ /* 0x000fca00078e00ff */
[----:B------:R-:W-:-:S05]  /*3f60*/  IADD3 R0, -R6, RZ, RZ ;  /* 0x000000ff06007210 */ /* 0x000fca0007ffe1ff */
[----:B------:R-:W-:Y:S01]  /*3f70*/  IMAD R0, R0, UR4, R7 ;  /* 0x0000000400007c24 */ /* 0x000fe2000f8e0207 */
[----:B------:R-:W-:-:S04]  /*3f80*/  HFMA2.MMA R7, -RZ, RZ, 0, 0 ;  /* 0x00000000ff077435 */ /* 0x000fc800000001ff */
[----:B------:R-:W-:-:S13]  /*3f90*/  ISETP.GE.U32.AND P0, PT, R0, UR4, PT ;  /* 0x0000000400007c0c */ /* 0x000fda000bf06070 */
[----:B------:R-:W-:Y:S01]  /*3fa0*/  @P0 IADD3 R0, R0, -UR4, RZ ;  /* 0x8000000400000c10 */ /* 0x000fe2000fffe0ff */
[----:B------:R-:W-:-:S03]  /*3fb0*/  @P0 VIADD R6, R6, 0x1 ;  /* 0x0000000106060836 */ /* 0x000fc60000000000 */
[----:B------:R-:W-:-:S13]  /*3fc0*/  ISETP.GE.U32.AND P1, PT, R0, UR4, PT ;  /* 0x0000000400007c0c */ /* 0x000fda000bf26070 */
[----:B------:R-:W-:Y:S02]  /*3fd0*/  @P1 IADD3 R6, R6, 0x1, RZ ;  /* 0x0000000106061810 */ /* 0x000fe40007ffe0ff */
[----:B------:R-:W-:-:S07]  /*3fe0*/  @!P2 LOP3.LUT R6, RZ, UR4, RZ, 0x33, !PT ;  /* 0x00000004ff06ac12 */ /* 0x000fce000f8e33ff */
.L_x_395:
[----:B------:R-:W-:Y:S05]  /*3ff0*/  BSYNC B1 ;  /* 0x0000000000017941 */ /* 0x000fea0003800000 */
.L_x_394:
        /* <DEDUP_REMOVED lines=22> */
[----:B------:R-:W-:Y:S05]  /*4160*/  CALL.REL.NOINC `($__internal_3_$__cuda_sm20_div_s64) ;  /* 0x000000f000687944 */ /* 0x000fea0003c00000 */
[----:B------:R-:W-:Y:S01]  /*4170*/  MOV R4, R2 ;  /* 0x0000000200047202 */ /* 0x000fe20000000f00 */
[----:B------:R-:W-:Y:S06]  /*4180*/  BRA `(.L_x_399) ;  /* 0x0000000000507947 */ /* 0x000fec0003800000 */
.L_x_398:
        /* <DEDUP_REMOVED lines=20> */
.L_x_399:
[----:B------:R-:W-:Y:S05]  /*42d0*/  BSYNC B1 ;  /* 0x0000000000017941 */ /* 0x000fea0003800000 */
.L_x_397:
        /* <DEDUP_REMOVED lines=27> */
[----:B0-----:R-:W-:Y:S05]  /*4490*/  @!P1 BRA `(.L_x_403) ;  /* 0x0000000400109947 */ /* 0x001fea0003800000 */
        /* <DEDUP_REMOVED lines=14> */
[----:B------:R-:W-:Y:S02]  /*4580*/  IMAD.IADD R25, R25, 0x1, R21 ;  /* 0x0000000119197824 */ /* 0x000fe400078e0215 */
[----:B------:R-:W-:Y:S01]  /*4590*/  IMAD.X R0, RZ, RZ, UR5, P1 ;  /* 0x00000005ff007e24 */ /* 0x000fe200088e06ff */
[----:B------:R-:W-:Y:S01]  /*45a0*/  IADD3 R21, R19, R29, RZ ;  /* 0x0000001d13157210 */ /* 0x000fe20007ffe0ff */
[-C--:B--2---:R-:W-:Y:S02]  /*45b0*/  IMAD R25, R25, R8.reuse, RZ ;  /* 0x0000000819197224 */ /* 0x084fe400078e02ff */
[----:B------:R-:W-:-:S04]  /*45c0*/  IMAD.WIDE.U32 R28, R24, R8, R20 ;  /* 0x00000008181c7225 */ /* 0x000fc800078e0014 */
[----:B------:R-:W-:Y:S01]  /*45d0*/  IMAD R25, R24, R9, R25 ;  /* 0x0000000918197224 */ /* 0x000fe200078e0219 */
[----:B------:R-:W-:-:S04]  /*45e0*/  LEA R24, P1, R28, R26, 0x3 ;  /* 0x0000001a1c187211 */ /* 0x000fc800078218ff */
[----:B------:R-:W-:-:S04]  /*45f0*/  IADD3 R25, R29, R25, RZ ;  /* 0x000000191d197210 */ /* 0x000fc80007ffe0ff */
[----:B------:R-:W-:-:S06]  /*4600*/  LEA.HI.X R25, R28, R0, R25, 0x3, P1 ;  /* 0x000000001c197211 */ /* 0x000fcc00008f1c19 */
[----:B------:R-:W2:Y:S01]  /*4610*/  LDG.E.64.CONSTANT R24, desc[UR10][R24.64] ;  /* 0x0000000a18187981 */ /* 0x000ea2000c1e9b00 */
[----:B------:R-:W-:Y:S02]  /*4620*/  ISETP.NE.U32.AND P1, PT, R27, 0x1, PT ;  /* 0x000000011b00780c */ /* 0x000fe40003f25070 */
[----:B------:R-:W-:Y:S02]  /*4630*/  IADD3 R28, P2, R10, 0x1, RZ ;  /* 0x000000010a1c7810 */ /* 0x000fe40007f5e0ff */
[----:B------:R-:W-:Y:S02]  /*4640*/  ISETP.NE.AND.EX P1, PT, RZ, RZ, PT, P1 ;  /* 0x000000ffff00720c */ /* 0x000fe40003f25310 */
[----:B------:R-:W-:Y:S01]  /*4650*/  IADD3.X R29, RZ, R13, RZ, P2, !PT ;  /* 0x0000000dff1d7210 */ /* 0x000fe200017fe4ff */
[----:B--2--5:R-:W-:Y:S01]  /*4660*/  FADD.FTZ R22, R22, R24 ;  /* 0x0000001816167221 */ /* 0x024fe20000010000 */
[----:B------:R-:W-:-:S09]  /*4670*/  FADD.FTZ R23, R23, R25 ;  /* 0x0000001917177221 */ /* 0x000fd20000010000 */
[----:B------:R-:W-:Y:S05]  /*4680*/  @!P1 BRA `(.L_x_403) ;  /* 0x0000000000949947 */ /* 0x000fea0003800000 */
[----:B------:R-:W-:Y:S01]  /*4690*/  ISETP.NE.U32.AND P1, PT, R27, 0x2, PT ;  /* 0x000000021b00780c */ /* 0x000fe20003f25070 */
[----:B------:R-:W-:Y:S01]  /*46a0*/  IMAD R19, R13, R4, RZ ;  /* 0x000000040d137224 */ /* 0x000fe200078e02ff */
[----:B------:R-:W-:Y:S01]  /*46b0*/  ULDC.64 UR4, c[0x0][0x498] ;  /* 0x0001260000047ab9 */ /* 0x000fe20000000a00 */
[----:B------:R-:W-:Y:S01]  /*46c0*/  IADD3 R18, P5, R18, R6, RZ ;  /* 0x0000000612127210 */ /* 0x000fe20007fbe0ff */
[----:B------:R-:W-:Y:S01]  /*46d0*/  IMAD.WIDE.U32 R24, R10, R4, UR4 ;  /* 0x000000040a187e25 */ /* 0x000fe2000f8e0004 */
[----:B------:R-:W-:-:S03]  /*46e0*/  ISETP.NE.AND.EX P1, PT, RZ, RZ, PT, P1 ;  /* 0x000000ffff00720c */ /* 0x000fc60003f25310 */
[----:B------:R-:W-:-:S04]  /*46f0*/  IMAD R19, R10, R5, R19 ;  /* 0x000000050a137224 */ /* 0x000fc800078e0213 */
[----:B------:R-:W-:Y:S01]  /*4700*/  IMAD.IADD R27, R25, 0x1, R19 ;  /* 0x00000001191b7824 */ /* 0x000fe200078e0213 */
[C---:B------:R-:W-:Y:S02]  /*4710*/  IADD3 R25, P4, R14.reuse, -R24, RZ ;  /* 0x800000180e197210 */ /* 0x040fe40007f9e0ff */
[----:B------:R-:W-:Y:S02]  /*4720*/  IADD3.X R19, R21, R7, RZ, P5, !PT ;  /* 0x0000000715137210 */ /* 0x000fe40002ffe4ff */
[----:B------:R-:W-:Y:S02]  /*4730*/  IADD3.X R21, R15, ~R27, RZ, P4, !PT ;  /* 0x8000001b0f157210 */ /* 0x000fe400027fe4ff */
[----:B------:R-:W-:Y:S02]  /*4740*/  @P1 IADD3 R29, P2, P3, R14, -R4, -R24 ;  /* 0x800000040e1d1210 */ /* 0x000fe40007b5e818 */
[----:B------:R-:W-:Y:S01]  /*4750*/  @P1 IADD3 R6, P5, R18, R6, RZ ;  /* 0x0000000612061210 */ /* 0x000fe20007fbe0ff */
[----:B------:R-:W-:Y:S01]  /*4760*/  IMAD R4, R21, R8, RZ ;  /* 0x0000000815047224 */ /* 0x000fe200078e02ff */
[----:B------:R-:W-:-:S03]  /*4770*/  @P1 IADD3.X R5, R15, ~R5, ~R27, P2, P3 ;  /* 0x800000050f051210 */ /* 0x000fc600017e6c1b */
[----:B------:R-:W-:Y:S02]  /*4780*/  @P1 IMAD.X R7, R19, 0x1, R7, P5 ;  /* 0x0000000113071824 */ /* 0x000fe400028e0607 */
[-C--:B------:R-:W-:Y:S02]  /*4790*/  @P1 IMAD R20, R5, R8.reuse, RZ ;  /* 0x0000000805141224 */ /* 0x080fe400078e02ff */
[----:B------:R-:W-:-:S04]  /*47a0*/  IMAD.WIDE.U32 R18, R25, R8, R18 ;  /* 0x0000000819127225 */ /* 0x000fc800078e0012 */
[----:B------:R-:W-:Y:S01]  /*47b0*/  IMAD R5, R25, R9, R4 ;  /* 0x0000000919057224 */ /* 0x000fe200078e0204 */
[----:B------:R-:W-:Y:S01]  /*47c0*/  LEA R4, P2, R18, R26, 0x3 ;  /* 0x0000001a12047211 */ /* 0x000fe200078418ff */
[----:B------:R-:W-:-:S03]  /*47d0*/  @P1 IMAD.WIDE.U32 R6, R29, R8, R6 ;  /* 0x000000081d061225 */ /* 0x000fc600078e0006 */
[----:B------:R-:W-:Y:S01]  /*47e0*/  IADD3 R5, R19, R5, RZ ;  /* 0x0000000513057210 */ /* 0x000fe20007ffe0ff */
[----:B------:R-:W-:Y:S01]  /*47f0*/  @P1 IMAD R9, R29, R9, R20 ;  /* 0x000000091d091224 */ /* 0x000fe200078e0214 */
[----:B------:R-:W-:Y:S02]  /*4800*/  @P1 LEA R26, P3, R6, R26, 0x3 ;  /* 0x0000001a061a1211 */ /* 0x000fe400078618ff */
[----:B------:R-:W-:Y:S02]  /*4810*/  LEA.HI.X R5, R18, R0, R5, 0x3, P2 ;  /* 0x0000000012057211 */ /* 0x000fe400010f1c05 */
[----:B------:R-:W-:-:S04]  /*4820*/  @P1 IADD3 R7, R7, R9, RZ ;  /* 0x0000000907071210 */ /* 0x000fc80007ffe0ff */
[----:B------:R-:W-:Y:S01]  /*4830*/  @P1 LEA.HI.X R27, R6, R0, R7, 0x3, P3 ;  /* 0x00000000061b1211 */ /* 0x000fe200018f1c07 */
[----:B------:R-:W2:Y:S05]  /*4840*/  LDG.E.64.CONSTANT R4, desc[UR10][R4.64] ;  /* 0x0000000a04047981 */ /* 0x000eaa000c1e9b00 */
[----:B------:R-:W3:Y:S01]  /*4850*/  @P1 LDG.E.64.CONSTANT R26, desc[UR10][R26.64] ;  /* 0x0000000a1a1a1981 */ /* 0x000ee2000c1e9b00 */
[C---:B------:R-:W-:Y:S02]  /*4860*/  IADD3 R28, P2, R10.reuse, 0x2, RZ ;  /* 0x000000020a1c7810 */ /* 0x040fe40007f5e0ff */
[----:B------:R-:W-:-:S03]  /*4870*/  @P1 IADD3 R28, P3, R10, 0x3, RZ ;  /* 0x000000030a1c1810 */ /* 0x000fc60007f7e0ff */
[----:B------:R-:W-:Y:S01]  /*4880*/  IMAD.X R29, RZ, RZ, R13, P2 ;  /* 0x000000ffff1d7224 */ /* 0x000fe200010e060d */
[----:B------:R-:W-:Y:S01]  /*4890*/  @P1 IADD3.X R29, RZ, R13, RZ, P3, !PT ;  /* 0x0000000dff1d1210 */ /* 0x000fe20001ffe4ff */
[----:B--2---:R-:W-:Y:S01]  /*48a0*/  FADD.FTZ R22, R22, R4 ;  /* 0x0000000416167221 */ /* 0x004fe20000010000 */
[----:B------:R-:W-:-:S03]  /*48b0*/  FADD.FTZ R23, R23, R5 ;  /* 0x0000000517177221 */ /* 0x000fc60000010000 */
[----:B---3--:R-:W-:Y:S01]  /*48c0*/  @P1 FADD.FTZ R22, R22, R26 ;  /* 0x0000001a16161221 */ /* 0x008fe20000010000 */
[----:B------:R-:W-:-:S07]  /*48d0*/  @P1 FADD.FTZ R23, R23, R27 ;  /* 0x0000001b17171221 */ /* 0x000fce0000010000 */
.L_x_403:
[----:B------:R-:W-:Y:S05]  /*48e0*/  BSYNC B2 ;  /* 0x0000000000027941 */ /* 0x000fea0003800000 */
.L_x_402:
[----:B------:R-:W-:Y:S04]  /*48f0*/  BSSY B2, `(.L_x_404) ;  /* 0x000003f000027945 */ /* 0x000fe80003800000 */
[----:B------:R-:W-:Y:S05]  /*4900*/  @!P0 BRA `(.L_x_405) ;  /* 0x0000000000f48947 */ /* 0x000fea0003800000 */
[----:B------:R-:W-:Y:S01]  /*4910*/  IADD3 R7, P0, RZ, -R28, RZ ;  /* 0x8000001cff077210 */ /* 0x000fe20007f1e0ff */
[----:B------:R-:W0:Y:S01]  /*4920*/  LDC.64 R4, c[0x0][0x4a8] ;  /* 0x00012a00ff047b82 */ /* 0x000e220000000a00 */
[----:B------:R-:W-:Y:S01]  /*4930*/  ULDC.64 UR6, c[0x0][0x498] ;  /* 0x0001260000067ab9 */ /* 0x000fe20000000a00 */
[----:B------:R-:W-:Y:S01]  /*4940*/  ULDC.64 UR8, c[0x0][0x4b0] ;  /* 0x00012c0000087ab9 */ /* 0x000fe20000000a00 */
[----:B------:R-:W-:Y:S01]  /*4950*/  IADD3.X R0, RZ, ~R29, RZ, P0, !PT ;  /* 0x8000001dff007210 */ /* 0x000fe200007fe4ff */
        /* <DEDUP_REMOVED lines=13> */
[----:B------:R-:W-:Y:S01]  /*4a30*/  ULDC.64 UR8, c[0x0][0x480] ;  /* 0x0001200000087ab9 */ /* 0x000fe20000000a00 */
[----:B0-----:R-:W-:Y:S02]  /*4a40*/  SHF.L.U64.HI R21, R4, 0x3, R5 ;  /* 0x0000000304157819 */ /* 0x001fe40000010205 */
[-C--:B------:R-:W-:Y:S01]  /*4a50*/  IMAD R0, R29, R4.reuse, RZ ;  /* 0x000000041d007224 */ /* 0x080fe200078e02ff */
[----:B------:R-:W-:Y:S01]  /*4a60*/  SHF.L.U32 R13, R8, 0x3, RZ ;  /* 0x00000003080d7819 */ /* 0x000fe200000006ff */
[----:B------:R-:W-:Y:S01]  /*4a70*/  IMAD.WIDE.U32 R6, R28, R4, RZ ;  /* 0x000000041c067225 */ /* 0x000fe200078e00ff */
[----:B------:R-:W-:-:S03]  /*4a80*/  IADD3 R15, R9, R15, RZ ;  /* 0x0000000f090f7210 */ /* 0x000fc60007ffe0ff */
[----:B------:R-:W-:Y:S01]  /*4a90*/  IMAD R19, R28, R5, R0 ;  /* 0x000000051c137224 */ /* 0x000fe200078e0200 */
[----:B------:R-:W-:Y:S02]  /*4aa0*/  LEA R9, P0, R6, R13, 0x3 ;  /* 0x0000000d06097211 */ /* 0x000fe400078018ff */
[----:B------:R-:W-:Y:S01]  /*4ab0*/  SHF.L.U64.HI R13, R8, 0x3, R15 ;  /* 0x00000003080d7819 */ /* 0x000fe2000001020f */
[----:B------:R-:W-:Y:S01]  /*4ac0*/  IMAD.IADD R7, R7, 0x1, R19 ;  /* 0x0000000107077824 */ /* 0x000fe200078e0213 */
[----:B------:R-:W-:Y:S02]  /*4ad0*/  IADD3 R0, P1, P2, R9, UR8, R12 ;  /* 0x0000000809007c10 */ /* 0x000fe4000fa3e00c */
[----:B------:R-:W-:Y:S02]  /*4ae0*/  LEA R19, P3, R4, -UR6, 0x3 ;  /* 0x8000000604137c11 */ /* 0x000fe4000f8618ff */
[----:B------:R-:W-:Y:S02]  /*4af0*/  LEA.HI.X R5, R6, R13, R7, 0x3, P0 ;  /* 0x0000000d06057211 */ /* 0x000fe400000f1c07 */
[----:B------:R-:W-:-:S02]  /*4b00*/  IADD3.X R21, R21, ~UR7, RZ, P3, !PT ;  /* 0x8000000715157c10 */ /* 0x000fc40009ffe4ff */
[----:B------:R-:W-:-:S07]  /*4b10*/  IADD3.X R5, R5, UR9, RZ, P1, P2 ;  /* 0x0000000905057c10 */ /* 0x000fce0008fe44ff */
.L_x_406:
[----:B------:R-:W-:Y:S02]  /*4b20*/  MOV R4, R0 ;  /* 0x0000000000047202 */ /* 0x000fe40000000f00 */
[----:B------:R-:W-:-:S04]  /*4b30*/  IADD3 R8, P0, R0, R19, RZ ;  /* 0x0000001300087210 */ /* 0x000fc80007f1e0ff */
[----:B------:R-:W-:Y:S02]  /*4b40*/  IADD3.X R9, R5, R21, RZ, P0, !PT ;  /* 0x0000001505097210 */ /* 0x000fe400007fe4ff */
[----:B------:R-:W2:Y:S01]  /*4b50*/  LDG.E.64.CONSTANT R4, desc[UR10][R4.64] ;  /* 0x0000000a04047981 */ /* 0x000ea2000c1e9b00 */
[----:B------:R-:W-:-:S05]  /*4b60*/  IADD3 R12, P0, R8, R19, RZ ;  /* 0x00000013080c7210 */ /* 0x000fca0007f1e0ff */
[----:B------:R-:W-:Y:S01]  /*4b70*/  IMAD.X R13, R9, 0x1, R21, P0 ;  /* 0x00000001090d7824 */ /* 0x000fe200000e0615 */
        /* <DEDUP_REMOVED lines=9> */
[----:B------:R-:W-:Y:S01]  /*4c10*/  IADD3.X R5, RZ, R29, RZ, P1, !PT ;  /* 0x0000001dff057210 */ /* 0x000fe20000ffe4ff */
[----:B------:R-:W-:-:S03]  /*4c20*/  FADD.FTZ R25, R4, R22 ;  /* 0x0000001604197221 */ /* 0x000fc60000010000 */
[----:B------:R-:W-:Y:S01]  /*4c30*/  ISETP.GE.AND.EX P0, PT, R5, R2, PT, P0 ;  /* 0x000000020500720c */ /* 0x000fe20003f06300 */
[----:B---3--:R-:W-:Y:S01]  /*4c40*/  FADD.FTZ R0, R0, R9 ;  /* 0x0000000900007221 */ /* 0x008fe20000010000 */
[----:B------:R-:W-:-:S03]  /*4c50*/  FADD.FTZ R25, R25, R8 ;  /* 0x0000000819197221 */ /* 0x000fc60000010000 */
[----:B----4-:R-:W-:Y:S01]  /*4c60*/  FADD.FTZ R4, R0, R13 ;  /* 0x0000000d00047221 */ /* 0x010fe20000010000 */
[----:B------:R-:W-:Y:S01]  /*4c70*/  FADD.FTZ R25, R25, R12 ;  /* 0x0000000c19197221 */ /* 0x000fe20000010000 */
[----:B------:R-:W-:Y:S01]  /*4c80*/  IADD3 R0, P1, R6, R19, RZ ;  /* 0x0000001306007210 */ /* 0x000fe20007f3e0ff */
[----:B------:R-:W-:Y:S02]  /*4c90*/  IMAD.X R29, RZ, RZ, R29, P2 ;  /* 0x000000ffff1d7224 */ /* 0x000fe400010e061d */
[----:B------:R-:W-:Y:S01]  /*4ca0*/  FADD.FTZ R23, R4, R15 ;  /* 0x0000000f04177221 */ /* 0x000fe20000010000 */
[----:B------:R-:W-:Y:S01]  /*4cb0*/  FADD.FTZ R22, R25, R14 ;  /* 0x0000000e19167221 */ /* 0x000fe20000010000 */
[----:B------:R-:W-:Y:S01]  /*4cc0*/  IADD3.X R5, R7, R21, RZ, P1, !PT ;  /* 0x0000001507057210 */ /* 0x000fe20000ffe4ff */
[----:B------:R-:W-:Y:S07]  /*4cd0*/  @!P0 BRA `(.L_x_406) ;  /* 0xfffffffc00908947 */ /* 0x000fee000383ffff */
.L_x_405:
[----:B------:R-:W-:Y:S05]  /*4ce0*/  BSYNC B2 ;  /* 0x0000000000027941 */ /* 0x000fea0003800000 */
.L_x_404:
[----:B-----5:R0:W-:Y:S02]  /*4cf0*/  STG.E.64 desc[UR10][R16.64], R22 ;  /* 0x0000001610007986 */ /* 0x0201e4000c101b0a */
.L_x_401:
[----:B------:R-:W-:Y:S05]  /*4d00*/  BSYNC B1 ;  /* 0x0000000000017941 */ /* 0x000fea0003800000 */
.L_x_400:
[----:B------:R-:W-:-:S07]  /*4d10*/  IADD3 R3, R3, 0x80, RZ ;  /* 0x0000008003037810 */ /* 0x000fce0007ffe0ff */
.L_x_392:
[----:B------:R-:W-:Y:S05]  /*4d20*/  BSYNC B0 ;  /* 0x0000000000007941 */ /* 0x000fea0003800000 */
.L_x_391:
        /* <DEDUP_REMOVED lines=357> */
.L_x_409:
        /* <DEDUP_REMOVED lines=19> */
[----:B------:R-:W-:Y:S02]  /*64b0*/  MOV R6, R7 ;  /* 0x0000000700067202 */ /* 0x000fe40000000f00 */
[----:B------:R-:W-:-:S07]  /*64c0*/  MOV R0, 0x64e0 ;  /* 0x000064e000007802 */ /* 0x000fce0000000f00 */
[----:B------:R-:W-:Y:S05]  /*64d0*/  CALL.REL.NOINC `($__internal_3_$__cuda_sm20_div_s64) ;  /* 0x000000cc008c7944 */ /* 0x000fea0003c00000 */
[----:B------:R-:W-:Y:S01]  /*64e0*/  IMAD.MOV.U32 R6, RZ, RZ, R2 ;  /* 0x000000ffff067224 */ /* 0x000fe200078e0002 */
[----:B------:R-:W-:Y:S01]  /*64f0*/  MOV R7, R5 ;  /* 0x0000000500077202 */ /* 0x000fe20000000f00 */
[----:B------:R-:W-:Y:S06]  /*6500*/  BRA `(.L_x_411) ;  /* 0x0000000000507947 */ /* 0x000fec0003800000 */
.L_x_412:
        /* <DEDUP_REMOVED lines=9> */
[----:B------:R-:W-:-:S06]  /*65a0*/  IMAD.HI.U32 R6, R5, R9, R4 ;  /* 0x0000000905067227 */ /* 0x000fcc00078e0004 */
[----:B------:R-:W-:-:S05]  /*65b0*/  IMAD.HI.U32 R6, R6, R7, RZ ;  /* 0x0000000706067227 */ /* 0x000fca00078e00ff */
[----:B------:R-:W-:-:S05]  /*65c0*/  IADD3 R0, -R6, RZ, RZ ;  /* 0x000000ff06007210 */ /* 0x000fca0007ffe1ff */
[----:B------:R-:W-:Y:S02]  /*65d0*/  IMAD R0, R0, UR4, R7 ;  /* 0x0000000400007c24 */ /* 0x000fe4000f8e0207 */
[----:B------:R-:W-:-:S03]  /*65e0*/  IMAD.MOV.U32 R7, RZ, RZ, RZ ;  /* 0x000000ffff077224 */ /* 0x000fc600078e00ff */
[----:B------:R-:W-:-:S13]  /*65f0*/  ISETP.GE.U32.AND P0, PT, R0, UR4, PT ;  /* 0x0000000400007c0c */ /* 0x000fda000bf06070 */
[----:B------:R-:W-:Y:S01]  /*6600*/  @P0 VIADD R0, R0, -UR4 ;  /* 0x8000000400000c36 */ /* 0x000fe20008000000 */
[----:B------:R-:W-:-:S04]  /*6610*/  @P0 IADD3 R6, R6, 0x1, RZ ;  /* 0x0000000106060810 */ /* 0x000fc80007ffe0ff */
[----:B------:R-:W-:-:S13]  /*6620*/  ISETP.GE.U32.AND P1, PT, R0, UR4, PT ;  /* 0x0000000400007c0c */ /* 0x000fda000bf26070 */
[----:B------:R-:W-:Y:S02]  /*6630*/  @P1 IADD3 R6, R6, 0x1, RZ ;  /* 0x0000000106061810 */ /* 0x000fe40007ffe0ff */
[----:B------:R-:W-:-:S07]  /*6640*/  @!P2 LOP3.LUT R6, RZ, UR4, RZ, 0x33, !PT ;  /* 0x00000004ff06ac12 */ /* 0x000fce000f8e33ff */
.L_x_411:
[----:B------:R-:W-:Y:S05]  /*6650*/  BSYNC B1 ;  /* 0x0000000000017941 */ /* 0x000fea0003800000 */
.L_x_410:
        /* <DEDUP_REMOVED lines=24> */
[----:B------:R-:W-:Y:S06]  /*67e0*/  BRA `(.L_x_415) ;  /* 0x0000000000507947 */ /* 0x000fec0003800000 */
.L_x_414:
        /* <DEDUP_REMOVED lines=20> */
.L_x_415:
[----:B------:R-:W-:Y:S05]  /*6930*/  BSYNC B1 ;  /* 0x0000000000017941 */ /* 0x000fea0003800000 */
.L_x_413:
        /* <DEDUP_REMOVED lines=36> */
[C---:B------:R-:W-:Y:S01]  /*6b80*/  IMAD R21, R25.reuse, R5, R0 ;  /* 0x0000000519157224 */ /* 0x040fe200078e0200 */
[----:B------:R-:W-:Y:S01]  /*6b90*/  IADD3.X R0, RZ, UR5, RZ, P1, !PT ;  /* 0x00000005ff007c10 */ /* 0x000fe20008ffe4ff */
        /* <DEDUP_REMOVED lines=25> */
[----:B------:R-:W-:Y:S01]  /*6d30*/  IMAD.WIDE.U32 R24, R10, R4, UR4 ;  /* 0x000000040a187e25 */ /* 0x000fe2000f8e0004 */
[----:B------:R-:W-:-:S03]  /*6d40*/  ISETP.NE.AND.EX P1, PT, RZ, RZ, PT, P1 ;  /* 0x000000ffff00720c */ /* 0x000fc60003f25310 */
[----:B------:R-:W-:-:S05]  /*6d50*/  IMAD R19, R10, R5, R19 ;  /* 0x000000050a137224 */ /* 0x000fca00078e0213 */
[----:B------:R-:W-:Y:S02]  /*6d60*/  IADD3 R27, R25, R19, RZ ;  /* 0x00000013191b7210 */ /* 0x000fe40007ffe0ff */
[C---:B------:R-:W-:Y:S02]  /*6d70*/  IADD3 R25, P4, R14.reuse, -R24, RZ ;  /* 0x800000180e197210 */ /* 0x040fe40007f9e0ff */
[----:B------:R-:W-:Y:S02]  /*6d80*/  IADD3.X R19, R21, R7, RZ, P5, !PT ;  /* 0x0000000715137210 */ /* 0x000fe40002ffe4ff */
[----:B------:R-:W-:Y:S01]  /*6d90*/  @P1 IADD3 R29, P2, P3, R14, -R4, -R24 ;  /* 0x800000040e1d1210 */ /* 0x000fe20007b5e818 */
        /* <DEDUP_REMOVED lines=26> */
.L_x_419:
[----:B------:R-:W-:Y:S05]  /*6f40*/  BSYNC B2 ;  /* 0x0000000000027941 */ /* 0x000fea0003800000 */
.L_x_418:
[----:B------:R-:W-:Y:S04]  /*6f50*/  BSSY B2, `(.L_x_420) ;  /* 0x000003f000027945 */ /* 0x000fe80003800000 */
[----:B------:R-:W-:Y:S05]  /*6f60*/  @!P0 BRA `(.L_x_421) ;  /* 0x0000000000f48947 */ /* 0x000fea0003800000 */
[----:B------:R-:W-:Y:S01]  /*6f70*/  IADD3 R7, P0, RZ, -R28, RZ ;  /* 0x8000001cff077210 */ /* 0x000fe20007f1e0ff */
[----:B------:R-:W0:Y:S01]  /*6f80*/  LDC.64 R4, c[0x0][0x4a8] ;  /* 0x00012a00ff047b82 */ /* 0x000e220000000a00 */
[----:B------:R-:W-:Y:S01]  /*6f90*/  ULDC.64 UR6, c[0x0][0x498] ;  /* 0x0001260000067ab9 */ /* 0x000fe20000000a00 */
[----:B------:R-:W-:Y:S02]  /*6fa0*/  ULDC.64 UR8, c[0x0][0x4b0] ;  /* 0x00012c0000087ab9 */ /* 0x000fe40000000a00 */
[----:B------:R-:W-:Y:S01]  /*6fb0*/  IMAD.X R0, RZ, RZ, ~R29, P0 ;  /* 0x000000ffff007224 */ /* 0x000fe200000e0e1d */
        /* <DEDUP_REMOVED lines=10> */
[----:B0-----:R-:W-:Y:S01]  /*7060*/  IMAD R0, R29, R4, RZ ;  /* 0x000000041d007224 */ /* 0x001fe200078e02ff */
[----:B------:R-:W-:Y:S01]  /*7070*/  SHF.L.U64.HI R21, R4, 0x3, R5 ;  /* 0x0000000304157819 */ /* 0x000fe20000010205 */
[C---:B------:R-:W-:Y:S01]  /*7080*/  IMAD R15, R8.reuse, UR9, R7 ;  /* 0x00000009080f7c24 */ /* 0x040fe2000f8e0207 */
[----:B------:R-:W-:Y:S01]  /*7090*/  USHF.L.U64.HI UR7, UR4, 0x3, UR7 ;  /* 0x0000000304077899 */ /* 0x000fe20008010207 */
[----:B------:R-:W-:Y:S01]  /*70a0*/  IMAD.WIDE.U32 R8, R8, UR8, RZ ;  /* 0x0000000808087c25 */ /* 0x000fe2000f8e00ff */
[----:B------:R-:W-:-:S03]  /*70b0*/  ULDC.64 UR8, c[0x0][0x480] ;  /* 0x0001200000087ab9 */ /* 0x000fc60000000a00 */
[----:B------:R-:W-:Y:S01]  /*70c0*/  IMAD.WIDE.U32 R6, R28, R4, RZ ;  /* 0x000000041c067225 */ /* 0x000fe200078e00ff */
[----:B------:R-:W-:-:S03]  /*70d0*/  SHF.L.U32 R13, R8, 0x3, RZ ;  /* 0x00000003080d7819 */ /* 0x000fc600000006ff */
[----:B------:R-:W-:Y:S02]  /*70e0*/  IMAD R19, R28, R5, R0 ;  /* 0x000000051c137224 */ /* 0x000fe400078e0200 */
[----:B------:R-:W-:Y:S01]  /*70f0*/  IMAD.IADD R15, R9, 0x1, R15 ;  /* 0x00000001090f7824 */ /* 0x000fe200078e020f */
[----:B------:R-:W-:Y:S02]  /*7100*/  LEA R9, P0, R6, R13, 0x3 ;  /* 0x0000000d06097211 */ /* 0x000fe400078018ff */
[----:B------:R-:W-:Y:S02]  /*7110*/  IADD3 R7, R7, R19, RZ ;  /* 0x0000001307077210 */ /* 0x000fe40007ffe0ff */
[----:B------:R-:W-:Y:S02]  /*7120*/  SHF.L.U64.HI R13, R8, 0x3, R15 ;  /* 0x00000003080d7819 */ /* 0x000fe4000001020f */
[----:B------:R-:W-:Y:S02]  /*7130*/  IADD3 R0, P1, P2, R9, UR8, R12 ;  /* 0x0000000809007c10 */ /* 0x000fe4000fa3e00c */
[----:B------:R-:W-:-:S02]  /*7140*/  LEA R19, P3, R4, -UR6, 0x3 ;  /* 0x8000000604137c11 */ /* 0x000fc4000f8618ff */
[----:B------:R-:W-:Y:S02]  /*7150*/  LEA.HI.X R5, R6, R13, R7, 0x3, P0 ;  /* 0x0000000d06057211 */ /* 0x000fe400000f1c07 */
[----:B------:R-:W-:Y:S02]  /*7160*/  IADD3.X R21, R21, ~UR7, RZ, P3, !PT ;  /* 0x8000000715157c10 */ /* 0x000fe40009ffe4ff */
[----:B------:R-:W-:-:S07]  /*7170*/  IADD3.X R5, R5, UR9, RZ, P1, P2 ;  /* 0x0000000905057c10 */ /* 0x000fce0008fe44ff */
.L_x_422:
        /* <DEDUP_REMOVED lines=28> */
.L_x_421:
[----:B------:R-:W-:Y:S05]  /*7340*/  BSYNC B2 ;  /* 0x0000000000027941 */ /* 0x000fea0003800000 */
.L_x_420:
[----:B-----5:R0:W-:Y:S02]  /*7350*/  STG.E.64 desc[UR10][R16.64], R22 ;  /* 0x0000001610007986 */ /* 0x0201e4000c101b0a */
.L_x_417:
[----:B------:R-:W-:Y:S05]  /*7360*/  BSYNC B1 ;  /* 0x0000000000017941 */ /* 0x000fea0003800000 */
.L_x_416:
[----:B------:R-:W-:-:S07]  /*7370*/  VIADD R3, R3, 0x80 ;  /* 0x0000008003037836 */ /* 0x000fce0000000000 */
.L_x_408:
[----:B------:R-:W-:Y:S05]  /*7380*/  BSYNC B0 ;  /* 0x0000000000007941 */ /* 0x000fea0003800000 */
.L_x_407:
[----:B------:R-:W-:Y:S01]  /*7390*/  ULDC UR4, c[0x0][0x210] ;  /* 0x0000840000047ab9 */ /* 0x000fe20000000800 */
[----:B------:R-:W-:Y:S01]  /*73a0*/  BSSY B0, `(.L_x_423) ;  /* 0x0000264000007945 */ /* 0x000fe20003800000 */
[----:B------:R-:W-:-:S13]  /*73b0*/  ISETP.GE.AND P0, PT, R3, UR4, PT ;  /* 0x0000000403007c0c */ /* 0x000fda000bf06270 */
[----:B------:R-:W-:Y:S05]  /*73c0*/  @P0 BRA `(.L_x_424) ;  /* 0x0000002400840947 */ /* 0x000fea0003800000 */
[----:B------:R-:W1:Y:S01]  /*73d0*/  LDC R8, c[0x0][0x218] ;  /* 0x00008600ff087b82 */ /* 0x000e620000000800 */
[----:B------:R-:W-:Y:S01]  /*73e0*/  HFMA2.MMA R0, -RZ, RZ, 0, 0 ;  /* 0x00000000ff007435 */ /* 0x000fe200000001ff */
[----:B------:R-:W-:Y:S01]  /*73f0*/  MOV R12, RZ ;  /* 0x000000ff000c7202 */ /* 0x000fe20000000f00 */
[----:B0-----:R-:W-:Y:S01]  /*7400*/  IMAD.MOV.U32 R17, RZ, RZ, RZ ;  /* 0x000000ffff117224 */ /* 0x001fe200078e00ff */
        /* <DEDUP_REMOVED lines=332> */
[----:B------:R-:W-:Y:S01]  /*88d0*/  ULDC UR4, c[0x0][0x45c] ;  /* 0x0001170000047ab9 */ /* 0x000fe20000000800 */
        /* <DEDUP_REMOVED lines=16> */
.L_x_425:
        /* <DEDUP_REMOVED lines=19> */
[----:B------:R-:W-:Y:S01]  /*8b10*/  IMAD.MOV.U32 R6, RZ, RZ, R7 ;  /* 0x000000ffff067224 */ /* 0x000fe200078e0007 */
[----:B------:R-:W-:-:S07]  /*8b20*/  MOV R0, 0x8b40 ;  /* 0x00008b4000007802 */ /* 0x000fce0000000f00 */
[----:B------:R-:W-:Y:S05]  /*8b30*/  CALL.REL.NOINC `($__internal_3_$__cuda_sm20_div_s64) ;  /* 0x000000a400f47944 */ /* 0x000fea0003c00000 */
[----:B------:R-:W-:Y:S02]  /*8b40*/  MOV R6, R2 ;  /* 0x0000000200067202 */ /* 0x000fe40000000f00 */
[----:B------:R-:W-:Y:S01]  /*8b50*/  MOV R7, R5 ;  /* 0x0000000500077202 */ /* 0x000fe20000000f00 */
[----:B------:R-:W-:Y:S06]  /*8b60*/  BRA `(.L_x_427) ;  /* 0x0000000000507947 */ /* 0x000fec0003800000 */
.L_x_428:
        /* <DEDUP_REMOVED lines=9> */
[----:B------:R-:W-:-:S06]  /*8c00*/  IMAD.HI.U32 R6, R5, R9, R4 ;  /* 0x0000000905067227 */ /* 0x000fcc00078e0004 */
[----:B------:R-:W-:-:S04]  /*8c10*/  IMAD.HI.U32 R6, R6, R7, RZ ;  /* 0x0000000706067227 */ /* 0x000fc800078e00ff */
[----:B------:R-:W-:-:S04]  /*8c20*/  IMAD.MOV R0, RZ, RZ, -R6 ;  /* 0x000000ffff007224 */ /* 0x000fc800078e0a06 */
[----:B------:R-:W-:Y:S01]  /*8c30*/  IMAD R0, R0, UR4, R7 ;  /* 0x0000000400007c24 */ /* 0x000fe2000f8e0207 */
[----:B------:R-:W-:-:S04]  /*8c40*/  MOV R7, RZ ;  /* 0x000000ff00077202 */ /* 0x000fc80000000f00 */
[----:B------:R-:W-:-:S13]  /*8c50*/  ISETP.GE.U32.AND P0, PT, R0, UR4, PT ;  /* 0x0000000400007c0c */ /* 0x000fda000bf06070 */
[----:B------:R-:W-:Y:S02]  /*8c60*/  @P0 IADD3 R0, R0, -UR4, RZ ;  /* 0x8000000400000c10 */ /* 0x000fe4000fffe0ff */
[----:B------:R-:W-:Y:S02]  /*8c70*/  @P0 IADD3 R6, R6, 0x1, RZ ;  /* 0x0000000106060810 */ /* 0x000fe40007ffe0ff */
[----:B------:R-:W-:-:S13]  /*8c80*/  ISETP.GE.U32.AND P1, PT, R0, UR4, PT ;  /* 0x0000000400007c0c */ /* 0x000fda000bf26070 */
[----:B------:R-:W-:Y:S01]  /*8c90*/  @P1 VIADD R6, R6, 0x1 ;  /* 0x0000000106061836 */ /* 0x000fe20000000000 */
[----:B------:R-:W-:-:S07]  /*8ca0*/  @!P2 LOP3.LUT R6, RZ, UR4, RZ, 0x33, !PT ;  /* 0x00000004ff06ac12 */ /* 0x000fce000f8e33ff */
.L_x_427:
[----:B------:R-:W-:Y:S05]  /*8cb0*/  BSYNC B1 ;  /* 0x0000000000017941 */ /* 0x000fea0003800000 */
.L_x_426:
        /* <DEDUP_REMOVED lines=22> */
[----:B------:R-:W-:Y:S05]  /*8e20*/  CALL.REL.NOINC `($__internal_3_$__cuda_sm20_div_s64) ;  /* 0x000000a400387944 */ /* 0x000fea0003c00000 */
[----:B------:R-:W-:Y:S01]  /*8e30*/  IMAD.MOV.U32 R4, RZ, RZ, R2 ;  /* 0x000000ffff047224 */ /* 0x000fe200078e0002 */
[----:B------:R-:W-:Y:S06]  /*8e40*/  BRA `(.L_x_431) ;  /* 0x0000000000507947 */ /* 0x000fec0003800000 */
.L_x_430:
        /* <DEDUP_REMOVED lines=9> */
[----:B------:R-:W-:-:S05]  /*8ee0*/  IMAD.HI.U32 R0, R5, R14, RZ ;  /* 0x0000000e05007227 */ /* 0x000fca00078e00ff */
[----:B------:R-:W-:-:S05]  /*8ef0*/  IADD3 R5, -R0, RZ, RZ ;  /* 0x000000ff00057210 */ /* 0x000fca0007ffe1ff */
[----:B------:R-:W-:-:S05]  /*8f00*/  IMAD R5, R4, R5, R14 ;  /* 0x0000000504057224 */ /* 0x000fca00078e020e */
[----:B------:R-:W-:-:S13]  /*8f10*/  ISETP.GE.U32.AND P0, PT, R5, R4, PT ;  /* 0x000000040500720c */ /* 0x000fda0003f06070 */
[----:B------:R-:W-:Y:S01]  /*8f20*/  @P0 IADD3 R5, R5, -R4, RZ ;  /* 0x8000000405050210 */ /* 0x000fe20007ffe0ff */
[----:B------:R-:W-:-:S03]  /*8f30*/  @P0 VIADD R0, R0, 0x1 ;  /* 0x0000000100000836 */ /* 0x000fc60000000000 */
[----:B------:R-:W-:Y:S01]  /*8f40*/  ISETP.GE.U32.AND P1, PT, R5, R4, PT ;  /* 0x000000040500720c */ /* 0x000fe20003f26070 */
[----:B------:R-:W-:-:S12]  /*8f50*/  IMAD.MOV.U32 R5, RZ, RZ, RZ ;  /* 0x000000ffff057224 */ /* 0x000fd800078e00ff */
[----:B------:R-:W-:Y:S02]  /*8f60*/  @P1 IADD3 R0, R0, 0x1, RZ ;  /* 0x0000000100001810 */ /* 0x000fe40007ffe0ff */
[----:B------:R-:W-:-:S04]  /*8f70*/  @!P2 LOP3.LUT R0, RZ, R4, RZ, 0x33, !PT ;  /* 0x00000004ff00a212 */ /* 0x000fc800078e33ff */
[----:B------:R-:W-:-:S07]  /*8f80*/  MOV R4, R0 ;  /* 0x0000000000047202 */ /* 0x000fce0000000f00 */
.L_x_431:
[----:B------:R-:W-:Y:S05]  /*8f90*/  BSYNC B1 ;  /* 0x0000000000017941 */ /* 0x000fea0003800000 */
.L_x_429:
        /* <DEDUP_REMOVED lines=42> */
[----:B------:R-:W-:Y:S01]  /*9240*/  IMAD R29, R10, R7, R20 ;  /* 0x000000070a1d7224 */ /* 0x000fe200078e0214 */
[----:B------:R-:W-:Y:S01]  /*9250*/  MOV R20, R18 ;  /* 0x0000001200147202 */ /* 0x000fe20000000f00 */
[-C--:B--2---:R-:W-:Y:S02]  /*9260*/  IMAD R25, R25, R8.reuse, RZ ;  /* 0x0000000819197224 */ /* 0x084fe400078e02ff */
[----:B------:R-:W-:Y:S02]  /*9270*/  IMAD.IADD R21, R19, 0x1, R29 ;  /* 0x0000000113157824 */ /* 0x000fe400078e021d */
[C---:B------:R-:W-:Y:S02]  /*9280*/  IMAD R25, R24.reuse, R9, R25 ;  /* 0x0000000918197224 */ /* 0x040fe400078e0219 */
[----:B------:R-:W-:-:S04]  /*9290*/  IMAD.WIDE.U32 R28, R24, R8, R20 ;  /* 0x00000008181c7225 */ /* 0x000fc800078e0014 */
[----:B------:R-:W-:Y:S01]  /*92a0*/  IMAD.IADD R25, R29, 0x1, R25 ;  /* 0x000000011d197824 */ /* 0x000fe200078e0219 */
[----:B------:R-:W-:-:S04]  /*92b0*/  LEA R24, P1, R28, R26, 0x3 ;  /* 0x0000001a1c187211 */ /* 0x000fc800078218ff */
        /* <DEDUP_REMOVED lines=16> */
[----:B------:R-:W-:Y:S01]  /*93c0*/  IADD3 R27, R25, R19, RZ ;  /* 0x00000013191b7210 */ /* 0x000fe20007ffe0ff */
[----:B------:R-:W-:Y:S01]  /*93d0*/  IMAD.X R19, R21, 0x1, R7, P5 ;  /* 0x0000000115137824 */ /* 0x000fe200028e0607 */
[----:B------:R-:W-:-:S03]  /*93e0*/  IADD3 R25, P4, R14, -R24, RZ ;  /* 0x800000180e197210 */ /* 0x000fc60007f9e0ff */
[----:B------:R-:W-:Y:S02]  /*93f0*/  @P1 IADD3 R29, P2, P3, R14, -R4, -R24 ;  /* 0x800000040e1d1210 */ /* 0x000fe40007b5e818 */
[C---:B------:R-:W-:Y:S02]  /*9400*/  IADD3.X R21, R15.reuse, ~R27, RZ, P4, !PT ;  /* 0x8000001b0f157210 */ /* 0x040fe400027fe4ff */
[----:B------:R-:W-:Y:S02]  /*9410*/  @P1 IADD3.X R5, R15, ~R5, ~R27, P2, P3 ;  /* 0x800000050f051210 */ /* 0x000fe400017e6c1b */
[----:B------:R-:W-:Y:S01]  /*9420*/  @P1 IADD3 R6, P5, R18, R6, RZ ;  /* 0x0000000612061210 */ /* 0x000fe20007fbe0ff */
[-C--:B------:R-:W-:Y:S02]  /*9430*/  IMAD R4, R21, R8.reuse, RZ ;  /* 0x0000000815047224 */ /* 0x080fe400078e02ff */
[-C--:B------:R-:W-:Y:S01]  /*9440*/  @P1 IMAD R20, R5, R8.reuse, RZ ;  /* 0x0000000805141224 */ /* 0x080fe200078e02ff */
[----:B------:R-:W-:Y:S01]  /*9450*/  @P1 IADD3.X R7, R19, R7, RZ, P5, !PT ;  /* 0x0000000713071210 */ /* 0x000fe20002ffe4ff */
[----:B------:R-:W-:-:S04]  /*9460*/  IMAD.WIDE.U32 R18, R25, R8, R18 ;  /* 0x0000000819127225 */ /* 0x000fc800078e0012 */
[----:B------:R-:W-:Y:S01]  /*9470*/  IMAD R5, R25, R9, R4 ;  /* 0x0000000919057224 */ /* 0x000fe200078e0204 */
[----:B------:R-:W-:Y:S01]  /*9480*/  LEA R4, P2, R18, R26, 0x3 ;  /* 0x0000001a12047211 */ /* 0x000fe200078418ff */
[----:B------:R-:W-:-:S04]  /*9490*/  @P1 IMAD.WIDE.U32 R6, R29, R8, R6 ;  /* 0x000000081d061225 */ /* 0x000fc800078e0006 */
[----:B------:R-:W-:Y:S01]  /*94a0*/  @P1 IMAD R9, R29, R9, R20 ;  /* 0x000000091d091224 */ /* 0x000fe200078e0214 */
[----:B------:R-:W-:Y:S01]  /*94b0*/  @P1 LEA R26, P3, R6, R26, 0x3 ;  /* 0x0000001a061a1211 */ /* 0x000fe200078618ff */
[----:B------:R-:W-:-:S03]  /*94c0*/  IMAD.IADD R5, R19, 0x1, R5 ;  /* 0x0000000113057824 */ /* 0x000fc600078e0205 */
[----:B------:R-:W-:Y:S02]  /*94d0*/  @P1 IADD3 R7, R7, R9, RZ ;  /* 0x0000000907071210 */ /* 0x000fe40007ffe0ff */
[-C--:B------:R-:W-:Y:S02]  /*94e0*/  LEA.HI.X R5, R18, R0.reuse, R5, 0x3, P2 ;  /* 0x0000000012057211 */ /* 0x080fe400010f1c05 */
[----:B------:R-:W-:-:S04]  /*94f0*/  @P1 LEA.HI.X R27, R6, R0, R7, 0x3, P3 ;  /* 0x00000000061b1211 */ /* 0x000fc800018f1c07 */
[----:B------:R-:W2:Y:S04]  /*9500*/  LDG.E.64.CONSTANT R4, desc[UR10][R4.64] ;  /* 0x0000000a04047981 */ /* 0x000ea8000c1e9b00 */
[----:B------:R-:W3:Y:S01]  /*9510*/  @P1 LDG.E.64.CONSTANT R26, desc[UR10][R26.64] ;  /* 0x0000000a1a1a1981 */ /* 0x000ee2000c1e9b00 */
[C---:B------:R-:W-:Y:S02]  /*9520*/  IADD3 R28, P2, R10.reuse, 0x2, RZ ;  /* 0x000000020a1c7810 */ /* 0x040fe40007f5e0ff */
[----:B------:R-:W-:Y:S02]  /*9530*/  @P1 IADD3 R28, P3, R10, 0x3, RZ ;  /* 0x000000030a1c1810 */ /* 0x000fe40007f7e0ff */
[----:B------:R-:W-:-:S03]  /*9540*/  IADD3.X R29, RZ, R13, RZ, P2, !PT ;  /* 0x0000000dff1d7210 */ /* 0x000fc600017fe4ff */
[----:B------:R-:W-:Y:S02]  /*9550*/  @P1 IMAD.X R29, RZ, RZ, R13, P3 ;  /* 0x000000ffff1d1224 */ /* 0x000fe400018e060d */
[----:B--2---:R-:W-:Y:S01]  /*9560*/  FADD.FTZ R22, R22, R4 ;  /* 0x0000000416167221 */ /* 0x004fe20000010000 */
[----:B------:R-:W-:-:S03]  /*9570*/  FADD.FTZ R23, R23, R5 ;  /* 0x0000000517177221 */ /* 0x000fc60000010000 */
[----:B---3--:R-:W-:Y:S01]  /*9580*/  @P1 FADD.FTZ R22, R22, R26 ;  /* 0x0000001a16161221 */ /* 0x008fe20000010000 */
[----:B------:R-:W-:-:S07]  /*9590*/  @P1 FADD.FTZ R23, R23, R27 ;  /* 0x0000001b17171221 */ /* 0x000fce0000010000 */
.L_x_435:
[----:B------:R-:W-:Y:S05]  /*95a0*/  BSYNC B2 ;  /* 0x0000000000027941 */ /* 0x000fea0003800000 */
.L_x_434:
        /* <DEDUP_REMOVED lines=24> */
[----:B------:R-:W-:-:S03]  /*9730*/  IADD3 R15, R9, R15, RZ ;  /* 0x0000000f090f7210 */ /* 0x000fc60007ffe0ff */
[----:B------:R-:W-:Y:S02]  /*9740*/  IMAD.SHL.U32 R13, R8, 0x8, RZ ;  /* 0x00000008080d7824 */ /* 0x000fe400078e00ff */
[----:B------:R-:W-:-:S03]  /*9750*/  IMAD R19, R28, R5, R0 ;  /* 0x000000051c137224 */ /* 0x000fc600078e0200 */
[----:B------:R-:W-:Y:S02]  /*9760*/  LEA R9, P0, R6, R13, 0x3 ;  /* 0x0000000d06097211 */ /* 0x000fe400078018ff */
[----:B------:R-:W-:Y:S02]  /*9770*/  SHF.L.U64.HI R13, R8, 0x3, R15 ;  /* 0x00000003080d7819 */ /* 0x000fe4000001020f */
[----:B------:R-:W-:Y:S02]  /*9780*/  IADD3 R7, R7, R19, RZ ;  /* 0x0000001307077210 */ /* 0x000fe40007ffe0ff */
[----:B------:R-:W-:Y:S02]  /*9790*/  IADD3 R0, P1, P2, R9, UR8, R12 ;  /* 0x0000000809007c10 */ /* 0x000fe4000fa3e00c */
[----:B------:R-:W-:Y:S02]  /*97a0*/  LEA R19, P3, R4, -UR6, 0x3 ;  /* 0x8000000604137c11 */ /* 0x000fe4000f8618ff */
[----:B------:R-:W-:-:S02]  /*97b0*/  LEA.HI.X R5, R6, R13, R7, 0x3, P0 ;  /* 0x0000000d06057211 */ /* 0x000fc400000f1c07 */
[----:B------:R-:W-:Y:S02]  /*97c0*/  IADD3.X R21, R21, ~UR7, RZ, P3, !PT ;  /* 0x8000000715157c10 */ /* 0x000fe40009ffe4ff */
[----:B------:R-:W-:-:S07]  /*97d0*/  IADD3.X R5, R5, UR9, RZ, P1, P2 ;  /* 0x0000000905057c10 */ /* 0x000fce0008fe44ff */
.L_x_438:
[----:B------:R-:W-:Y:S02]  /*97e0*/  IADD3 R8, P0, R0, R19, RZ ;  /* 0x0000001300087210 */ /* 0x000fe40007f1e0ff */
[----:B------:R-:W-:-:S03]  /*97f0*/  MOV R4, R0 ;  /* 0x0000000000047202 */ /* 0x000fc60000000f00 */
[--C-:B------:R-:W-:Y:S01]  /*9800*/  IMAD.X R9, R5, 0x1, R21.reuse, P0 ;  /* 0x0000000105097824 */ /* 0x100fe200000e0615 */
[----:B------:R-:W-:Y:S02]  /*9810*/  IADD3 R12, P0, R8, R19, RZ ;  /* 0x00000013080c7210 */ /* 0x000fe40007f1e0ff */
[----:B------:R-:W2:Y:S02]  /*9820*/  LDG.E.64.CONSTANT R4, desc[UR10][R4.64] ;  /* 0x0000000a04047981 */ /* 0x000ea4000c1e9b00 */
[----:B------:R-:W-:Y:S02]  /*9830*/  IADD3.X R13, R9, R21, RZ, P0, !PT ;  /* 0x00000015090d7210 */ /* 0x000fe400007fe4ff */
[----:B------:R-:W-:Y:S01]  /*9840*/  IADD3 R6, P0, R12, R19, RZ ;  /* 0x000000130c067210 */ /* 0x000fe20007f1e0ff */
[----:B------:R-:W3:Y:S04]  /*9850*/  LDG.E.64.CONSTANT R8, desc[UR10][R8.64] ;  /* 0x0000000a08087981 */ /* 0x000ee8000c1e9b00 */
[----:B------:R-:W-:-:S02]  /*9860*/  IMAD.X R7, R13, 0x1, R21, P0 ;  /* 0x000000010d077824 */ /* 0x000fc400000e0615 */
[----:B------:R-:W4:Y:S04]  /*9870*/  LDG.E.64.CONSTANT R12, desc[UR10][R12.64] ;  /* 0x0000000a0c0c7981 */ /* 0x000f28000c1e9b00 */
[----:B------:R-:W4:Y:S01]  /*9880*/  LDG.E.64.CONSTANT R14, desc[UR10][R6.64] ;  /* 0x0000000a060e7981 */ /* 0x000f22000c1e9b00 */
[C---:B------:R-:W-:Y:S02]  /*9890*/  IADD3 R0, P1, R28.reuse, 0x3, RZ ;  /* 0x000000031c007810 */ /* 0x040fe40007f3e0ff */
[----:B------:R-:W-:Y:S02]  /*98a0*/  IADD3 R28, P2, R28, 0x4, RZ ;  /* 0x000000041c1c7810 */ /* 0x000fe40007f5e0ff */
[----:B------:R-:W-:Y:S01]  /*98b0*/  ISETP.GE.U32.AND P0, PT, R0, R11, PT ;  /* 0x0000000b0000720c */ /* 0x000fe20003f06070 */
[----:B--2--5:R-:W-:Y:S01]  /*98c0*/  FADD.FTZ R0, R5, R23 ;  /* 0x0000001705007221 */ /* 0x024fe20000010000 */
[-C--:B------:R-:W-:Y:S01]  /*98d0*/  IADD3.X R5, RZ, R29.reuse, RZ, P1, !PT ;  /* 0x0000001dff057210 */ /* 0x080fe20000ffe4ff */
[----:B------:R-:W-:Y:S01]  /*98e0*/  FADD.FTZ R25, R4, R22 ;  /* 0x0000001604197221 */ /* 0x000fe20000010000 */
[----:B------:R-:W-:-:S02]  /*98f0*/  IADD3.X R29, RZ, R29, RZ, P2, !PT ;  /* 0x0000001dff1d7210 */ /* 0x000fc400017fe4ff */
[----:B------:R-:W-:Y:S01]  /*9900*/  ISETP.GE.AND.EX P0, PT, R5, R2, PT, P0 ;  /* 0x000000020500720c */ /* 0x000fe20003f06300 */
[----:B---3--:R-:W-:Y:S01]  /*9910*/  FADD.FTZ R0, R0, R9 ;  /* 0x0000000900007221 */ /* 0x008fe20000010000 */
[----:B------:R-:W-:-:S03]  /*9920*/  FADD.FTZ R25, R25, R8 ;  /* 0x0000000819197221 */ /* 0x000fc60000010000 */
[----:B----4-:R-:W-:Y:S01]  /*9930*/  FADD.FTZ R4, R0, R13 ;  /* 0x0000000d00047221 */ /* 0x010fe20000010000 */
[----:B------:R-:W-:Y:S01]  /*9940*/  IADD3 R0, P1, R6, R19, RZ ;  /* 0x0000001306007210 */ /* 0x000fe20007f3e0ff */
[----:B------:R-:W-:Y:S02]  /*9950*/  FADD.FTZ R25, R25, R12 ;  /* 0x0000000c19197221 */ /* 0x000fe40000010000 */
[----:B------:R-:W-:Y:S02]  /*9960*/  FADD.FTZ R23, R4, R15 ;  /* 0x0000000f04177221 */ /* 0x000fe40000010000 */
[----:B------:R-:W-:Y:S01]  /*9970*/  FADD.FTZ R22, R25, R14 ;  /* 0x0000000e19167221 */ /* 0x000fe20000010000 */
[----:B------:R-:W-:Y:S01]  /*9980*/  IMAD.X R5, R7, 0x1, R21, P1 ;  /* 0x0000000107057824 */ /* 0x000fe200008e0615 */
[----:B------:R-:W-:Y:S06]  /*9990*/  @!P0 BRA `(.L_x_438) ;  /* 0xfffffffc00908947 */ /* 0x000fec000383ffff */
.L_x_437:
[----:B------:R-:W-:Y:S05]  /*99a0*/  BSYNC B2 ;  /* 0x0000000000027941 */ /* 0x000fea0003800000 */
.L_x_436:
[----:B-----5:R0:W-:Y:S02]  /*99b0*/  STG.E.64 desc[UR10][R16.64], R22 ;  /* 0x0000001610007986 */ /* 0x0201e4000c101b0a */
.L_x_433:
[----:B------:R-:W-:Y:S05]  /*99c0*/  BSYNC B1 ;  /* 0x0000000000017941 */ /* 0x000fea0003800000 */
.L_x_432:
[----:B------:R-:W-:-:S07]  /*99d0*/  IADD3 R3, R3, 0x80, RZ ;  /* 0x0000008003037810 */ /* 0x000fce0007ffe0ff */
.L_x_424:
[----:B------:R-:W-:Y:S05]  /*99e0*/  BSYNC B0 ;  /* 0x0000000000007941 */ /* 0x000fea0003800000 */
.L_x_423:
[----:B------:R-:W-:Y:S01]  /*99f0*/  ULDC UR4, c[0x0][0x210] ;  /* 0x0000840000047ab9 */ /* 0x000fe20000000800 */
[----:B------:R-:W-:Y:S01]  /*9a00*/  BSSY B0, `(.L_x_439) ;  /* 0x0000264000007945 */ /* 0x000fe20003800000 */
[----:B------:R-:W-:-:S13]  /*9a10*/  ISETP.GE.AND P0, PT, R3, UR4, PT ;  /* 0x0000000403007c0c */ /* 0x000fda000bf06270 */
[----:B------:R-:W-:Y:S05]  /*9a20*/  @P0 BRA `(.L_x_440) ;  /* 0x0000002400840947 */ /* 0x000fea0003800000 */
[----:B------:R-:W1:Y:S01]  /*9a30*/  LDC R8, c[0x0][0x218] ;  /* 0x00008600ff087b82 */ /* 0x000e620000000800 */
[----:B------:R-:W-:Y:S01]  /*9a40*/  HFMA2.MMA R0, -RZ, RZ, 0, 0 ;  /* 0x00000000ff007435 */ /* 0x000fe200000001ff */
[----:B------:R-:W-:Y:S01]  /*9a50*/  IMAD.MOV.U32 R10, RZ, RZ, RZ ;  /* 0x000000ffff0a7224 */ /* 0x000fe200078e00ff */
[----:B------:R-:W-:Y:S02]  /*9a60*/  MOV R15, RZ ;  /* 0x000000ff000f7202 */ /* 0x000fe40000000f00 */
        /* <DEDUP_REMOVED lines=331> */
[----:B------:R-:W1:Y:S01]  /*af20*/  @P0 LDC.64 R12, c[0x0][0x340] ;  /* 0x0000d000ff0c0b82 */ /* 0x000e620000000a00 */
[----:B------:R-:W-:Y:S02]  /*af30*/  @P0 MOV R8, RZ ;  /* 0x000000ff00080202 */ /* 0x000fe40000000f00 */
[----:B------:R-:W-:-:S05]  /*af40*/  IADD3 R4, -R9, RZ, RZ ;  /* 0x000000ff09047210 */ /* 0x000fca0007ffe1ff */
[----:B------:R-:W2:Y:S01]  /*af50*/  @P0 LDC R11, c[0x0][0x33c] ;  /* 0x0000cf00ff0b0b82 */ /* 0x000ea20000000800 */
[----:B------:R-:W-:Y:S01]  /*af60*/  IMAD R5, R4, UR6, R5 ;  /* 0x0000000604057c24 */ /* 0x000fe2000f8e0205 */
[----:B------:R-:W-:-:S03]  /*af70*/  ULDC.64 UR6, c[0x0][0x460] ;  /* 0x0001180000067ab9 */ /* 0x000fc60000000a00 */
[C---:B------:R-:W-:Y:S02]  /*af80*/  IMAD R15, R5.reuse, UR4, R15 ;  /* 0x00000004050f7c24 */ /* 0x040fe4000f8e020f */
[C---:B------:R-:W-:Y:S01]  /*af90*/  IMAD R10, R5.reuse, UR6, R10 ;  /* 0x00000006050a7c24 */ /* 0x040fe2000f8e020a */
[----:B------:R-:W3:Y:S01]  /*afa0*/  @P0 LDC.64 R6, c[0x0][0x468] ;  /* 0x00011a00ff060b82 */ /* 0x000ee20000000a00 */
[----:B------:R-:W-:-:S07]  /*afb0*/  IMAD R0, R5, UR7, R0 ;  /* 0x0000000705007c24 */ /* 0x000fce000f8e0200 */
[----:B------:R-:W4:Y:S01]  /*afc0*/  @P0 LDC R14, c[0x0][0x470] ;  /* 0x00011c00ff0e0b82 */ /* 0x000f220000000800 */
[----:B-1----:R-:W-:-:S05]  /*afd0*/  @P0 IMAD.HI.U32 R2, R9, R12, R8 ;  /* 0x0000000c09020227 */ /* 0x002fca00078e0008 */
[----:B------:R-:W-:-:S05]  /*afe0*/  @P0 SHF.R.U32.HI R2, RZ, R13, R2 ;  /* 0x0000000dff020219 */ /* 0x000fca0000011602 */
[----:B------:R-:W-:-:S04]  /*aff0*/  @P0 IMAD.MOV R8, RZ, RZ, -R2 ;  /* 0x000000ffff080224 */ /* 0x000fc800078e0a02 */
[----:B--2---:R-:W-:-:S04]  /*b000*/  @P0 IMAD R9, R11, R8, R9 ;  /* 0x000000080b090224 */ /* 0x004fc800078e0209 */
[C---:B---3--:R-:W-:Y:S02]  /*b010*/  @P0 IMAD R15, R9.reuse, R6, R15 ;  /* 0x00000006090f0224 */ /* 0x048fe400078e020f */
[C---:B------:R-:W-:Y:S02]  /*b020*/  @P0 IMAD R10, R9.reuse, R7, R10 ;  /* 0x00000007090a0224 */ /* 0x040fe400078e020a */
[----:B----4-:R-:W-:-:S07]  /*b030*/  @P0 IMAD R0, R9, R14, R0 ;  /* 0x0000000e09000224 */ /* 0x010fce00078e0200 */
.L_x_441:
[----:B------:R-:W-:Y:S01]  /*b040*/  ULDC.64 UR4, c[0x0][0x488] ;  /* 0x0001220000047ab9 */ /* 0x000fe20000000a00 */
[----:B------:R-:W1:Y:S01]  /*b050*/  LDC.64 R4, c[0x0][0x490] ;  /* 0x00012400ff047b82 */ /* 0x000e620000000a00 */
[----:B------:R-:W-:-:S04]  /*b060*/  IADD3 R12, P0, R0, UR4, RZ ;  /* 0x00000004000c7c10 */ /* 0x000fc8000ff1e0ff */
[----:B------:R-:W-:Y:S01]  /*b070*/  IADD3.X R13, RZ, UR5, RZ, P0, !PT ;  /* 0x00000005ff0d7c10 */ /* 0x000fe200087fe4ff */
[----:B------:R-:W-:-:S05]  /*b080*/  ULDC.64 UR4, c[0x0][0x478] ;  /* 0x00011e0000047ab9 */ /* 0x000fca0000000a00 */
[----:B------:R-:W1:Y:S01]  /*b090*/  LDG.E.64.CONSTANT R12, desc[UR10][R12.64] ;  /* 0x0000000a0c0c7981 */ /* 0x000e62000c1e9b00 */
[----:B------:R-:W-:Y:S01]  /*b0a0*/  IADD3 R14, P1, R15, UR4, RZ ;  /* 0x000000040f0e7c10 */ /* 0x000fe2000ff3e0ff */
[----:B------:R-:W-:Y:S03]  /*b0b0*/  BSSY B1, `(.L_x_442) ;  /* 0x0000026000017945 */ /* 0x000fe60003800000 */
[----:B------:R-:W-:Y:S02]  /*b0c0*/  IADD3.X R15, RZ, UR5, RZ, P1, !PT ;  /* 0x00000005ff0f7c10 */ /* 0x000fe40008ffe4ff */
        /* <DEDUP_REMOVED lines=12> */
[----:B0-----:R-:W-:Y:S05]  /*b190*/  CALL.REL.NOINC `($__internal_3_$__cuda_sm20_div_s64) ;  /* 0x00000080005c7944 */ /* 0x001fea0003c00000 */
[----:B------:R-:W-:Y:S01]  /*b1a0*/  MOV R6, R2 ;  /* 0x0000000200067202 */ /* 0x000fe20000000f00 */
[----:B------:R-:W-:Y:S01]  /*b1b0*/  IMAD.MOV.U32 R7, RZ, RZ, R5 ;  /* 0x000000ffff077224 */ /* 0x000fe200078e0005 */
[----:B------:R-:W-:Y:S06]  /*b1c0*/  BRA `(.L_x_443) ;  /* 0x0000000000507947 */ /* 0x000fec0003800000 */
.L_x_444:
[----:B------:R-:W-:Y:S02]  /*b1d0*/  ULDC UR4, c[0x0][0x498] ;  /* 0x0001260000047ab9 */ /* 0x000fe40000000800 */
[----:B------:R-:W1:Y:S01]  /*b1e0*/  I2F.U32.RP R2, UR4 ;  /* 0x0000000400027d06 */ /* 0x000e620008209000 */
[----:B------:R-:W-:-:S07]  /*b1f0*/  ISETP.NE.U32.AND P2, PT, RZ, UR4, PT ;  /* 0x00000004ff007c0c */ /* 0x000fce000bf45070 */
[----:B-1----:R-:W1:Y:S02]  /*b200*/  MUFU.RCP R2, R2 ;  /* 0x0000000200027308 */ /* 0x002e640000001000 */
[----:B-1----:R-:W-:-:S06]  /*b210*/  IADD3 R4, R2, 0xffffffe, RZ ;  /* 0x0ffffffe02047810 */ /* 0x002fcc0007ffe0ff */
[----:B------:R1:W2:Y:S02]  /*b220*/  F2I.FTZ.U32.TRUNC.NTZ R5, R4 ;  /* 0x0000000400057305 */ /* 0x0002a4000021f000 */
[----:B-1----:R-:W-:Y:S01]  /*b230*/  IMAD.MOV.U32 R4, RZ, RZ, RZ ;  /* 0x000000ffff047224 */ /* 0x002fe200078e00ff */
[----:B--2---:R-:W-:-:S05]  /*b240*/  IADD3 R9, RZ, -R5, RZ ;  /* 0x80000005ff097210 */ /* 0x004fca0007ffe0ff */
        /* <DEDUP_REMOVED lines=12> */
.L_x_443:
[----:B------:R-:W-:Y:S05]  /*b310*/  BSYNC B1 ;  /* 0x0000000000017941 */ /* 0x000fea0003800000 */
.L_x_442:
[----:B------:R-:W1:Y:S01]  /*b320*/  LDC.64 R4, c[0x0][0x498] ;  /* 0x00012600ff047b82 */ /* 0x000e620000000a00 */
[----:B------:R-:W-:Y:S01]  /*b330*/  ULDC.64 UR4, c[0x0][0x490] ;  /* 0x0001240000047ab9 */ /* 0x000fe20000000a00 */
[----:B------:R-:W-:Y:S01]  /*b340*/  BSSY B1, `(.L_x_445) ;  /* 0x000002b000017945 */ /* 0x000fe20003800000 */
[-C--:B-1----:R-:W-:Y:S02]  /*b350*/  IMAD R0, R7, R4.reuse, RZ ;  /* 0x0000000407007224 */ /* 0x082fe400078e02ff */
[----:B------:R-:W-:-:S04]  /*b360*/  IMAD.WIDE.U32 R8, R6, R4, RZ ;  /* 0x0000000406087225 */ /* 0x000fc800078e00ff */
[-C--:B0-----:R-:W-:Y:S01]  /*b370*/  IMAD R17, R6, R5.reuse, R0 ;  /* 0x0000000506117224 */ /* 0x081fe200078e0200 */
        /* <DEDUP_REMOVED lines=19> */
.L_x_446:
        /* <DEDUP_REMOVED lines=20> */
.L_x_447:
[----:B------:R-:W-:Y:S05]  /*b5f0*/  BSYNC B1 ;  /* 0x0000000000017941 */ /* 0x000fea0003800000 */
.L_x_445:
        /* <DEDUP_REMOVED lines=96> */
.L_x_451:
[----:B------:R-:W-:Y:S05]  /*bc00*/  BSYNC B2 ;  /* 0x0000000000027941 */ /* 0x000fea0003800000 */
.L_x_450:
        /* <DEDUP_REMOVED lines=35> */
.L_x_454:
        /* <DEDUP_REMOVED lines=19> */
[----:B------:R-:W-:Y:S01]  /*bf70*/  FADD.FTZ R0, R0, R9 ;  /* 0x0000000900007221 */ /* 0x000fe20000010000 */
[----:B------:R-:W-:Y:S02]  /*bf80*/  IADD3 R10, P1, R6, R19, RZ ;  /* 0x00000013060a7210 */ /* 0x000fe40007f3e0ff */
[----:B----4-:R-:W-:Y:S01]  /*bf90*/  FADD.FTZ R25, R25, R12 ;  /* 0x0000000c19197221 */ /* 0x010fe20000010000 */
[----:B------:R-:W-:Y:S01]  /*bfa0*/  FADD.FTZ R0, R0, R13 ;  /* 0x0000000d00007221 */ /* 0x000fe20000010000 */
[----:B------:R-:W-:Y:S01]  /*bfb0*/  IMAD.X R29, RZ, RZ, R29, P2 ;  /* 0x000000ffff1d7224 */ /* 0x000fe200010e061d */
[----:B------:R-:W-:Y:S01]  /*bfc0*/  IADD3.X R5, R7, R21, RZ, P1, !PT ;  /* 0x0000001507057210 */ /* 0x000fe20000ffe4ff */
[----:B------:R-:W-:Y:S01]  /*bfd0*/  FADD.FTZ R22, R25, R16 ;  /* 0x0000001019167221 */ /* 0x000fe20000010000 */
[----:B------:R-:W-:-:S03]  /*bfe0*/  FADD.FTZ R23, R0, R17 ;  /* 0x0000001100177221 */ /* 0x000fc60000010000 */
[----:B------:R-:W-:Y:S05]  /*bff0*/  @!P0 BRA `(.L_x_454) ;  /* 0xfffffffc00908947 */ /* 0x000fea000383ffff */
.L_x_453:
[----:B------:R-:W-:Y:S05]  /*c000*/  BSYNC B2 ;  /* 0x0000000000027941 */ /* 0x000fea0003800000 */
.L_x_452:
[----:B-----5:R0:W-:Y:S02]  /*c010*/  STG.E.64 desc[UR10][R14.64], R22 ;  /* 0x000000160e007986 */ /* 0x0201e4000c101b0a */
.L_x_449:
[----:B------:R-:W-:Y:S05]  /*c020*/  BSYNC B1 ;  /* 0x0000000000017941 */ /* 0x000fea0003800000 */
.L_x_448:
[----:B------:R-:W-:-:S07]  /*c030*/  IADD3 R3, R3, 0x80, RZ ;  /* 0x0000008003037810 */ /* 0x000fce0007ffe0ff */
.L_x_440:
[----:B------:R-:W-:Y:S05]  /*c040*/  BSYNC B0 ;  /* 0x0000000000007941 */ /* 0x000fea0003800000 */
.L_x_439:
        /* <DEDUP_REMOVED lines=357> */
.L_x_457:
        /* <DEDUP_REMOVED lines=25> */
.L_x_460:
        /* <DEDUP_REMOVED lines=20> */
.L_x_459:
[----:B------:R-:W-:Y:S05]  /*d970*/  BSYNC B1 ;  /* 0x0000000000017941 */ /* 0x000fea0003800000 */
.L_x_458:
        /* <DEDUP_REMOVED lines=25> */
.L_x_462:
        /* <DEDUP_REMOVED lines=20> */
.L_x_463:
[----:B------:R-:W-:Y:S05]  /*dc50*/  BSYNC B1 ;  /* 0x0000000000017941 */ /* 0x000fea0003800000 */
.L_x_461:
        /* <DEDUP_REMOVED lines=96> */
.L_x_467:
[----:B------:R-:W-:Y:S05]  /*e260*/  BSYNC B2 ;  /* 0x0000000000027941 */ /* 0x000fea0003800000 */
.L_x_466:
        /* <DEDUP_REMOVED lines=35> */
.L_x_470:
        /* <DEDUP_REMOVED lines=19> */
[----:B------:R-:W-:Y:S01]  /*e5d0*/  FADD.FTZ R0, R0, R9 ;  /* 0x0000000900007221 */ /* 0x000fe20000010000 */
[----:B------:R-:W-:Y:S02]  /*e5e0*/  IADD3 R10, P1, R6, R19, RZ ;  /* 0x00000013060a7210 */ /* 0x000fe40007f3e0ff */
[----:B----4-:R-:W-:Y:S01]  /*e5f0*/  FADD.FTZ R25, R25, R12 ;  /* 0x0000000c19197221 */ /* 0x010fe20000010000 */
[----:B------:R-:W-:Y:S01]  /*e600*/  FADD.FTZ R0, R0, R13 ;  /* 0x0000000d00007221 */ /* 0x000fe20000010000 */
[----:B------:R-:W-:Y:S02]  /*e610*/  IADD3.X R29, RZ, R29, RZ, P2, !PT ;  /* 0x0000001dff1d7210 */ /* 0x000fe400017fe4ff */
[----:B------:R-:W-:Y:S01]  /*e620*/  FADD.FTZ R22, R25, R16 ;  /* 0x0000001019167221 */ /* 0x000fe20000010000 */
[----:B------:R-:W-:Y:S01]  /*e630*/  FADD.FTZ R23, R0, R17 ;  /* 0x0000001100177221 */ /* 0x000fe20000010000 */
[----:B------:R-:W-:-:S02]  /*e640*/  IADD3.X R5, R7, R21, RZ, P1, !PT ;  /* 0x0000001507057210 */ /* 0x000fc40000ffe4ff */
[----:B------:R-:W-:Y:S05]  /*e650*/  @!P0 BRA `(.L_x_470) ;  /* 0xfffffffc00908947 */ /* 0x000fea000383ffff */
.L_x_469:
[----:B------:R-:W-:Y:S05]  /*e660*/  BSYNC B2 ;  /* 0x0000000000027941 */ /* 0x000fea0003800000 */
.L_x_468:
[----:B-----5:R0:W-:Y:S02]  /*e670*/  STG.E.64 desc[UR10][R14.64], R22 ;  /* 0x000000160e007986 */ /* 0x0201e4000c101b0a */
.L_x_465:
[----:B------:R-:W-:Y:S05]  /*e680*/  BSYNC B1 ;  /* 0x0000000000017941 */ /* 0x000fea0003800000 */
.L_x_464:
[----:B------:R-:W-:-:S07]  /*e690*/  VIADD R3, R3, 0x80 ;  /* 0x0000008003037836 */ /* 0x000fce0000000000 */
.L_x_456:
[----:B------:R-:W-:Y:S05]  /*e6a0*/  BSYNC B0 ;  /* 0x0000000000007941 */ /* 0x000fea0003800000 */
.L_x_455:
        /* <DEDUP_REMOVED lines=339> */
[----:B------:R-:W-:Y:S01]  /*fbe0*/  @P0 MOV R8, RZ ;  /* 0x000000ff00080202 */ /* 0x000fe20000000f00 */
        /* <DEDUP_REMOVED lines=17> */
.L_x_473:
        /* <DEDUP_REMOVED lines=25> */
.L_x_476:
        /* <DEDUP_REMOVED lines=12> */
[----:B------:R-:W-:Y:S01]  /*ff50*/  IMAD R0, R0, UR4, R7 ;  /* 0x0000000400007c24 */ /* 0x000fe2000f8e0207 */
[----:B------:R-:W-:-:S04]  /*ff60*/  MOV R7, RZ ;  /* 0x000000ff00077202 */ /* 0x000fc80000000f00 */
[----:B------:R-:W-:-:S13]  /*ff70*/  ISETP.GE.U32.AND P0, PT, R0, UR4, PT ;  /* 0x0000000400007c0c */ /* 0x000fda000bf06070 */
[----:B------:R-:W-:Y:S01]  /*ff80*/  @P0 IADD3 R0, R0, -UR4, RZ ;  /* 0x8000000400000c10 */ /* 0x000fe2000fffe0ff */
[----:B------:R-:W-:-:S03]  /*ff90*/  @P0 VIADD R6, R6, 0x1 ;  /* 0x0000000106060836 */ /* 0x000fc60000000000 */
[----:B------:R-:W-:-:S13]  /*ffa0*/  ISETP.GE.U32.AND P1, PT, R0, UR4, PT ;  /* 0x0000000400007c0c */ /* 0x000fda000bf26070 */
[----:B------:R-:W-:Y:S02]  /*ffb0*/  @P1 IADD3 R6, R6, 0x1, RZ ;  /* 0x0000000106061810 */ /* 0x000fe40007ffe0ff */
[----:B------:R-:W-:-:S07]  /*ffc0*/  @!P2 LOP3.LUT R6, RZ, UR4, RZ, 0x33, !PT ;  /* 0x00000004ff06ac12 */ /* 0x000fce000f8e33ff */
.L_x_475:
[----:B------:R-:W-:Y:S05]  /*ffd0*/  BSYNC B1 ;  /* 0x0000000000017941 */ /* 0x000fea0003800000 */
.L_x_474:
        /* <DEDUP_REMOVED lines=23> */
[----:B------:R-:W-:Y:S01]  /*10150*/  MOV R4, R2 ;  /* 0x0000000200047202 */ /* 0x000fe20000000f00 */
[----:B------:R-:W-:Y:S06]  /*10160*/  BRA `(.L_x_479) ;  /* 0x0000000000507947 */ /* 0x000fec0003800000 */
.L_x_478:
        /* <DEDUP_REMOVED lines=9> */
[----:B------:R-:W-:-:S05]  /*10200*/  IMAD.HI.U32 R0, R5, R12, RZ ;  /* 0x0000000c05007227 */ /* 0x000fca00078e00ff */
[----:B------:R-:W-:-:S05]  /*10210*/  IADD3 R5, -R0, RZ, RZ ;  /* 0x000000ff00057210 */ /* 0x000fca0007ffe1ff */
[----:B------:R-:W-:-:S05]  /*10220*/  IMAD R5, R4, R5, R12 ;  /* 0x0000000504057224 */ /* 0x000fca00078e020c */
[----:B------:R-:W-:-:S13]  /*10230*/  ISETP.GE.U32.AND P0, PT, R5, R4, PT ;  /* 0x000000040500720c */ /* 0x000fda0003f06070 */
[----:B------:R-:W-:Y:S01]  /*10240*/  @P0 IMAD.IADD R5, R5, 0x1, -R4 ;  /* 0x0000000105050824 */ /* 0x000fe200078e0a04 */
[----:B------:R-:W-:-:S04]  /*10250*/  @P0 IADD3 R0, R0, 0x1, RZ ;  /* 0x0000000100000810 */ /* 0x000fc80007ffe0ff */
[----:B------:R-:W-:Y:S01]  /*10260*/  ISETP.GE.U32.AND P1, PT, R5, R4, PT ;  /* 0x000000040500720c */ /* 0x000fe20003f26070 */
[----:B------:R-:W-:-:S12]  /*10270*/  IMAD.MOV.U32 R5, RZ, RZ, RZ ;  /* 0x000000ffff057224 */ /* 0x000fd800078e00ff */
[----:B------:R-:W-:Y:S02]  /*10280*/  @P1 IADD3 R0, R0, 0x1, RZ ;  /* 0x0000000100001810 */ /* 0x000fe40007ffe0ff */
[----:B------:R-:W-:-:S04]  /*10290*/  @!P2 LOP3.LUT R0, RZ, R4, RZ, 0x33, !PT ;  /* 0x00000004ff00a212 */ /* 0x000fc800078e33ff */
[----:B------:R-:W-:-:S07]  /*102a0*/  MOV R4, R0 ;  /* 0x0000000000047202 */ /* 0x000fce0000000f00 */
.L_x_479:
[----:B------:R-:W-:Y:S05]  /*102b0*/  BSYNC B1 ;  /* 0x0000000000017941 */ /* 0x000fea0003800000 */
.L_x_477:
        /* <DEDUP_REMOVED lines=22> */
[----:B------:R-:W-:Y:S02]  /*10420*/  ISETP.GE.U32.AND P0, PT, R0, 0x3, PT ;  /* 0x000000030000780c */ /* 0x000fe40003f06070 */
[----:B------:R-:W-:Y:S02]  /*10430*/  ISETP.NE.U32.AND P1, PT, R27, RZ, PT ;  /* 0x000000ff1b00720c */ /* 0x000fe40003f25070 */
[----:B------:R-:W-:-:S02]  /*10440*/  IADD3.X R0, R4, ~R17, RZ, P2, !PT ;  /* 0x8000001104007210 */ /* 0x000fc400017fe4ff */
        /* <DEDUP_REMOVED lines=19> */
[----:B------:R-:W-:Y:S01]  /*10580*/  IMAD.X R0, RZ, RZ, UR5, P1 ;  /* 0x00000005ff007e24 */ /* 0x000fe200088e06ff */
        /* <DEDUP_REMOVED lines=51> */
.L_x_483:
[----:B------:R-:W-:Y:S05]  /*108c0*/  BSYNC B2 ;  /* 0x0000000000027941 */ /* 0x000fea0003800000 */
.L_x_482:
        /* <DEDUP_REMOVED lines=35> */
.L_x_486:
[----:B------:R-:W-:Y:S02]  /*10b00*/  IADD3 R8, P0, R10, R19, RZ ;  /* 0x000000130a087210 */ /* 0x000fe40007f1e0ff */
[----:B------:R-:W-:-:S03]  /*10b10*/  MOV R4, R10 ;  /* 0x0000000a00047202 */ /* 0x000fc60000000f00 */
[----:B------:R-:W-:Y:S01]  /*10b20*/  IMAD.X R9, R5, 0x1, R21, P0 ;  /* 0x0000000105097824 */ /* 0x000fe200000e0615 */
[----:B------:R-:W-:Y:S02]  /*10b30*/  IADD3 R12, P0, R8, R19, RZ ;  /* 0x00000013080c7210 */ /* 0x000fe40007f1e0ff */
[----:B------:R-:W2:Y:S02]  /*10b40*/  LDG.E.64.CONSTANT R4, desc[UR10][R4.64] ;  /* 0x0000000a04047981 */ /* 0x000ea4000c1e9b00 */
[----:B------:R-:W-:Y:S02]  /*10b50*/  IADD3.X R13, R9, R21, RZ, P0, !PT ;  /* 0x00000015090d7210 */ /* 0x000fe400007fe4ff */
[----:B------:R-:W-:Y:S01]  /*10b60*/  IADD3 R6, P0, R12, R19, RZ ;  /* 0x000000130c067210 */ /* 0x000fe20007f1e0ff */
[----:B------:R-:W3:Y:S03]  /*10b70*/  LDG.E.64.CONSTANT R8, desc[UR10][R8.64] ;  /* 0x0000000a08087981 */ /* 0x000ee6000c1e9b00 */
[----:B------:R-:W-:-:S02]  /*10b80*/  IADD3.X R7, R13, R21, RZ, P0, !PT ;  /* 0x000000150d077210 */ /* 0x000fc400007fe4ff */
[----:B------:R-:W4:Y:S04]  /*10b90*/  LDG.E.64.CONSTANT R12, desc[UR10][R12.64] ;  /* 0x0000000a0c0c7981 */ /* 0x000f28000c1e9b00 */
[----:B------:R-:W4:Y:S01]  /*10ba0*/  LDG.E.64.CONSTANT R16, desc[UR10][R6.64] ;  /* 0x0000000a06107981 */ /* 0x000f22000c1e9b00 */
[C---:B------:R-:W-:Y:S02]  /*10bb0*/  IADD3 R0, P1, R28.reuse, 0x3, RZ ;  /* 0x000000031c007810 */ /* 0x040fe40007f3e0ff */
[----:B------:R-:W-:Y:S02]  /*10bc0*/  IADD3 R28, P2, R28, 0x4, RZ ;  /* 0x000000041c1c7810 */ /* 0x000fe40007f5e0ff */
[----:B------:R-:W-:Y:S01]  /*10bd0*/  ISETP.GE.U32.AND P0, PT, R0, R11, PT ;  /* 0x0000000b0000720c */ /* 0x000fe20003f06070 */
[----:B--2--5:R-:W-:Y:S01]  /*10be0*/  FADD.FTZ R0, R5, R23 ;  /* 0x0000001705007221 */ /* 0x024fe20000010000 */
[----:B------:R-:W-:-:S02]  /*10bf0*/  IMAD.X R5, RZ, RZ, R29, P1 ;  /* 0x000000ffff057224 */ /* 0x000fc400008e061d */
[----:B------:R-:W-:Y:S01]  /*10c00*/  FADD.FTZ R25, R4, R22 ;  /* 0x0000001604197221 */ /* 0x000fe20000010000 */
[----:B------:R-:W-:Y:S01]  /*10c10*/  IADD3 R10, P1, R6, R19, RZ ;  /* 0x00000013060a7210 */ /* 0x000fe20007f3e0ff */
[----:B---3--:R-:W-:Y:S01]  /*10c20*/  FADD.FTZ R0, R0, R9 ;  /* 0x0000000900007221 */ /* 0x008fe20000010000 */
[----:B------:R-:W-:Y:S01]  /*10c30*/  ISETP.GE.AND.EX P0, PT, R5, R2, PT, P0 ;  /* 0x000000020500720c */ /* 0x000fe20003f06300 */
[----:B------:R-:W-:Y:S01]  /*10c40*/  FADD.FTZ R25, R25, R8 ;  /* 0x0000000819197221 */ /* 0x000fe20000010000 */
[----:B------:R-:W-:Y:S01]  /*10c50*/  IADD3.X R29, RZ, R29, RZ, P2, !PT ;  /* 0x0000001dff1d7210 */ /* 0x000fe200017fe4ff */
[----:B----4-:R-:W-:Y:S02]  /*10c60*/  FADD.FTZ R0, R0, R13 ;  /* 0x0000000d00007221 */ /* 0x010fe40000010000 */
[----:B------:R-:W-:Y:S01]  /*10c70*/  FADD.FTZ R25, R25, R12 ;  /* 0x0000000c19197221 */ /* 0x000fe20000010000 */
[----:B------:R-:W-:Y:S01]  /*10c80*/  IADD3.X R5, R7, R21, RZ, P1, !PT ;  /* 0x0000001507057210 */ /* 0x000fe20000ffe4ff */
[----:B------:R-:W-:-:S02]  /*10c90*/  FADD.FTZ R23, R0, R17 ;  /* 0x0000001100177221 */ /* 0x000fc40000010000 */
[----:B------:R-:W-:-:S04]  /*10ca0*/  FADD.FTZ R22, R25, R16 ;  /* 0x0000001019167221 */ /* 0x000fc80000010000 */
[----:B------:R-:W-:Y:S05]  /*10cb0*/  @!P0 BRA `(.L_x_486) ;  /* 0xfffffffc00908947 */ /* 0x000fea000383ffff */
.L_x_485:
[----:B------:R-:W-:Y:S05]  /*10cc0*/  BSYNC B2 ;  /* 0x0000000000027941 */ /* 0x000fea0003800000 */
.L_x_484:
[----:B-----5:R0:W-:Y:S02]  /*10cd0*/  STG.E.64 desc[UR10][R14.64], R22 ;  /* 0x000000160e007986 */ /* 0x0201e4000c101b0a */
.L_x_481:
[----:B------:R-:W-:Y:S05]  /*10ce0*/  BSYNC B1 ;  /* 0x0000000000017941 */ /* 0x000fea0003800000 */
.L_x_480:
[----:B------:R-:W-:-:S07]  /*10cf0*/  IADD3 R3, R3, 0x80, RZ ;  /* 0x0000008003037810 */ /* 0x000fce0007ffe0ff */
.L_x_472:
[----:B------:R-:W-:Y:S05]  /*10d00*/  BSYNC B0 ;  /* 0x0000000000007941 */ /* 0x000fea0003800000 */
.L_x_471:
[----:B------:R-:W-:Y:S02]  /*10d10*/  ULDC UR4, c[0x0][0x210] ;  /* 0x0000840000047ab9 */ /* 0x000fe40000000800 */
[----:B------:R-:W-:-:S13]  /*10d20*/  ISETP.GE.AND P0, PT, R3, UR4, PT ;  /* 0x0000000403007c0c */ /* 0x000fda000bf06270 */
[----:B------:R-:W-:Y:S05]  /*10d30*/  @P0 EXIT ;  /* 0x000000000000094d */ /* 0x000fea0003800000 */
        /* <DEDUP_REMOVED lines=336> */
[----:B------:R-:W-:-:S06]  /*12240*/  ULDC UR4, c[0x0][0x45c] ;  /* 0x0001170000047ab9 */ /* 0x000fcc0000000800 */
        /* <DEDUP_REMOVED lines=16> */
.L_x_487:
[----:B------:R-:W-:Y:S01]  /*12350*/  ULDC.64 UR4, c[0x0][0x488] ;  /* 0x0001220000047ab9 */ /* 0x000fe20000000a00 */
[----:B------:R-:W-:Y:S01]  /*12360*/  ULDC.64 UR6, c[0x0][0x490] ;  /* 0x0001240000067ab9 */ /* 0x000fe20000000a00 */
[----:B------:R-:W-:-:S04]  /*12370*/  IADD3 R14, P0, R0, UR4, RZ ;  /* 0x00000004000e7c10 */ /* 0x000fc8000ff1e0ff */
[----:B------:R-:W-:Y:S01]  /*12380*/  IADD3.X R15, RZ, UR5, RZ, P0, !PT ;  /* 0x00000005ff0f7c10 */ /* 0x000fe200087fe4ff */
        /* <DEDUP_REMOVED lines=16> */
[----:B------:R-:W-:Y:S05]  /*12490*/  CALL.REL.NOINC `($__internal_3_$__cuda_sm20_div_s64) ;  /* 0x0000000c009c7944 */ /* 0x000fea0003c00000 */
[----:B------:R-:W-:Y:S01]  /*124a0*/  MOV R3, R5 ;  /* 0x0000000500037202 */ /* 0x000fe20000000f00 */
[----:B------:R-:W-:Y:S06]  /*124b0*/  BRA `(.L_x_489) ;  /* 0x0000000000507947 */ /* 0x000fec0003800000 */
.L_x_490:
[----:B------:R-:W-:Y:S01]  /*124c0*/  ULDC UR4, c[0x0][0x498] ;  /* 0x0001260000047ab9 */ /* 0x000fe20000000800 */
[----:B------:R-:W-:Y:S01]  /*124d0*/  HFMA2.MMA R2, -RZ, RZ, 0, 0 ;  /* 0x00000000ff027435 */ /* 0x000fe200000001ff */
[----:B------:R-:W0:Y:S01]  /*124e0*/  I2F.U32.RP R4, UR4 ;  /* 0x0000000400047d06 */ /* 0x000e220008209000 */
[----:B------:R-:W-:-:S07]  /*124f0*/  ISETP.NE.U32.AND P2, PT, RZ, UR4, PT ;  /* 0x00000004ff007c0c */ /* 0x000fce000bf45070 */
[----:B0-----:R-:W0:Y:S02]  /*12500*/  MUFU.RCP R4, R4 ;  /* 0x0000000400047308 */ /* 0x001e240000001000 */
[----:B0-----:R-:W-:-:S06]  /*12510*/  VIADD R3, R4, 0xffffffe ;  /* 0x0ffffffe04037836 */ /* 0x001fcc0000000000 */
        /* <DEDUP_REMOVED lines=14> */
.L_x_489:
[----:B------:R-:W-:Y:S05]  /*12600*/  BSYNC B0 ;  /* 0x0000000000007941 */ /* 0x000fea0003800000 */
.L_x_488:
        /* <DEDUP_REMOVED lines=19> */
[----:B------:R-:W-:Y:S02]  /*12740*/  MOV R6, R14 ;  /* 0x0000000e00067202 */ /* 0x000fe40000000f00 */
[----:B------:R-:W-:Y:S02]  /*12750*/  MOV R5, R15 ;  /* 0x0000000f00057202 */ /* 0x000fe40000000f00 */
[----:B------:R-:W-:-:S07]  /*12760*/  MOV R0, 0x12780 ;  /* 0x0001278000007802 */ /* 0x000fce0000000f00 */
[----:B------:R-:W-:Y:S05]  /*12770*/  CALL.REL.NOINC `($__internal_3_$__cuda_sm20_div_s64) ;  /* 0x0000000800e47944 */ /* 0x000fea0003c00000 */
[----:B------:R-:W-:Y:S01]  /*12780*/  IMAD.MOV.U32 R6, RZ, RZ, R2 ;  /* 0x000000ffff067224 */ /* 0x000fe200078e0002 */
[----:B------:R-:W-:Y:S01]  /*12790*/  MOV R7, R5 ;  /* 0x0000000500077202 */ /* 0x000fe20000000f00 */
[----:B------:R-:W-:Y:S06]  /*127a0*/  BRA `(.L_x_493) ;  /* 0x00000000004c7947 */ /* 0x000fec0003800000 */
.L_x_492:
        /* <DEDUP_REMOVED lines=9> */
[----:B------:R-:W-:Y:S01]  /*12840*/  IMAD.HI.U32 R6, R7, R14, RZ ;  /* 0x0000000e07067227 */ /* 0x000fe200078e00ff */
[----:B------:R-:W-:-:S04]  /*12850*/  HFMA2.MMA R7, -RZ, RZ, 0, 0 ;  /* 0x00000000ff077435 */ /* 0x000fc800000001ff */
        /* <DEDUP_REMOVED lines=8> */
.L_x_493:
[----:B------:R-:W-:Y:S05]  /*128e0*/  BSYNC B0 ;  /* 0x0000000000007941 */ /* 0x000fea0003800000 */
.L_x_491:
        /* <DEDUP_REMOVED lines=65> */
[----:B------:R-:W-:-:S04]  /*12d00*/  IMAD R11, R12, R7, R11 ;  /* 0x000000070c0b7224 */ /* 0x000fc800078e020b */
[----:B------:R-:W-:Y:S01]  /*12d10*/  IMAD.IADD R13, R27, 0x1, R11 ;  /* 0x000000011b0d7824 */ /* 0x000fe200078e020b */
[----:B------:R-:W-:-:S04]  /*12d20*/  IADD3 R11, P4, R14, -R26, RZ ;  /* 0x8000001a0e0b7210 */ /* 0x000fc80007f9e0ff */
[----:B------:R-:W-:Y:S02]  /*12d30*/  IADD3.X R23, R15, ~R13, RZ, P4, !PT ;  /* 0x8000000d0f177210 */ /* 0x000fe400027fe4ff */
[----:B------:R-:W-:Y:S02]  /*12d40*/  @P1 IADD3 R27, P2, P3, R14, -R6, -R26 ;  /* 0x800000060e1b1210 */ /* 0x000fe40007b5e81a */
[----:B------:R-:W-:Y:S01]  /*12d50*/  @P1 IADD3 R8, P5, R20, R8, RZ ;  /* 0x0000000814081210 */ /* 0x000fe20007fbe0ff */
[-C--:B------:R-:W-:Y:S01]  /*12d60*/  IMAD R6, R23, R18.reuse, RZ ;  /* 0x0000001217067224 */ /* 0x080fe200078e02ff */
[----:B------:R-:W-:Y:S02]  /*12d70*/  @P1 IADD3.X R7, R15, ~R7, ~R13, P2, P3 ;  /* 0x800000070f071210 */ /* 0x000fe400017e6c0d */
[----:B------:R-:W-:Y:S01]  /*12d80*/  @P1 IADD3.X R9, R21, R9, RZ, P5, !PT ;  /* 0x0000000915091210 */ /* 0x000fe20002ffe4ff */
[----:B------:R-:W-:-:S04]  /*12d90*/  IMAD.WIDE.U32 R20, R11, R18, R20 ;  /* 0x000000120b147225 */ /* 0x000fc800078e0014 */
[----:B------:R-:W-:Y:S02]  /*12da0*/  @P1 IMAD R22, R7, R18, RZ ;  /* 0x0000001207161224 */ /* 0x000fe400078e02ff */
        /* <DEDUP_REMOVED lines=13> */
[-C--:B------:R-:W-:Y:S02]  /*12e80*/  IADD3.X R29, RZ, R3.reuse, RZ, P2, !PT ;  /* 0x00000003ff1d7210 */ /* 0x080fe400017fe4ff */
[----:B------:R-:W-:Y:S01]  /*12e90*/  @P1 IADD3.X R29, RZ, R3, RZ, P3, !PT ;  /* 0x00000003ff1d1210 */ /* 0x000fe20001ffe4ff */
[----:B--2---:R-:W-:Y:S01]  /*12ea0*/  FADD.FTZ R24, R24, R6 ;  /* 0x0000000618187221 */ /* 0x004fe20000010000 */
[----:B------:R-:W-:-:S03]  /*12eb0*/  FADD.FTZ R25, R25, R7 ;  /* 0x0000000719197221 */ /* 0x000fc60000010000 */
[----:B---3--:R-:W-:Y:S01]  /*12ec0*/  @P1 FADD.FTZ R24, R24, R18 ;  /* 0x0000001218181221 */ /* 0x008fe20000010000 */
[----:B------:R-:W-:-:S07]  /*12ed0*/  @P1 FADD.FTZ R25, R25, R19 ;  /* 0x0000001319191221 */ /* 0x000fce0000010000 */
.L_x_495:
[----:B------:R-:W-:Y:S05]  /*12ee0*/  BSYNC B0 ;  /* 0x0000000000007941 */ /* 0x000fea0003800000 */
.L_x_494:
        /* <DEDUP_REMOVED lines=24> */
[----:B------:R-:W-:Y:S02]  /*13070*/  SHF.L.U32 R3, R14, 0x3, RZ ;  /* 0x000000030e037819 */ /* 0x000fe400000006ff */
[----:B------:R-:W-:Y:S01]  /*13080*/  IADD3 R15, R15, R19, RZ ;  /* 0x000000130f0f7210 */ /* 0x000fe20007ffe0ff */
[----:B------:R-:W-:Y:S01]  /*13090*/  IMAD R11, R13, R7, R0 ;  /* 0x000000070d0b7224 */ /* 0x000fe200078e0200 */
[----:B------:R-:W-:Y:S02]  /*130a0*/  LEA R3, P0, R8, R3, 0x3 ;  /* 0x0000000308037211 */ /* 0x000fe400078018ff */
[----:B------:R-:W-:Y:S01]  /*130b0*/  SHF.L.U64.HI R15, R14, 0x3, R15 ;  /* 0x000000030e0f7819 */ /* 0x000fe2000001020f */
[----:B------:R-:W-:Y:S01]  /*130c0*/  IMAD.IADD R4, R9, 0x1, R11 ;  /* 0x0000000109047824 */ /* 0x000fe200078e020b */
[----:B------:R-:W-:Y:S02]  /*130d0*/  IADD3 R0, P1, P2, R3, UR8, R10 ;  /* 0x0000000803007c10 */ /* 0x000fe4000fa3e00a */
[----:B------:R-:W-:-:S02]  /*130e0*/  LEA R3, P3, R6, -UR6, 0x3 ;  /* 0x8000000606037c11 */ /* 0x000fc4000f8618ff */
[----:B------:R-:W-:Y:S02]  /*130f0*/  LEA.HI.X R7, R8, R15, R4, 0x3, P0 ;  /* 0x0000000f08077211 */ /* 0x000fe400000f1c04 */
[----:B------:R-:W-:Y:S02]  /*13100*/  IADD3.X R21, R21, ~UR7, RZ, P3, !PT ;  /* 0x8000000715157c10 */ /* 0x000fe40009ffe4ff */
[----:B------:R-:W-:-:S07]  /*13110*/  IADD3.X R7, R7, UR9, RZ, P1, P2 ;  /* 0x0000000907077c10 */ /* 0x000fce0008fe44ff */
.L_x_498:
[----:B------:R-:W-:Y:S02]  /*13120*/  MOV R6, R0 ;  /* 0x0000000000067202 */ /* 0x000fe40000000f00 */
[----:B------:R-:W-:-:S04]  /*13130*/  IADD3 R18, P0, R0, R3, RZ ;  /* 0x0000000300127210 */ /* 0x000fc80007f1e0ff */
[----:B------:R-:W-:Y:S02]  /*13140*/  IADD3.X R19, R7, R21, RZ, P0, !PT ;  /* 0x0000001507137210 */ /* 0x000fe400007fe4ff */
[----:B------:R-:W2:Y:S01]  /*13150*/  LDG.E.64.CONSTANT R6, desc[UR10][R6.64] ;  /* 0x0000000a06067981 */ /* 0x000ea2000c1e9b00 */
[----:B------:R-:W-:-:S04]  /*13160*/  IADD3 R10, P0, R18, R3, RZ ;  /* 0x00000003120a7210 */ /* 0x000fc80007f1e0ff */
[----:B------:R-:W-:Y:S02]  /*13170*/  IADD3.X R11, R19, R21, RZ, P0, !PT ;  /* 0x00000015130b7210 */ /* 0x000fe400007fe4ff */
[----:B------:R-:W-:Y:S01]  /*13180*/  IADD3 R8, P0, R10, R3, RZ ;  /* 0x000000030a087210 */ /* 0x000fe20007f1e0ff */
[----:B------:R-:W3:Y:S04]  /*13190*/  LDG.E.64.CONSTANT R18, desc[UR10][R18.64] ;  /* 0x0000000a12127981 */ /* 0x000ee8000c1e9b00 */
[----:B------:R-:W-:Y:S02]  /*131a0*/  IMAD.X R9, R11, 0x1, R21, P0 ;  /* 0x000000010b097824 */ /* 0x000fe400000e0615 */
        /* <DEDUP_REMOVED lines=19> */
.L_x_497:
[----:B------:R-:W-:Y:S05]  /*132e0*/  BSYNC B0 ;  /* 0x0000000000007941 */ /* 0x000fea0003800000 */
.L_x_496:
[----:B-----5:R-:W-:Y:S01]  /*132f0*/  STG.E.64 desc[UR10][R16.64], R24 ;  /* 0x0000001810007986 */ /* 0x020fe2000c101b0a */
[----:B------:R-:W-:Y:S05]  /*13300*/  EXIT ;  /* 0x000000000000794d */ /* 0x000fea0003800000 */
        .weak           $__internal_3_$__cuda_sm20_div_s64
        .type           $__internal_3_$__cuda_sm20_div_s64,@function
        .size           $__internal_3_$__cuda_sm20_div_s64,(.L_x_1730 - $__internal_3_$__cuda_sm20_div_s64)
$__internal_3_$__cuda_sm20_div_s64:
[----:B------:R-:W-:Y:S01]  /*13310*/  UIADD3 UR4, UP1, URZ, -UR12, URZ ;  /* 0x8000000c3f047290 */ /* 0x000fe2000ff3e03f */
[----:B------:R-:W-:Y:S01]  /*13320*/  ISETP.GE.AND P3, PT, R5, RZ, PT ;  /* 0x000000ff0500720c */ /* 0x000fe20003f66270 */
[----:B------:R-:W-:Y:S01]  /*13330*/  UISETP.GE.AND UP0, UPT, UR13, URZ, UPT ;  /* 0x0000003f0d00728c */ /* 0x000fe2000bf06270 */
[----:B------:R-:W-:Y:S01]  /*13340*/  IADD3 R11, P4, RZ, -R6, RZ ;  /* 0x80000006ff0b7210 */ /* 0x000fe20007f9e0ff */
        /* <DEDUP_REMOVED lines=23> */
[----:B------:R-:W-:Y:S02]  /*134c0*/  IADD3 R9, P0, RZ, -R8, RZ ;  /* 0x80000008ff097210 */ /* 0x000fe40007f1e0ff */
[----:B------:R-:W-:Y:S01]  /*134d0*/  SEL R8, R11, R6, !P3 ;  /* 0x000000060b087207 */ /* 0x000fe20005800000 */
[----:B------:R-:W-:Y:S01]  /*134e0*/  IMAD R7, R2, UR4, R7 ;  /* 0x0000000402077c24 */ /* 0x000fe2000f8e0207 */
[----:B------:R-:W-:Y:S01]  /*134f0*/  IADD3.X R6, RZ, ~R5, RZ, P4, !PT ;  /* 0x80000005ff067210 */ /* 0x000fe200027fe4ff */
[----:B------:R-:W-:-:S03]  /*13500*/  IMAD.HI.U32 R18, R19, R9, RZ ;  /* 0x0000000913127227 */ /* 0x000fc600078e00ff */
[----:B------:R-:W-:Y:S01]  /*13510*/  SEL R6, R6, R5, !P3 ;  /* 0x0000000506067207 */ /* 0x000fe20005800000 */
[----:B------:R-:W-:Y:S01]  /*13520*/  IMAD.X R7, RZ, RZ, ~R7, P0 ;  /* 0x000000ffff077224 */ /* 0x000fe200000e0e07 */
[----:B------:R-:W-:-:S03]  /*13530*/  LOP3.LUT R5, R5, UR13, RZ, 0x3c, !PT ;  /* 0x0000000d05057c12 */ /* 0x000fc6000f8e3cff */
[----:B------:R-:W-:-:S04]  /*13540*/  IMAD.WIDE.U32 R18, P0, R19, R7, R18 ;  /* 0x0000000713127225 */ /* 0x000fc80007800012 */
[----:B------:R-:W-:Y:S01]  /*13550*/  IMAD.HI.U32 R4, P1, R2, R9, R18 ;  /* 0x0000000902047227 */ /* 0x000fe20007820012 */
[----:B------:R-:W-:-:S03]  /*13560*/  HFMA2.MMA R19, -RZ, RZ, 0, 0 ;  /* 0x00000000ff137435 */ /* 0x000fc600000001ff */
[CC--:B------:R-:W-:Y:S02]  /*13570*/  IMAD R9, R2.reuse, R7.reuse, RZ ;  /* 0x0000000702097224 */ /* 0x0c0fe400078e02ff */
[----:B------:R-:W-:-:S03]  /*13580*/  IMAD.HI.U32 R7, R2, R7, RZ ;  /* 0x0000000702077227 */ /* 0x000fc600078e00ff */
[----:B------:R-:W-:Y:S02]  /*13590*/  IADD3 R11, P2, R9, R4, RZ ;  /* 0x00000004090b7210 */ /* 0x000fe40007f5e0ff */
[----:B------:R-:W-:-:S03]  /*135a0*/  IADD3.X R7, R7, R2, RZ, P0, !PT ;  /* 0x0000000207077210 */ /* 0x000fc600007fe4ff */
        /* <DEDUP_REMOVED lines=13> */
[----:B------:R-:W-:-:S04]  /*13680*/  ISETP.GE.U32.AND P0, PT, R8, UR4, PT ;  /* 0x0000000408007c0c */ /* 0x000fc8000bf06070 */
[----:B------:R-:W-:Y:S02]  /*13690*/  IADD3.X R6, ~R7, R6, RZ, P1, !PT ;  /* 0x0000000607067210 */ /* 0x000fe40000ffe5ff */
[----:B------:R-:W-:Y:S02]  /*136a0*/  IADD3 R11, P1, R8, -UR4, RZ ;  /* 0x80000004080b7c10 */ /* 0x000fe4000ff3e0ff */
[----:B------:R-:W-:Y:S02]  /*136b0*/  ISETP.GE.U32.AND.EX P0, PT, R6, UR5, PT, P0 ;  /* 0x0000000506007c0c */ /* 0x000fe4000bf06100 */
[----:B------:R-:W-:Y:S02]  /*136c0*/  IADD3 R7, P2, R2, 0x1, RZ ;  /* 0x0000000102077810 */ /* 0x000fe40007f5e0ff */
[----:B------:R-:W-:Y:S02]  /*136d0*/  IADD3.X R9, R6, ~UR5, RZ, P1, !PT ;  /* 0x8000000506097c10 */ /* 0x000fe40008ffe4ff */
[----:B------:R-:W-:-:S02]  /*136e0*/  SEL R8, R11, R8, P0 ;  /* 0x000000080b087207 */ /* 0x000fc40000000000 */
[----:B------:R-:W-:Y:S02]  /*136f0*/  IADD3.X R11, RZ, R4, RZ, P2, !PT ;  /* 0x00000004ff0b7210 */ /* 0x000fe400017fe4ff */
[----:B------:R-:W-:Y:S02]  /*13700*/  SEL R7, R7, R2, P0 ;  /* 0x0000000207077207 */ /* 0x000fe40000000000 */
[----:B------:R-:W-:Y:S02]  /*13710*/  SEL R9, R9, R6, P0 ;  /* 0x0000000609097207 */ /* 0x000fe40000000000 */
[----:B------:R-:W-:Y:S02]  /*13720*/  ISETP.GE.U32.AND P1, PT, R8, UR4, PT ;  /* 0x0000000408007c0c */ /* 0x000fe4000bf26070 */
[----:B------:R-:W-:Y:S02]  /*13730*/  SEL R11, R11, R4, P0 ;  /* 0x000000040b0b7207 */ /* 0x000fe40000000000 */
[----:B------:R-:W-:-:S02]  /*13740*/  IADD3 R2, P2, R7, 0x1, RZ ;  /* 0x0000000107027810 */ /* 0x000fc40007f5e0ff */
[----:B------:R-:W-:Y:S02]  /*13750*/  ISETP.GE.U32.AND.EX P0, PT, R9, UR5, PT, P1 ;  /* 0x0000000509007c0c */ /* 0x000fe4000bf06110 */
[----:B------:R-:W-:Y:S01]  /*13760*/  ISETP.GE.AND P1, PT, R5, RZ, PT ;  /* 0x000000ff0500720c */ /* 0x000fe20003f26270 */
[----:B------:R-:W-:Y:S01]  /*13770*/  IMAD.X R4, RZ, RZ, R11, P2 ;  /* 0x000000ffff047224 */ /* 0x000fe200010e060b */
[----:B------:R-:W-:Y:S02]  /*13780*/  SEL R2, R2, R7, P0 ;  /* 0x0000000702027207 */ /* 0x000fe40000000000 */
[----:B------:R-:W-:Y:S02]  /*13790*/  MOV R6, R0 ;  /* 0x0000000000067202 */ /* 0x000fe40000000f00 */
[----:B------:R-:W-:Y:S02]  /*137a0*/  SEL R4, R4, R11, P0 ;  /* 0x0000000b04047207 */ /* 0x000fe40000000000 */
[----:B------:R-:W-:-:S02]  /*137b0*/  IADD3 R7, P2, RZ, -R2, RZ ;  /* 0x80000002ff077210 */ /* 0x000fc40007f5e0ff */
[----:B------:R-:W-:Y:S02]  /*137c0*/  ISETP.NE.U32.AND P0, PT, RZ, UR12, PT ;  /* 0x0000000cff007c0c */ /* 0x000fe4000bf05070 */
[----:B------:R-:W-:Y:S02]  /*137d0*/  SEL R7, R7, R2, !P1 ;  /* 0x0000000207077207 */ /* 0x000fe40004800000 */
[----:B------:R-:W-:Y:S02]  /*137e0*/  ISETP.NE.AND.EX P0, PT, RZ, UR13, PT, P0 ;  /* 0x0000000dff007c0c */ /* 0x000fe4000bf05300 */
[-C--:B------:R-:W-:Y:S02]  /*137f0*/  IADD3.X R5, RZ, ~R4.reuse, RZ, P2, !PT ;  /* 0x80000004ff057210 */ /* 0x080fe400017fe4ff */
[----:B------:R-:W-:Y:S01]  /*13800*/  SEL R2, R7, 0xffffffff, P0 ;  /* 0xffffffff07027807 */ /* 0x000fe20000000000 */
[----:B------:R-:W-:Y:S01]  /*13810*/  HFMA2.MMA R7, -RZ, RZ, 0, 0 ;  /* 0x00000000ff077435 */ /* 0x000fe200000001ff */
[----:B------:R-:W-:-:S04]  /*13820*/  SEL R5, R5, R4, !P1 ;  /* 0x0000000405057207 */ /* 0x000fc80004800000 */
[----:B------:R-:W-:Y:S01]  /*13830*/  SEL R5, R5, 0xffffffff, P0 ;  /* 0xffffffff05057807 */ /* 0x000fe20000000000 */
[----:B------:R-:W-:Y:S06]  /*13840*/  RET.REL.NODEC R6 `(_ZN2at6native61_GLOBAL__N__2cc7adc6_23_UnfoldBackwardKernel_cu_9e10b42f_336735_unfold_backward_elementwise_kernelILi128ELi8EZNS1_32_unfold_backward_internal_kernelIN3c107complexIfEEEEvRNS_14TensorIteratorEllllllEUliE_EEviT1_) ;  /* 0xfffffec406ec7950 */ /* 0x000fec0003c3ffff */
.L_x_499:
        /* <DEDUP_REMOVED lines=11> */
.L_x_1730:


//--------------------- .text._ZN2at6native61_GLOBAL__N__2cc7adc6_23_UnfoldBackwardKernel_cu_9e10b42f_336735_unfold_backward_elementwise_kernelILi128ELi8EZNS1_32_unfold_backward_internal_kernelIN3c107complexIdEEEEvRNS_14TensorIteratorEllllllEUliE_EEviT1_ --------------------------
	.section	.text._ZN2at6native61_GLOBAL__N__2cc7adc6_23_UnfoldBackwardKernel_cu_9e10b42f_336735_unfold_backward_elementwise_kernelILi128ELi8EZNS1_32_unfold_backward_internal_kernelIN3c107complexIdEEEEvRNS_14TensorIteratorEllllllEUliE_EEviT1_,"ax",@progbits
	.align	128
.text._ZN2at6native61_GLOBAL__N__2cc7adc6_23_UnfoldBackwardKernel_cu_9e10b42f_336735_unfold_backward_elementwise_kernelILi128ELi8EZNS1_32_unfold_backward_internal_kernelIN3c107complexIdEEEEvRNS_14TensorIteratorEllllllEUliE_EEviT1_:
        .type           _ZN2at6native61_GLOBAL__N__2cc7adc6_23_UnfoldBackwardKernel_cu_9e10b42f_336735_unfold_backward_elementwise_kernelILi128ELi8EZNS1_32_unfold_backward_internal_kernelIN3c107complexIdEEEEvRNS_14TensorIteratorEllllllEUliE_EEviT1_,@function
        .size           _ZN2at6native61_GLOBAL__N__2cc7adc6_23_UnfoldBackwardKernel_cu_9e10b42f_336735_unfold_backward_elementwise_kernelILi128ELi8EZNS1_32_unfold_backward_internal_kernelIN3c107complexIdEEEEvRNS_14TensorIteratorEllllllEUliE_EEviT1_,(.L_x_1732 - _ZN2at6native61_GLOBAL__N__2cc7adc6_23_UnfoldBackwardKernel_cu_9e10b42f_336735_unfold_backward_elementwise_kernelILi128ELi8EZNS1_32_unfold_backward_internal_kernelIN3c107complexIdEEEEvRNS_14TensorIteratorEllllllEUliE_EEviT1_)
        .other          _ZN2at6native61_GLOBAL__N__2cc7adc6_23_UnfoldBackwardKernel_cu_9e10b42f_336735_unfold_backward_elementwise_kernelILi128ELi8EZNS1_32_unfold_backward_internal_kernelIN3c107complexIdEEEEvRNS_14TensorIteratorEllllllEUliE_EEviT1_,@"STO_CUDA_ENTRY STV_DEFAULT"
_ZN2at6native61_GLOBAL__N__2cc7adc6_23_UnfoldBackwardKernel_cu_9e10b42f_336735_unfold_backward_elementwise_kernelILi128ELi8EZNS1_32_unfold_backward_internal_kernelIN3c107complexIdEEEEvRNS_14TensorIteratorEllllllEUliE_EEviT1_:
        /* <DEDUP_REMOVED lines=363> */
.L_x_502:
        /* <DEDUP_REMOVED lines=20> */
[----:B------:R-:W-:Y:S05]  /*17f0*/  CALL.REL.NOINC `($__internal_4_$__cuda_sm20_div_s64) ;  /* 0x0000011800687944 */ /* 0x000fea0003c00000 */
[----:B------:R-:W-:Y:S01]  /*1800*/  IMAD.MOV.U32 R2, RZ, RZ, R8 ;  /* 0x000000ffff027224 */ /* 0x000fe200078e0008 */
[----:B------:R-:W-:Y:S01]  /*1810*/  MOV R3, R9 ;  /* 0x0000000900037202 */ /* 0x000fe20000000f00 */
[----:B------:R-:W-:Y:S06]  /*1820*/  BRA `(.L_x_504) ;  /* 0x0000000000507947 */ /* 0x000fec0003800000 */
.L_x_505:
        /* <DEDUP_REMOVED lines=16> */
[----:B------:R-:W-:Y:S01]  /*1930*/  ISETP.GE.U32.AND P1, PT, R3, UR4, PT ;  /* 0x0000000403007c0c */ /* 0x000fe2000bf26070 */
[----:B------:R-:W-:-:S12]  /*1940*/  HFMA2.MMA R3, -RZ, RZ, 0, 0 ;  /* 0x00000000ff037435 */ /* 0x000fd800000001ff */
[----:B------:R-:W-:Y:S01]  /*1950*/  @P1 VIADD R2, R2, 0x1 ;  /* 0x0000000102021836 */ /* 0x000fe20000000000 */
[----:B------:R-:W-:-:S07]  /*1960*/  @!P2 LOP3.LUT R2, RZ, UR4, RZ, 0x33, !PT ;  /* 0x00000004ff02ac12 */ /* 0x000fce000f8e33ff */
.L_x_504:
[----:B------:R-:W-:Y:S05]  /*1970*/  BSYNC B1 ;  /* 0x0000000000017941 */ /* 0x000fea0003800000 */
.L_x_503:
        /* <DEDUP_REMOVED lines=22> */
[----:B------:R-:W-:Y:S05]  /*1ae0*/  CALL.REL.NOINC `($__internal_4_$__cuda_sm20_div_s64) ;  /* 0x0000011400ac7944 */ /* 0x000fea0003c00000 */
[----:B------:R-:W-:Y:S05]  /*1af0*/  BRA `(.L_x_508) ;  /* 0x0000000000507947 */ /* 0x000fea0003800000 */
.L_x_507:
[----:B------:R-:W0:Y:S01]  /*1b00*/  I2F.U32.RP R12, R8 ;  /* 0x00000008000c7306 */ /* 0x000e220000209000 */
[----:B------:R-:W-:-:S07]  /*1b10*/  ISETP.NE.U32.AND P2, PT, R8, RZ, PT ;  /* 0x000000ff0800720c */ /* 0x000fce0003f45070 */
[----:B0-----:R-:W0:Y:S02]  /*1b20*/  MUFU.RCP R12, R12 ;  /* 0x0000000c000c7308 */ /* 0x001e240000001000 */
[----:B0-----:R-:W-:-:S06]  /*1b30*/  VIADD R10, R12, 0xffffffe ;  /* 0x0ffffffe0c0a7836 */ /* 0x001fcc0000000000 */
        /* <DEDUP_REMOVED lines=13> */
[----:B------:R-:W-:Y:S01]  /*1c10*/  @P1 VIADD R4, R4, 0x1 ;  /* 0x0000000104041836 */ /* 0x000fe20000000000 */
[----:B------:R-:W-:-:S04]  /*1c20*/  @!P2 LOP3.LUT R4, RZ, R8, RZ, 0x33, !PT ;  /* 0x00000008ff04a212 */ /* 0x000fc800078e33ff */
[----:B------:R-:W-:-:S07]  /*1c30*/  MOV R8, R4 ;  /* 0x0000000400087202 */ /* 0x000fce0000000f00 */
.L_x_508:
[----:B------:R-:W-:Y:S05]  /*1c40*/  BSYNC B1 ;  /* 0x0000000000017941 */ /* 0x000fea0003800000 */
.L_x_506:
        /* <DEDUP_REMOVED lines=11> */
[----:B------:R-:W5:Y:S01]  /*1d00*/  LDG.E.128 R16, desc[UR10][R18.64] ;  /* 0x0000000a12107981 */ /* 0x000f62000c1e1d00 */
        /* <DEDUP_REMOVED lines=21> */
[----:B------:R-:W1:Y:S04]  /*1e60*/  LDC.64 R26, c[0x0][0x4a8] ;  /* 0x00012a00ff1a7b82 */ /* 0x000e680000000a00 */
[----:B------:R-:W-:-:S04]  /*1e70*/  IMAD.X R22, RZ, RZ, UR5, P1 ;  /* 0x00000005ff167e24 */ /* 0x000fc800088e06ff */
        /* <DEDUP_REMOVED lines=12> */
[----:B------:R-:W-:-:S03]  /*1f40*/  IMAD.WIDE.U32 R8, R10, R24, R12 ;  /* 0x000000180a087225 */ /* 0x000fc600078e000c */
[----:B------:R-:W-:Y:S02]  /*1f50*/  LEA R10, P1, R8, R30, 0x4 ;  /* 0x0000001e080a7211 */ /* 0x000fe400078220ff */
[----:B------:R-:W-:-:S04]  /*1f60*/  IADD3 R9, R9, R11, RZ ;  /* 0x0000000b09097210 */ /* 0x000fc80007ffe0ff */
[----:B------:R-:W-:-:S06]  /*1f70*/  LEA.HI.X R11, R8, R22, R9, 0x4, P1 ;  /* 0x00000016080b7211 */ /* 0x000fcc00008f2409 */
[----:B------:R-:W2:Y:S01]  /*1f80*/  LDG.E.128.CONSTANT R8, desc[UR10][R10.64] ;  /* 0x0000000a0a087981 */ /* 0x000ea2000c1e9d00 */
[----:B------:R-:W-:Y:S02]  /*1f90*/  ISETP.NE.U32.AND P1, PT, R31, 0x1, PT ;  /* 0x000000011f00780c */ /* 0x000fe40003f25070 */
[----:B------:R-:W-:Y:S02]  /*1fa0*/  IADD3 R20, P2, R2, 0x1, RZ ;  /* 0x0000000102147810 */ /* 0x000fe40007f5e0ff */
[----:B------:R-:W-:-:S03]  /*1fb0*/  ISETP.NE.AND.EX P1, PT, RZ, RZ, PT, P1 ;  /* 0x000000ffff00720c */ /* 0x000fc60003f25310 */
[----:B------:R-:W-:Y:S01]  /*1fc0*/  IMAD.X R23, RZ, RZ, R3, P2 ;  /* 0x000000ffff177224 */ /* 0x000fe200010e0603 */
[----:B--2--5:R-:W-:Y:S02]  /*1fd0*/  DADD R16, R16, R8 ;  /* 0x0000000010107229 */ /* 0x024fe40000000008 */
[----:B------:R-:W-:-:S07]  /*1fe0*/  DADD R18, R18, R10 ;  /* 0x0000000012127229 */ /* 0x000fce000000000a */
[----:B------:R-:W-:Y:S05]  /*1ff0*/  @!P1 BRA `(.L_x_512) ;  /* 0x0000000000949947 */ /* 0x000fea0003800000 */
[----:B------:R-:W-:Y:S01]  /*2000*/  ISETP.NE.U32.AND P1, PT, R31, 0x2, PT ;  /* 0x000000021f00780c */ /* 0x000fe20003f25070 */
[----:B------:R-:W-:Y:S01]  /*2010*/  IMAD R8, R3, R28, RZ ;  /* 0x0000001c03087224 */ /* 0x000fe200078e02ff */
[----:B------:R-:W-:Y:S01]  /*2020*/  ULDC.64 UR4, c[0x0][0x498] ;  /* 0x0001260000047ab9 */ /* 0x000fe20000000a00 */
[----:B------:R-:W-:Y:S02]  /*2030*/  IADD3 R14, P5, R14, R26, RZ ;  /* 0x0000001a0e0e7210 */ /* 0x000fe40007fbe0ff */
[----:B------:R-:W-:Y:S01]  /*2040*/  ISETP.NE.AND.EX P1, PT, RZ, RZ, PT, P1 ;  /* 0x000000ffff00720c */ /* 0x000fe20003f25310 */
[C---:B------:R-:W-:Y:S01]  /*2050*/  IMAD R11, R2.reuse, R29, R8 ;  /* 0x0000001d020b7224 */ /* 0x040fe200078e0208 */
[----:B------:R-:W-:Y:S01]  /*2060*/  IADD3.X R15, R13, R27, RZ, P5, !PT ;  /* 0x0000001b0d0f7210 */ /* 0x000fe20002ffe4ff */
[----:B------:R-:W-:-:S05]  /*2070*/  IMAD.WIDE.U32 R8, R2, R28, UR4 ;  /* 0x0000000402087e25 */ /* 0x000fca000f8e001c */
[----:B------:R-:W-:Y:S02]  /*2080*/  IADD3 R31, R9, R11, RZ ;  /* 0x0000000b091f7210 */ /* 0x000fe40007ffe0ff */
[----:B------:R-:W-:-:S03]  /*2090*/  IADD3 R11, P4, R6, -R8, RZ ;  /* 0x80000008060b7210 */ /* 0x000fc60007f9e0ff */
[----:B------:R-:W-:Y:S02]  /*20a0*/  @P1 IADD3 R9, P2, P3, R6, -R28, -R8 ;  /* 0x8000001c06091210 */ /* 0x000fe40007b5e808 */
[C-C-:B------:R-:W-:Y:S01]  /*20b0*/  IMAD.X R23, R7.reuse, 0x1, ~R31.reuse, P4 ;  /* 0x0000000107177824 */ /* 0x140fe200020e0e1f */
[----:B------:R-:W-:Y:S02]  /*20c0*/  @P1 IADD3 R26, P4, R14, R26, RZ ;  /* 0x0000001a0e1a1210 */ /* 0x000fe40007f9e0ff */
[----:B------:R-:W-:Y:S01]  /*20d0*/  @P1 IADD3.X R29, R7, ~R29, ~R31, P2, P3 ;  /* 0x8000001d071d1210 */ /* 0x000fe200017e6c1f */
[-C--:B------:R-:W-:Y:S02]  /*20e0*/  IMAD R8, R23, R24.reuse, RZ ;  /* 0x0000001817087224 */ /* 0x080fe400078e02ff */
[----:B------:R-:W-:Y:S02]  /*20f0*/  @P1 IMAD.X R27, R15, 0x1, R27, P4 ;  /* 0x000000010f1b1824 */ /* 0x000fe400020e061b */
[----:B------:R-:W-:-:S04]  /*2100*/  IMAD.WIDE.U32 R14, R11, R24, R14 ;  /* 0x000000180b0e7225 */ /* 0x000fc800078e000e */
[----:B------:R-:W-:Y:S01]  /*2110*/  IMAD R11, R11, R25, R8 ;  /* 0x000000190b0b7224 */ /* 0x000fe200078e0208 */
[----:B------:R-:W-:Y:S01]  /*2120*/  LEA R8, P2, R14, R30, 0x4 ;  /* 0x0000001e0e087211 */ /* 0x000fe200078420ff */
[-C--:B------:R-:W-:Y:S02]  /*2130*/  @P1 IMAD R10, R29, R24.reuse, RZ ;  /* 0x000000181d0a1224 */ /* 0x080fe400078e02ff */
[----:B------:R-:W-:Y:S01]  /*2140*/  @P1 IMAD.WIDE.U32 R26, R9, R24, R26 ;  /* 0x00000018091a1225 */ /* 0x000fe200078e001a */
[----:B------:R-:W-:-:S03]  /*2150*/  IADD3 R11, R15, R11, RZ ;  /* 0x0000000b0f0b7210 */ /* 0x000fc60007ffe0ff */
[----:B------:R-:W-:Y:S01]  /*2160*/  @P1 IMAD R13, R9, R25, R10 ;  /* 0x00000019090d1224 */ /* 0x000fe200078e020a */
[----:B------:R-:W-:Y:S02]  /*2170*/  LEA.HI.X R9, R14, R22, R11, 0x4, P2 ;  /* 0x000000160e097211 */ /* 0x000fe400010f240b */
[----:B------:R-:W-:Y:S01]  /*2180*/  @P1 LEA R12, P2, R26, R30, 0x4 ;  /* 0x0000001e1a0c1211 */ /* 0x000fe200078420ff */
[----:B------:R-:W-:-:S03]  /*2190*/  @P1 IMAD.IADD R13, R27, 0x1, R13 ;  /* 0x000000011b0d1824 */ /* 0x000fc600078e020d */
[----:B------:R-:W2:Y:S02]  /*21a0*/  LDG.E.128.CONSTANT R8, desc[UR10][R8.64] ;  /* 0x0000000a08087981 */ /* 0x000ea4000c1e9d00 */
[----:B------:R-:W-:-:S06]  /*21b0*/  @P1 LEA.HI.X R13, R26, R22, R13, 0x4, P2 ;  /* 0x000000161a0d1211 */ /* 0x000fcc00010f240d */
[----:B------:R-:W3:Y:S01]  /*21c0*/  @P1 LDG.E.128.CONSTANT R12, desc[UR10][R12.64] ;  /* 0x0000000a0c0c1981 */ /* 0x000ee2000c1e9d00 */
[C---:B------:R-:W-:Y:S02]  /*21d0*/  IADD3 R20, P2, R2.reuse, 0x2, RZ ;  /* 0x0000000202147810 */ /* 0x040fe40007f5e0ff */
[----:B------:R-:W-:Y:S02]  /*21e0*/  @P1 IADD3 R20, P3, R2, 0x3, RZ ;  /* 0x0000000302141810 */ /* 0x000fe40007f7e0ff */
[----:B------:R-:W-:-:S03]  /*21f0*/  IADD3.X R23, RZ, R3, RZ, P2, !PT ;  /* 0x00000003ff177210 */ /* 0x000fc600017fe4ff */
[----:B------:R-:W-:Y:S01]  /*2200*/  @P1 IMAD.X R23, RZ, RZ, R3, P3 ;  /* 0x000000ffff171224 */ /* 0x000fe200018e0603 */
[----:B--2---:R-:W-:Y:S02]  /*2210*/  DADD R16, R16, R8 ;  /* 0x0000000010107229 */ /* 0x004fe40000000008 */
[----:B------:R-:W-:-:S06]  /*2220*/  DADD R18, R18, R10 ;  /* 0x0000000012127229 */ /* 0x000fcc000000000a */
[----:B---3--:R-:W-:Y:S02]  /*2230*/  @P1 DADD R16, R16, R12 ;  /* 0x0000000010101229 */ /* 0x008fe4000000000c */
[----:B------:R-:W-:-:S11]  /*2240*/  @P1 DADD R18, R18, R14 ;  /* 0x0000000012121229 */ /* 0x000fd6000000000e */
.L_x_512:
[----:B------:R-:W-:Y:S05]  /*2250*/  BSYNC B2 ;  /* 0x0000000000027941 */ /* 0x000fea0003800000 */
.L_x_511:
        /* <DEDUP_REMOVED lines=8> */
[----:B------:R-:W-:Y:S02]  /*22e0*/  UIMAD UR6, UR9, UR14, URZ ;  /* 0x0000000e090672a4 */ /* 0x000fe4000f8e023f */
[----:B------:R-:W-:Y:S02]  /*22f0*/  UIMAD.WIDE.U32 UR4, UR8, UR14, URZ ;  /* 0x0000000e080472a5 */ /* 0x000fe4000f8e003f */
[----:B------:R-:W-:Y:S01]  /*2300*/  IMAD R8, R8, UR8, RZ ;  /* 0x0000000808087c24 */ /* 0x000fe2000f8e02ff */
[----:B------:R-:W-:-:S02]  /*2310*/  UIMAD UR6, UR8, UR15, UR6 ;  /* 0x0000000f080672a4 */ /* 0x000fc4000f8e0206 */
[----:B------:R-:W-:Y:S01]  /*2320*/  USHF.L.U32 UR7, UR4, 0x4, URZ ;  /* 0x0000000404077899 */ /* 0x000fe2000800063f */
[----:B------:R-:W-:Y:S01]  /*2330*/  IMAD R9, R9, UR9, R8 ;  /* 0x0000000909097c24 */ /* 0x000fe2000f8e0208 */
[----:B------:R-:W-:Y:S01]  /*2340*/  ULDC.64 UR8, c[0x0][0x480] ;  /* 0x0001200000087ab9 */ /* 0x000fe20000000a00 */
[----:B------:R-:W-:Y:S02]  /*2350*/  UIADD3 UR5, UR5, UR6, URZ ;  /* 0x0000000605057290 */ /* 0x000fe4000fffe03f */
[----:B------:R-:W-:Y:S02]  /*2360*/  IMAD.IADD R7, R7, 0x1, R9 ;  /* 0x0000000107077824 */ /* 0x000fe400078e0209 */
[----:B------:R-:W-:Y:S01]  /*2370*/  IMAD.WIDE.U32 R8, R6, UR14, RZ ;  /* 0x0000000e06087c25 */ /* 0x000fe2000f8e00ff */
[----:B------:R-:W-:-:S03]  /*2380*/  USHF.L.U64.HI UR4, UR4, 0x4, UR5 ;  /* 0x0000000404047899 */ /* 0x000fc60008010205 */
[----:B------:R-:W-:Y:S01]  /*2390*/  IMAD R7, R7, UR14, RZ ;  /* 0x0000000e07077c24 */ /* 0x000fe2000f8e02ff */
[----:B------:R-:W-:Y:S01]  /*23a0*/  SHF.L.U32 R11, R8, 0x4, RZ ;  /* 0x00000004080b7819 */ /* 0x000fe200000006ff */
[-C--:B0-----:R-:W-:Y:S01]  /*23b0*/  IMAD R10, R23, R2.reuse, RZ ;  /* 0x00000002170a7224 */ /* 0x081fe200078e02ff */
[----:B------:R-:W-:Y:S01]  /*23c0*/  SHF.L.U64.HI R33, R2, 0x4, R3 ;  /* 0x0000000402217819 */ /* 0x000fe20000010203 */
[----:B------:R-:W-:Y:S02]  /*23d0*/  IMAD R13, R6, UR15, R7 ;  /* 0x0000000f060d7c24 */ /* 0x000fe4000f8e0207 */
[----:B------:R-:W-:-:S04]  /*23e0*/  IMAD.WIDE.U32 R6, R20, R2, RZ ;  /* 0x0000000214067225 */ /* 0x000fc800078e00ff */
[----:B------:R-:W-:Y:S01]  /*23f0*/  IMAD.IADD R13, R9, 0x1, R13 ;  /* 0x00000001090d7824 */ /* 0x000fe200078e020d */
[----:B------:R-:W-:Y:S01]  /*2400*/  LEA R9, P0, R6, R11, 0x4 ;  /* 0x0000000b06097211 */ /* 0x000fe200078020ff */
[----:B------:R-:W-:-:S03]  /*2410*/  IMAD R15, R20, R3, R10 ;  /* 0x00000003140f7224 */ /* 0x000fc600078e020a */
[----:B------:R-:W-:Y:S02]  /*2420*/  IADD3 R34, P1, P2, R9, UR8, R0 ;  /* 0x0000000809227c10 */ /* 0x000fe4000fa3e000 */
[----:B------:R-:W-:Y:S02]  /*2430*/  SHF.L.U64.HI R11, R8, 0x4, R13 ;  /* 0x00000004080b7819 */ /* 0x000fe4000001020d */
[----:B------:R-:W-:Y:S02]  /*2440*/  IADD3 R0, R7, R15, RZ ;  /* 0x0000000f07007210 */ /* 0x000fe40007ffe0ff */
[----:B------:R-:W-:Y:S02]  /*2450*/  LEA R7, P3, R2, -UR7, 0x4 ;  /* 0x8000000702077c11 */ /* 0x000fe4000f8620ff */
[----:B------:R-:W-:Y:S02]  /*2460*/  LEA.HI.X R6, R6, R11, R0, 0x4, P0 ;  /* 0x0000000b06067211 */ /* 0x000fe400000f2400 */
[----:B------:R-:W-:-:S02]  /*2470*/  IADD3.X R33, R33, ~UR4, RZ, P3, !PT ;  /* 0x8000000421217c10 */ /* 0x000fc40009ffe4ff */
[----:B------:R-:W-:-:S07]  /*2480*/  IADD3.X R35, R6, UR9, RZ, P1, P2 ;  /* 0x0000000906237c10 */ /* 0x000fce0008fe44ff */
.L_x_515:
[-C--:B------:R-:W-:Y:S01]  /*2490*/  IADD3 R36, P0, R34, R7.reuse, RZ ;  /* 0x0000000722247210 */ /* 0x080fe20007f1e0ff */
[----:B------:R-:W2:Y:S04]  /*24a0*/  LDG.E.128.CONSTANT R8, desc[UR10][R34.64] ;  /* 0x0000000a22087981 */ /* 0x000ea8000c1e9d00 */
[----:B------:R-:W-:Y:S01]  /*24b0*/  IMAD.X R37, R35, 0x1, R33, P0 ;  /* 0x0000000123257824 */ /* 0x000fe200000e0621 */
[----:B------:R-:W-:-:S04]  /*24c0*/  IADD3 R28, P0, R36, R7, RZ ;  /* 0x00000007241c7210 */ /* 0x000fc80007f1e0ff */
[----:B------:R-:W3:Y:S01]  /*24d0*/  LDG.E.128.CONSTANT R12, desc[UR10][R36.64] ;  /* 0x0000000a240c7981 */ /* 0x000ee2000c1e9d00 */
[----:B------:R-:W-:Y:S02]  /*24e0*/  IADD3.X R29, R37, R33, RZ, P0, !PT ;  /* 0x00000021251d7210 */ /* 0x000fe400007fe4ff */
[----:B------:R-:W-:-:S03]  /*24f0*/  IADD3 R2, P0, R28, R7, RZ ;  /* 0x000000071c027210 */ /* 0x000fc60007f1e0ff */
[----:B------:R-:W4:Y:S02]  /*2500*/  LDG.E.128.CONSTANT R24, desc[UR10][R28.64] ;  /* 0x0000000a1c187981 */ /* 0x000f24000c1e9d00 */
[----:B------:R-:W-:-:S05]  /*2510*/  IMAD.X R3, R29, 0x1, R33, P0 ;  /* 0x000000011d037824 */ /* 0x000fca00000e0621 */
[----:B------:R-:W4:Y:S01]  /*2520*/  LDG.E.128.CONSTANT R28, desc[UR10][R2.64] ;  /* 0x0000000a021c7981 */ /* 0x000f22000c1e9d00 */
[C---:B------:R-:W-:Y:S02]  /*2530*/  IADD3 R0, P1, R20.reuse, 0x3, RZ ;  /* 0x0000000314007810 */ /* 0x040fe40007f3e0ff */
[----:B------:R-:W-:Y:S02]  /*2540*/  IADD3 R20, P2, R20, 0x4, RZ ;  /* 0x0000000414147810 */ /* 0x000fe40007f5e0ff */
[----:B------:R-:W-:Y:S01]  /*2550*/  ISETP.GE.U32.AND P0, PT, R0, R21, PT ;  /* 0x000000150000720c */ /* 0x000fe20003f06070 */
[----:B--2--5:R-:W-:Y:S02]  /*2560*/  DADD R8, R8, R16 ;  /* 0x0000000008087229 */ /* 0x024fe40000000010 */
[----:B------:R-:W-:-:S06]  /*2570*/  DADD R10, R10, R18 ;  /* 0x000000000a0a7229 */ /* 0x000fcc0000000012 */
[----:B---3--:R-:W-:Y:S01]  /*2580*/  DADD R8, R8, R12 ;  /* 0x0000000008087229 */ /* 0x008fe2000000000c */
[----:B------:R-:W-:Y:S01]  /*2590*/  IADD3.X R13, RZ, R23, RZ, P1, !PT ;  /* 0x00000017ff0d7210 */ /* 0x000fe20000ffe4ff */
[----:B------:R-:W-:Y:S01]  /*25a0*/  DADD R10, R10, R14 ;  /* 0x000000000a0a7229 */ /* 0x000fe2000000000e */
[----:B------:R-:W-:Y:S01]  /*25b0*/  IADD3 R34, P1, R2, R7, RZ ;  /* 0x0000000702227210 */ /* 0x000fe20007f3e0ff */
[----:B------:R-:W-:Y:S01]  /*25c0*/  IMAD.X R23, RZ, RZ, R23, P2 ;  /* 0x000000ffff177224 */ /* 0x000fe200010e0617 */
[----:B------:R-:W-:-:S03]  /*25d0*/  ISETP.GE.AND.EX P0, PT, R13, R4, PT, P0 ;  /* 0x000000040d00720c */ /* 0x000fc60003f06300 */
[----:B----4-:R-:W-:Y:S01]  /*25e0*/  DADD R8, R8, R24 ;  /* 0x0000000008087229 */ /* 0x010fe20000000018 */
[----:B------:R-:W-:Y:S01]  /*25f0*/  IADD3.X R35, R3, R33, RZ, P1, !PT ;  /* 0x0000002103237210 */ /* 0x000fe20000ffe4ff */
[----:B------:R-:W-:-:S06]  /*2600*/  DADD R10, R10, R26 ;  /* 0x000000000a0a7229 */ /* 0x000fcc000000001a */
[----:B------:R-:W-:Y:S02]  /*2610*/  DADD R16, R8, R28 ;  /* 0x0000000008107229 */ /* 0x000fe4000000001c */
[----:B------:R-:W-:Y:S01]  /*2620*/  DADD R18, R10, R30 ;  /* 0x000000000a127229 */ /* 0x000fe2000000001e */
[----:B------:R-:W-:Y:S10]  /*2630*/  @!P0 BRA `(.L_x_515) ;  /* 0xfffffffc00948947 */ /* 0x000ff4000383ffff */
.L_x_514:
[----:B------:R-:W-:Y:S05]  /*2640*/  BSYNC B2 ;  /* 0x0000000000027941 */ /* 0x000fea0003800000 */
.L_x_513:
[----:B------:R-:W-:Y:S02]  /*2650*/  ULDC.64 UR4, c[0x0][0x478] ;  /* 0x00011e0000047ab9 */ /* 0x000fe40000000a00 */
[----:B------:R-:W-:-:S05]  /*2660*/  IADD3 R2, P0, R5, UR4, RZ ;  /* 0x0000000405027c10 */ /* 0x000fca000ff1e0ff */
[----:B------:R-:W-:-:S05]  /*2670*/  IMAD.X R3, RZ, RZ, UR5, P0 ;  /* 0x00000005ff037e24 */ /* 0x000fca00080e06ff */
[----:B-----5:R0:W-:Y:S03]  /*2680*/  STG.E.128 desc[UR10][R2.64], R16 ;  /* 0x0000001002007986 */ /* 0x0201e6000c101d0a */
.L_x_510:
[----:B------:R-:W-:Y:S05]  /*2690*/  BSYNC B1 ;  /* 0x0000000000017941 */ /* 0x000fea0003800000 */
.L_x_509:
[----:B------:R-:W1:Y:S01]  /*26a0*/  S2R R0, SR_TID.X ;  /* 0x0000000000007919 */ /* 0x000e620000002100 */
[----:B0-----:R-:W1:Y:S02]  /*26b0*/  S2R R3, SR_CTAID.X ;  /* 0x0000000000037919 */ /* 0x001e640000002500 */
[----:B-1----:R-:W-:-:S05]  /*26c0*/  LEA R3, R3, R0, 0xa ;  /* 0x0000000003037211 */ /* 0x002fca00078e50ff */
[----:B------:R-:W-:-:S07]  /*26d0*/  VIADD R3, R3, 0x80 ;  /* 0x0000008003037836 */ /* 0x000fce0000000000 */
.L_x_501:
[----:B------:R-:W-:Y:S05]  /*26e0*/  BSYNC B0 ;  /* 0x0000000000007941 */ /* 0x000fea0003800000 */
.L_x_500:
[----:B------:R-:W-:Y:S01]  /*26f0*/  ULDC UR4, c[0x0][0x210] ;  /* 0x0000840000047ab9 */ /* 0x000fe20000000800 */
[----:B------:R-:W-:Y:S01]  /*2700*/  BSSY B0, `(.L_x_516) ;  /* 0x0000263000007945 */ /* 0x000fe20003800000 */
[----:B------:R-:W-:-:S13]  /*2710*/  ISETP.GE.AND P0, PT, R3, UR4, PT ;  /* 0x0000000403007c0c */ /* 0x000fda000bf06270 */
[----:B------:R-:W-:Y:S05]  /*2720*/  @P0 BRA `(.L_x_517) ;  /* 0x0000002400800947 */ /* 0x000fea0003800000 */
[----:B------:R-:W0:Y:S01]  /*2730*/  LDC R6, c[0x0][0x218] ;  /* 0x00008600ff067b82 */ /* 0x000e220000000800 */
[----:B------:R-:W-:Y:S01]  /*2740*/  HFMA2.MMA R7, -RZ, RZ, 0, 0 ;  /* 0x00000000ff077435 */ /* 0x000fe200000001ff */
[----:B------:R-:W-:Y:S01]  /*2750*/  MOV R0, RZ ;  /* 0x000000ff00007202 */ /* 0x000fe20000000f00 */
[----:B------:R-:W-:Y:S01]  /*2760*/  IMAD.MOV.U32 R2, RZ, RZ, RZ ;  /* 0x000000ffff027224 */ /* 0x000fe200078e00ff */
[----:B0-----:R-:W-:-:S13]  /*2770*/  ISETP.NE.AND P0, PT, R6, RZ, PT ;  /* 0x000000ff0600720c */ /* 0x001fda0003f05270 */
        /* <DEDUP_REMOVED lines=348> */
.L_x_518:
        /* <DEDUP_REMOVED lines=20> */
[----:B------:R-:W-:Y:S05]  /*3e80*/  CALL.REL.NOINC `($__internal_4_$__cuda_sm20_div_s64) ;  /* 0x000000f000c47944 */ /* 0x000fea0003c00000 */
[----:B------:R-:W-:Y:S05]  /*3e90*/  BRA `(.L_x_520) ;  /* 0x0000000000507947 */ /* 0x000fea0003800000 */
.L_x_521:
        /* <DEDUP_REMOVED lines=10> */
[----:B------:R-:W-:-:S04]  /*3f40*/  IMAD.HI.U32 R8, R9, R12, RZ ;  /* 0x0000000c09087227 */ /* 0x000fc800078e00ff */
[----:B------:R-:W-:Y:S02]  /*3f50*/  IMAD.MOV R0, RZ, RZ, -R8 ;  /* 0x000000ffff007224 */ /* 0x000fe400078e0a08 */
[----:B------:R-:W-:Y:S02]  /*3f60*/  IMAD.MOV.U32 R9, RZ, RZ, RZ ;  /* 0x000000ffff097224 */ /* 0x000fe400078e00ff */
[----:B------:R-:W-:-:S05]  /*3f70*/  IMAD R0, R0, UR4, R12 ;  /* 0x0000000400007c24 */ /* 0x000fca000f8e020c */
[----:B------:R-:W-:-:S13]  /*3f80*/  ISETP.GE.U32.AND P0, PT, R0, UR4, PT ;  /* 0x0000000400007c0c */ /* 0x000fda000bf06070 */
[----:B------:R-:W-:Y:S01]  /*3f90*/  @P0 IADD3 R0, R0, -UR4, RZ ;  /* 0x8000000400000c10 */ /* 0x000fe2000fffe0ff */
[----:B------:R-:W-:-:S03]  /*3fa0*/  @P0 VIADD R8, R8, 0x1 ;  /* 0x0000000108080836 */ /* 0x000fc60000000000 */
[----:B------:R-:W-:-:S13]  /*3fb0*/  ISETP.GE.U32.AND P1, PT, R0, UR4, PT ;  /* 0x0000000400007c0c */ /* 0x000fda000bf26070 */
[----:B------:R-:W-:Y:S02]  /*3fc0*/  @P1 IADD3 R8, R8, 0x1, RZ ;  /* 0x0000000108081810 */ /* 0x000fe40007ffe0ff */
[----:B------:R-:W-:-:S07]  /*3fd0*/  @!P2 LOP3.LUT R8, RZ, UR4, RZ, 0x33, !PT ;  /* 0x00000004ff08ac12 */ /* 0x000fce000f8e33ff */
.L_x_520:
[----:B------:R-:W-:Y:S05]  /*3fe0*/  BSYNC B1 ;  /* 0x0000000000017941 */ /* 0x000fea0003800000 */
.L_x_519:
        /* <DEDUP_REMOVED lines=22> */
[----:B------:R-:W-:Y:S05]  /*4150*/  CALL.REL.NOINC `($__internal_4_$__cuda_sm20_div_s64) ;  /* 0x000000f000107944 */ /* 0x000fea0003c00000 */
[----:B------:R-:W-:Y:S05]  /*4160*/  BRA `(.L_x_524) ;  /* 0x00000000004c7947 */ /* 0x000fea0003800000 */
.L_x_523:
        /* <DEDUP_REMOVED lines=8> */
[----:B------:R-:W-:-:S06]  /*41f0*/  IMAD.HI.U32 R11, R9, R11, R8 ;  /* 0x0000000b090b7227 */ /* 0x000fcc00078e0008 */
[----:B------:R-:W-:-:S04]  /*4200*/  IMAD.HI.U32 R8, R11, R20, RZ ;  /* 0x000000140b087227 */ /* 0x000fc800078e00ff */
[----:B------:R-:W-:-:S04]  /*4210*/  IMAD.MOV R9, RZ, RZ, -R8 ;  /* 0x000000ffff097224 */ /* 0x000fc800078e0a08 */
[----:B------:R-:W-:-:S05]  /*4220*/  IMAD R9, R4, R9, R20 ;  /* 0x0000000904097224 */ /* 0x000fca00078e0214 */
[----:B------:R-:W-:-:S13]  /*4230*/  ISETP.GE.U32.AND P0, PT, R9, R4, PT ;  /* 0x000000040900720c */ /* 0x000fda0003f06070 */
[----:B------:R-:W-:Y:S01]  /*4240*/  @P0 IADD3 R9, R9, -R4, RZ ;  /* 0x8000000409090210 */ /* 0x000fe20007ffe0ff */
[----:B------:R-:W-:-:S03]  /*4250*/  @P0 VIADD R8, R8, 0x1 ;  /* 0x0000000108080836 */ /* 0x000fc60000000000 */
[----:B------:R-:W-:Y:S01]  /*4260*/  ISETP.GE.U32.AND P1, PT, R9, R4, PT ;  /* 0x000000040900720c */ /* 0x000fe20003f26070 */
[----:B------:R-:W-:-:S12]  /*4270*/  IMAD.MOV.U32 R9, RZ, RZ, RZ ;  /* 0x000000ffff097224 */ /* 0x000fd800078e00ff */
[----:B------:R-:W-:Y:S02]  /*4280*/  @P1 IADD3 R8, R8, 0x1, RZ ;  /* 0x0000000108081810 */ /* 0x000fe40007ffe0ff */
[----:B------:R-:W-:-:S07]  /*4290*/  @!P2 LOP3.LUT R8, RZ, R4, RZ, 0x33, !PT ;  /* 0x00000004ff08a212 */ /* 0x000fce00078e33ff */
.L_x_524:
[----:B------:R-:W-:Y:S05]  /*42a0*/  BSYNC B1 ;  /* 0x0000000000017941 */ /* 0x000fea0003800000 */
.L_x_522:
        /* <DEDUP_REMOVED lines=11> */
[----:B------:R0:W5:Y:S01]  /*4360*/  LDG.E.128 R8, desc[UR10][R18.64] ;  /* 0x0000000a12087981 */ /* 0x000162000c1e1d00 */
        /* <DEDUP_REMOVED lines=14> */
[----:B------:R-:W-:-:S10]  /*4450*/  IMAD.MOV.U32 R6, RZ, RZ, R0 ;  /* 0x000000ffff067224 */ /* 0x000fd400078e0000 */
[----:B0-----:R-:W-:Y:S05]  /*4460*/  @!P1 BRA `(.L_x_528) ;  /* 0x0000000400109947 */ /* 0x001fea0003800000 */
        /* <DEDUP_REMOVED lines=62> */
[-C--:B------:R-:W-:Y:S02]  /*4850*/  IADD3.X R31, RZ, R5.reuse, RZ, P2, !PT ;  /* 0x00000005ff1f7210 */ /* 0x080fe400017fe4ff */
[----:B------:R-:W-:Y:S01]  /*4860*/  @P1 IADD3.X R31, RZ, R5, RZ, P3, !PT ;  /* 0x00000005ff1f1210 */ /* 0x000fe20001ffe4ff */
[----:B--2---:R-:W-:Y:S02]  /*4870*/  DADD R8, R8, R12 ;  /* 0x0000000008087229 */ /* 0x004fe4000000000c */
[----:B------:R-:W-:-:S06]  /*4880*/  DADD R10, R10, R14 ;  /* 0x000000000a0a7229 */ /* 0x000fcc000000000e */
[----:B---3--:R-:W-:Y:S02]  /*4890*/  @P1 DADD R8, R8, R16 ;  /* 0x0000000008081229 */ /* 0x008fe40000000010 */
[----:B------:R-:W-:-:S11]  /*48a0*/  @P1 DADD R10, R10, R18 ;  /* 0x000000000a0a1229 */ /* 0x000fd60000000012 */
.L_x_528:
[----:B------:R-:W-:Y:S05]  /*48b0*/  BSYNC B2 ;  /* 0x0000000000027941 */ /* 0x000fea0003800000 */
.L_x_527:
        /* <DEDUP_REMOVED lines=35> */
.L_x_531:
[----:B------:R-:W-:Y:S01]  /*4af0*/  MOV R12, R2 ;  /* 0x00000002000c7202 */ /* 0x000fe20000000f00 */
[----:B------:R-:W-:Y:S01]  /*4b00*/  IMAD.MOV.U32 R13, RZ, RZ, R32 ;  /* 0x000000ffff0d7224 */ /* 0x000fe200078e0020 */
[----:B------:R-:W-:-:S05]  /*4b10*/  IADD3 R20, P0, R2, R5, RZ ;  /* 0x0000000502147210 */ /* 0x000fca0007f1e0ff */
[----:B------:R-:W2:Y:S01]  /*4b20*/  LDG.E.128.CONSTANT R12, desc[UR10][R12.64] ;  /* 0x0000000a0c0c7981 */ /* 0x000ea2000c1e9d00 */
[----:B------:R-:W-:Y:S02]  /*4b30*/  IADD3.X R21, R32, R37, RZ, P0, !PT ;  /* 0x0000002520157210 */ /* 0x000fe400007fe4ff */
[----:B------:R-:W-:-:S03]  /*4b40*/  IADD3 R34, P0, R20, R5, RZ ;  /* 0x0000000514227210 */ /* 0x000fc60007f1e0ff */
[----:B------:R-:W3:Y:S01]  /*4b50*/  LDG.E.128.CONSTANT R16, desc[UR10][R20.64] ;  /* 0x0000000a14107981 */ /* 0x000ee2000c1e9d00 */
[----:B------:R-:W-:Y:S02]  /*4b60*/  IADD3.X R35, R21, R37, RZ, P0, !PT ;  /* 0x0000002515237210 */ /* 0x000fe400007fe4ff */
[----:B------:R-:W-:-:S03]  /*4b70*/  IADD3 R32, P0, R34, R5, RZ ;  /* 0x0000000522207210 */ /* 0x000fc60007f1e0ff */
[----:B------:R-:W4:Y:S02]  /*4b80*/  LDG.E.128.CONSTANT R20, desc[UR10][R34.64] ;  /* 0x0000000a22147981 */ /* 0x000f24000c1e9d00 */
[----:B------:R-:W-:-:S05]  /*4b90*/  IMAD.X R33, R35, 0x1, R37, P0 ;  /* 0x0000000123217824 */ /* 0x000fca00000e0625 */
[----:B------:R0:W4:Y:S01]  /*4ba0*/  LDG.E.128.CONSTANT R24, desc[UR10][R32.64] ;  /* 0x0000000a20187981 */ /* 0x000122000c1e9d00 */
[C---:B------:R-:W-:Y:S02]  /*4bb0*/  IADD3 R0, P1, R6.reuse, 0x3, RZ ;  /* 0x0000000306007810 */ /* 0x040fe40007f3e0ff */
[----:B------:R-:W-:Y:S02]  /*4bc0*/  IADD3 R6, P2, R6, 0x4, RZ ;  /* 0x0000000406067810 */ /* 0x000fe40007f5e0ff */
[----:B------:R-:W-:Y:S01]  /*4bd0*/  ISETP.GE.U32.AND P0, PT, R0, R29, PT ;  /* 0x0000001d0000720c */ /* 0x000fe20003f06070 */
[----:B--2--5:R-:W-:Y:S02]  /*4be0*/  DADD R12, R12, R8 ;  /* 0x000000000c0c7229 */ /* 0x024fe40000000008 */
[----:B------:R-:W-:Y:S01]  /*4bf0*/  DADD R14, R14, R10 ;  /* 0x000000000e0e7229 */ /* 0x000fe2000000000a */
[----:B------:R-:W-:Y:S02]  /*4c00*/  IADD3.X R9, RZ, R31, RZ, P1, !PT ;  /* 0x0000001fff097210 */ /* 0x000fe40000ffe4ff */
[----:B------:R-:W-:-:S02]  /*4c10*/  IADD3 R2, P1, R32, R5, RZ ;  /* 0x0000000520027210 */ /* 0x000fc40007f3e0ff */
[----:B------:R-:W-:Y:S01]  /*4c20*/  ISETP.GE.AND.EX P0, PT, R9, R4, PT, P0 ;  /* 0x000000040900720c */ /* 0x000fe20003f06300 */
[----:B---3--:R-:W-:Y:S01]  /*4c30*/  DADD R12, R12, R16 ;  /* 0x000000000c0c7229 */ /* 0x008fe20000000010 */
[----:B------:R-:W-:Y:S01]  /*4c40*/  IADD3.X R31, RZ, R31, RZ, P2, !PT ;  /* 0x0000001fff1f7210 */ /* 0x000fe200017fe4ff */
[----:B------:R-:W-:Y:S01]  /*4c50*/  DADD R14, R14, R18 ;  /* 0x000000000e0e7229 */ /* 0x000fe20000000012 */
[----:B0-----:R-:W-:-:S05]  /*4c60*/  IMAD.X R32, R33, 0x1, R37, P1 ;  /* 0x0000000121207824 */ /* 0x001fca00008e0625 */
[----:B----4-:R-:W-:Y:S02]  /*4c70*/  DADD R12, R12, R20 ;  /* 0x000000000c0c7229 */ /* 0x010fe40000000014 */
[----:B------:R-:W-:-:S06]  /*4c80*/  DADD R14, R14, R22 ;  /* 0x000000000e0e7229 */ /* 0x000fcc0000000016 */
[----:B------:R-:W-:Y:S02]  /*4c90*/  DADD R8, R12, R24 ;  /* 0x000000000c087229 */ /* 0x000fe40000000018 */
[----:B------:R-:W-:Y:S01]  /*4ca0*/  DADD R10, R14, R26 ;  /* 0x000000000e0a7229 */ /* 0x000fe2000000001a */
[----:B------:R-:W-:Y:S10]  /*4cb0*/  @!P0 BRA `(.L_x_531) ;  /* 0xfffffffc008c8947 */ /* 0x000ff4000383ffff */
.L_x_530:
[----:B------:R-:W-:Y:S05]  /*4cc0*/  BSYNC B2 ;  /* 0x0000000000027941 */ /* 0x000fea0003800000 */
.L_x_529:
[----:B------:R-:W-:Y:S02]  /*4cd0*/  ULDC.64 UR4, c[0x0][0x478] ;  /* 0x00011e0000047ab9 */ /* 0x000fe40000000a00 */
[----:B------:R-:W-:-:S04]  /*4ce0*/  IADD3 R4, P0, R7, UR4, RZ ;  /* 0x0000000407047c10 */ /* 0x000fc8000ff1e0ff */
[----:B------:R-:W-:-:S05]  /*4cf0*/  IADD3.X R5, RZ, UR5, RZ, P0, !PT ;  /* 0x00000005ff057c10 */ /* 0x000fca00087fe4ff */
[----:B-----5:R0:W-:Y:S04]  /*4d00*/  STG.E.128 desc[UR10][R4.64], R8 ;  /* 0x0000000804007986 */ /* 0x0201e8000c101d0a */
.L_x_526:
[----:B------:R-:W-:Y:S05]  /*4d10*/  BSYNC B1 ;  /* 0x0000000000017941 */ /* 0x000fea0003800000 */
.L_x_525:
[----:B------:R-:W-:-:S07]  /*4d20*/  IADD3 R3, R3, 0x80, RZ ;  /* 0x0000008003037810 */ /* 0x000fce0007ffe0ff */
.L_x_517:
[----:B------:R-:W-:Y:S05]  /*4d30*/  BSYNC B0 ;  /* 0x0000000000007941 */ /* 0x000fea0003800000 */
.L_x_516:
[----:B------:R-:W-:Y:S01]  /*4d40*/  ULDC UR4, c[0x0][0x210] ;  /* 0x0000840000047ab9 */ /* 0x000fe20000000800 */
[----:B------:R-:W-:Y:S01]  /*4d50*/  BSSY B0, `(.L_x_532) ;  /* 0x0000260000007945 */ /* 0x000fe20003800000 */
[----:B------:R-:W-:-:S13]  /*4d60*/  ISETP.GE.AND P0, PT, R3, UR4, PT ;  /* 0x0000000403007c0c */ /* 0x000fda000bf06270 */
[----:B------:R-:W-:Y:S05]  /*4d70*/  @P0 BRA `(.L_x_533) ;  /* 0x0000002400740947 */ /* 0x000fea0003800000 */
[----:B0-----:R-:W0:Y:S01]  /*4d80*/  LDC R8, c[0x0][0x218] ;  /* 0x00008600ff087b82 */ /* 0x001e220000000800 */
[----:B------:R-:W-:Y:S01]  /*4d90*/  HFMA2.MMA R21, -RZ, RZ, 0, 0 ;  /* 0x00000000ff157435 */ /* 0x000fe200000001ff */
[----:B------:R-:W-:Y:S01]  /*4da0*/  IMAD.MOV.U32 R0, RZ, RZ, RZ ;  /* 0x000000ffff007224 */ /* 0x000fe200078e00ff */
[----:B------:R-:W-:Y:S02]  /*4db0*/  MOV R2, RZ ;  /* 0x000000ff00027202 */ /* 0x000fe40000000f00 */
        /* <DEDUP_REMOVED lines=349> */
.L_x_534:
        /* <DEDUP_REMOVED lines=21> */
[----:B------:R-:W-:Y:S05]  /*64e0*/  BRA `(.L_x_536) ;  /* 0x0000000000507947 */ /* 0x000fea0003800000 */
.L_x_537:
        /* <DEDUP_REMOVED lines=20> */
.L_x_536:
[----:B------:R-:W-:Y:S05]  /*6630*/  BSYNC B1 ;  /* 0x0000000000017941 */ /* 0x000fea0003800000 */
.L_x_535:
        /* <DEDUP_REMOVED lines=24> */
.L_x_539:
        /* <DEDUP_REMOVED lines=18> */
[----:B------:R-:W-:-:S07]  /*68e0*/  @!P2 LOP3.LUT R8, RZ, R4, RZ, 0x33, !PT ;  /* 0x00000004ff08a212 */ /* 0x000fce00078e33ff */
.L_x_540:
[----:B------:R-:W-:Y:S05]  /*68f0*/  BSYNC B1 ;  /* 0x0000000000017941 */ /* 0x000fea0003800000 */
.L_x_538:
        /* <DEDUP_REMOVED lines=51> */
[----:B------:R-:W2:Y:S01]  /*6c30*/  LDG.E.128.CONSTANT R12, desc[UR10][R14.64] ;  /* 0x0000000a0e0c7981 */ /* 0x000ea2000c1e9d00 */
[----:B------:R-:W-:Y:S02]  /*6c40*/  ISETP.NE.U32.AND P1, PT, R32, 0x1, PT ;  /* 0x000000012000780c */ /* 0x000fe40003f25070 */
[----:B------:R-:W-:Y:S02]  /*6c50*/  IADD3 R22, P2, R0, 0x1, RZ ;  /* 0x0000000100167810 */ /* 0x000fe40007f5e0ff */
[----:B------:R-:W-:Y:S02]  /*6c60*/  ISETP.NE.AND.EX P1, PT, RZ, RZ, PT, P1 ;  /* 0x000000ffff00720c */ /* 0x000fe40003f25310 */
[----:B------:R-:W-:Y:S01]  /*6c70*/  IADD3.X R33, RZ, R5, RZ, P2, !PT ;  /* 0x00000005ff217210 */ /* 0x000fe200017fe4ff */
[----:B--2--5:R-:W-:Y:S02]  /*6c80*/  DADD R8, R8, R12 ;  /* 0x0000000008087229 */ /* 0x024fe4000000000c */
[----:B------:R-:W-:-:S08]  /*6c90*/  DADD R10, R10, R14 ;  /* 0x000000000a0a7229 */ /* 0x000fd0000000000e */
[----:B------:R-:W-:Y:S05]  /*6ca0*/  @!P1 BRA `(.L_x_544) ;  /* 0x0000000000949947 */ /* 0x000fea0003800000 */
[----:B------:R-:W-:Y:S01]  /*6cb0*/  IMAD R12, R5, R26, RZ ;  /* 0x0000001a050c7224 */ /* 0x000fe200078e02ff */
[----:B------:R-:W-:Y:S01]  /*6cc0*/  ISETP.NE.U32.AND P1, PT, R32, 0x2, PT ;  /* 0x000000022000780c */ /* 0x000fe20003f25070 */
[----:B------:R-:W-:Y:S01]  /*6cd0*/  ULDC.64 UR4, c[0x0][0x498] ;  /* 0x0001260000047ab9 */ /* 0x000fe20000000a00 */
[----:B------:R-:W-:Y:S01]  /*6ce0*/  IADD3 R16, P5, R16, R24, RZ ;  /* 0x0000001810107210 */ /* 0x000fe20007fbe0ff */
[C---:B------:R-:W-:Y:S01]  /*6cf0*/  IMAD R15, R0.reuse, R27, R12 ;  /* 0x0000001b000f7224 */ /* 0x040fe200078e020c */
[----:B------:R-:W-:Y:S01]  /*6d00*/  ISETP.NE.AND.EX P1, PT, RZ, RZ, PT, P1 ;  /* 0x000000ffff00720c */ /* 0x000fe20003f25310 */
[----:B------:R-:W-:Y:S01]  /*6d10*/  IMAD.WIDE.U32 R12, R0, R26, UR4 ;  /* 0x00000004000c7e25 */ /* 0x000fe2000f8e001a */
[----:B------:R-:W-:-:S04]  /*6d20*/  IADD3.X R17, R29, R25, RZ, P5, !PT ;  /* 0x000000191d117210 */ /* 0x000fc80002ffe4ff */
[----:B------:R-:W-:Y:S02]  /*6d30*/  IADD3 R35, R13, R15, RZ ;  /* 0x0000000f0d237210 */ /* 0x000fe40007ffe0ff */
[----:B------:R-:W-:-:S05]  /*6d40*/  IADD3 R15, P4, R6, -R12, RZ ;  /* 0x8000000c060f7210 */ /* 0x000fca0007f9e0ff */
[----:B------:R-:W-:Y:S01]  /*6d50*/  IMAD.X R33, R7, 0x1, ~R35, P4 ;  /* 0x0000000107217824 */ /* 0x000fe200020e0e23 */
[----:B------:R-:W-:Y:S02]  /*6d60*/  @P1 IADD3 R24, P4, R16, R24, RZ ;  /* 0x0000001810181210 */ /* 0x000fe40007f9e0ff */
[----:B------:R-:W-:Y:S01]  /*6d70*/  @P1 IADD3 R13, P2, P3, R6, -R26, -R12 ;  /* 0x8000001a060d1210 */ /* 0x000fe20007b5e80c */
[-C--:B------:R-:W-:Y:S01]  /*6d80*/  IMAD R12, R33, R18.reuse, RZ ;  /* 0x00000012210c7224 */ /* 0x080fe200078e02ff */
[----:B------:R-:W-:Y:S01]  /*6d90*/  @P1 IADD3.X R25, R17, R25, RZ, P4, !PT ;  /* 0x0000001911191210 */ /* 0x000fe200027fe4ff */
[----:B------:R-:W-:Y:S01]  /*6da0*/  IMAD.WIDE.U32 R16, R15, R18, R16 ;  /* 0x000000120f107225 */ /* 0x000fe200078e0010 */
[----:B------:R-:W-:-:S03]  /*6db0*/  @P1 IADD3.X R27, R7, ~R27, ~R35, P2, P3 ;  /* 0x8000001b071b1210 */ /* 0x000fc600017e6c23 */
[----:B------:R-:W-:Y:S01]  /*6dc0*/  IMAD R15, R15, R19, R12 ;  /* 0x000000130f0f7224 */ /* 0x000fe200078e020c */
[----:B------:R-:W-:Y:S01]  /*6dd0*/  LEA R12, P2, R16, R31, 0x4 ;  /* 0x0000001f100c7211 */ /* 0x000fe200078420ff */
[-C--:B------:R-:W-:Y:S02]  /*6de0*/  @P1 IMAD R14, R27, R18.reuse, RZ ;  /* 0x000000121b0e1224 */ /* 0x080fe400078e02ff */
[----:B------:R-:W-:Y:S02]  /*6df0*/  IMAD.IADD R15, R17, 0x1, R15 ;  /* 0x00000001110f7824 */ /* 0x000fe400078e020f */
[----:B------:R-:W-:-:S04]  /*6e00*/  @P1 IMAD.WIDE.U32 R24, R13, R18, R24 ;  /* 0x000000120d181225 */ /* 0x000fc800078e0018 */
[----:B------:R-:W-:Y:S01]  /*6e10*/  @P1 IMAD R17, R13, R19, R14 ;  /* 0x000000130d111224 */ /* 0x000fe200078e020e */
[-C--:B------:R-:W-:Y:S02]  /*6e20*/  LEA.HI.X R13, R16, R30.reuse, R15, 0x4, P2 ;  /* 0x0000001e100d7211 */ /* 0x080fe400010f240f */
[C---:B------:R-:W-:Y:S02]  /*6e30*/  @P1 LEA R16, P2, R24.reuse, R31, 0x4 ;  /* 0x0000001f18101211 */ /* 0x040fe400078420ff */
[----:B------:R-:W-:Y:S02]  /*6e40*/  @P1 IADD3 R17, R25, R17, RZ ;  /* 0x0000001119111210 */ /* 0x000fe40007ffe0ff */
        /* <DEDUP_REMOVED lines=11> */
.L_x_544:
[----:B------:R-:W-:Y:S05]  /*6f00*/  BSYNC B2 ;  /* 0x0000000000027941 */ /* 0x000fea0003800000 */
.L_x_543:
        /* <DEDUP_REMOVED lines=9> */
[----:B------:R-:W-:Y:S02]  /*6fa0*/  IMAD R0, R0, UR6, RZ ;  /* 0x0000000600007c24 */ /* 0x000fe4000f8e02ff */
[----:B------:R-:W-:-:S04]  /*6fb0*/  IMAD.WIDE.U32 R14, R6, UR8, RZ ;  /* 0x00000008060e7c25 */ /* 0x000fc8000f8e00ff */
[----:B------:R-:W-:Y:S01]  /*6fc0*/  IMAD R5, R5, UR7, R0 ;  /* 0x0000000705057c24 */ /* 0x000fe2000f8e0200 */
[----:B------:R-:W-:-:S04]  /*6fd0*/  UIMAD UR7, UR7, UR8, URZ ;  /* 0x00000008070772a4 */ /* 0x000fc8000f8e023f */
[----:B------:R-:W-:Y:S01]  /*6fe0*/  IADD3 R0, R7, R5, RZ ;  /* 0x0000000507007210 */ /* 0x000fe20007ffe0ff */
[----:B------:R-:W-:Y:S02]  /*6ff0*/  UIMAD UR7, UR6, UR9, UR7 ;  /* 0x00000009060772a4 */ /* 0x000fe4000f8e0207 */
[----:B------:R-:W-:Y:S02]  /*7000*/  USHF.L.U32 UR6, UR4, 0x4, URZ ;  /* 0x0000000404067899 */ /* 0x000fe4000800063f */
[----:B------:R-:W-:Y:S01]  /*7010*/  IMAD R5, R0, UR8, RZ ;  /* 0x0000000800057c24 */ /* 0x000fe2000f8e02ff */
[----:B------:R-:W-:Y:S01]  /*7020*/  UIADD3 UR7, UR5, UR7, URZ ;  /* 0x0000000705077290 */ /* 0x000fe2000fffe03f */
[-C--:B0-----:R-:W-:Y:S01]  /*7030*/  IMAD R0, R33, R12.reuse, RZ ;  /* 0x0000000c21007224 */ /* 0x081fe200078e02ff */
[----:B------:R-:W-:Y:S01]  /*7040*/  SHF.L.U64.HI R37, R12, 0x4, R13 ;  /* 0x000000040c257819 */ /* 0x000fe2000001020d */
[----:B------:R-:W-:Y:S01]  /*7050*/  IMAD R19, R6, UR9, R5 ;  /* 0x0000000906137c24 */ /* 0x000fe2000f8e0205 */
[----:B------:R-:W-:Y:S01]  /*7060*/  ULDC.64 UR8, c[0x0][0x480] ;  /* 0x0001200000087ab9 */ /* 0x000fe20000000a00 */
[----:B------:R-:W-:Y:S01]  /*7070*/  IMAD.WIDE.U32 R6, R22, R12, RZ ;  /* 0x0000000c16067225 */ /* 0x000fe200078e00ff */
[----:B------:R-:W-:-:S02]  /*7080*/  USHF.L.U64.HI UR7, UR4, 0x4, UR7 ;  /* 0x0000000404077899 */ /* 0x000fc40008010207 */
[----:B------:R-:W-:Y:S01]  /*7090*/  IADD3 R15, R15, R19, RZ ;  /* 0x000000130f0f7210 */ /* 0x000fe20007ffe0ff */
[----:B------:R-:W-:Y:S02]  /*70a0*/  IMAD.SHL.U32 R5, R14, 0x10, RZ ;  /* 0x000000100e057824 */ /* 0x000fe400078e00ff */
[----:B------:R-:W-:Y:S01]  /*70b0*/  IMAD R17, R22, R13, R0 ;  /* 0x0000000d16117224 */ /* 0x000fe200078e0200 */
[----:B------:R-:W-:Y:S02]  /*70c0*/  SHF.L.U64.HI R15, R14, 0x4, R15 ;  /* 0x000000040e0f7819 */ /* 0x000fe4000001020f */
[----:B------:R-:W-:Y:S02]  /*70d0*/  LEA R5, P0, R6, R5, 0x4 ;  /* 0x0000000506057211 */ /* 0x000fe400078020ff */
[----:B------:R-:W-:Y:S02]  /*70e0*/  IADD3 R0, R7, R17, RZ ;  /* 0x0000001107007210 */ /* 0x000fe40007ffe0ff */
[----:B------:R-:W-:-:S02]  /*70f0*/  IADD3 R2, P1, P2, R5, UR8, R2 ;  /* 0x0000000805027c10 */ /* 0x000fc4000fa3e002 */
[----:B------:R-:W-:Y:S02]  /*7100*/  LEA R5, P3, R12, -UR6, 0x4 ;  /* 0x800000060c057c11 */ /* 0x000fe4000f8620ff */
[----:B------:R-:W-:Y:S02]  /*7110*/  LEA.HI.X R6, R6, R15, R0, 0x4, P0 ;  /* 0x0000000f06067211 */ /* 0x000fe400000f2400 */
[----:B------:R-:W-:Y:S02]  /*7120*/  IADD3.X R37, R37, ~UR7, RZ, P3, !PT ;  /* 0x8000000725257c10 */ /* 0x000fe40009ffe4ff */
[----:B------:R-:W-:-:S07]  /*7130*/  IADD3.X R6, R6, UR9, RZ, P1, P2 ;  /* 0x0000000906067c10 */ /* 0x000fce0008fe44ff */
.L_x_547:
[----:B------:R-:W-:Y:S01]  /*7140*/  IMAD.MOV.U32 R12, RZ, RZ, R2 ;  /* 0x000000ffff0c7224 */ /* 0x000fe200078e0002 */
[----:B------:R-:W-:Y:S02]  /*7150*/  MOV R13, R6 ;  /* 0x00000006000d7202 */ /* 0x000fe40000000f00 */
[----:B------:R-:W-:-:S04]  /*7160*/  IADD3 R24, P0, R2, R5, RZ ;  /* 0x0000000502187210 */ /* 0x000fc80007f1e0ff */
[----:B------:R-:W2:Y:S01]  /*7170*/  LDG.E.128.CONSTANT R12, desc[UR10][R12.64] ;  /* 0x0000000a0c0c7981 */ /* 0x000ea2000c1e9d00 */
[----:B------:R-:W-:Y:S02]  /*7180*/  IADD3.X R25, R6, R37, RZ, P0, !PT ;  /* 0x0000002506197210 */ /* 0x000fe400007fe4ff */
[----:B------:R-:W-:-:S03]  /*7190*/  IADD3 R34, P0, R24, R5, RZ ;  /* 0x0000000518227210 */ /* 0x000fc60007f1e0ff */
[----:B------:R-:W3:Y:S02]  /*71a0*/  LDG.E.128.CONSTANT R16, desc[UR10][R24.64] ;  /* 0x0000000a18107981 */ /* 0x000ee4000c1e9d00 */
[----:B------:R-:W-:Y:S01]  /*71b0*/  IMAD.X R35, R25, 0x1, R37, P0 ;  /* 0x0000000119237824 */ /* 0x000fe200000e0625 */
[----:B------:R-:W-:-:S04]  /*71c0*/  IADD3 R6, P0, R34, R5, RZ ;  /* 0x0000000522067210 */ /* 0x000fc80007f1e0ff */
[----:B------:R-:W-:Y:S01]  /*71d0*/  IADD3.X R7, R35, R37, RZ, P0, !PT ;  /* 0x0000002523077210 */ /* 0x000fe200007fe4ff */
[----:B------:R-:W4:Y:S04]  /*71e0*/  LDG.E.128.CONSTANT R24, desc[UR10][R34.64] ;  /* 0x0000000a22187981 */ /* 0x000f28000c1e9d00 */
[----:B------:R0:W4:Y:S01]  /*71f0*/  LDG.E.128.CONSTANT R28, desc[UR10][R6.64] ;  /* 0x0000000a061c7981 */ /* 0x000122000c1e9d00 */
[C---:B------:R-:W-:Y:S02]  /*7200*/  IADD3 R0, P1, R22.reuse, 0x3, RZ ;  /* 0x0000000316007810 */ /* 0x040fe40007f3e0ff */
[----:B------:R-:W-:Y:S02]  /*7210*/  IADD3 R22, P2, R22, 0x4, RZ ;  /* 0x0000000416167810 */ /* 0x000fe40007f5e0ff */
[----:B------:R-:W-:Y:S01]  /*7220*/  ISETP.GE.U32.AND P0, PT, R0, R23, PT ;  /* 0x000000170000720c */ /* 0x000fe20003f06070 */
[----:B--2--5:R-:W-:-:S02]  /*7230*/  DADD R12, R12, R8 ;  /* 0x000000000c0c7229 */ /* 0x024fc40000000008 */
[----:B------:R-:W-:Y:S01]  /*7240*/  DADD R14, R14, R10 ;  /* 0x000000000e0e7229 */ /* 0x000fe2000000000a */
[----:B------:R-:W-:Y:S01]  /*7250*/  IADD3.X R9, RZ, R33, RZ, P1, !PT ;  /* 0x00000021ff097210 */ /* 0x000fe20000ffe4ff */
[----:B------:R-:W-:Y:S01]  /*7260*/  IMAD.X R33, RZ, RZ, R33, P2 ;  /* 0x000000ffff217224 */ /* 0x000fe200010e0621 */
[----:B------:R-:W-:Y:S02]  /*7270*/  IADD3 R2, P1, R6, R5, RZ ;  /* 0x0000000506027210 */ /* 0x000fe40007f3e0ff */
[----:B------:R-:W-:Y:S01]  /*7280*/  ISETP.GE.AND.EX P0, PT, R9, R4, PT, P0 ;  /* 0x000000040900720c */ /* 0x000fe20003f06300 */
[----:B---3--:R-:W-:Y:S01]  /*7290*/  DADD R12, R12, R16 ;  /* 0x000000000c0c7229 */ /* 0x008fe20000000010 */
[----:B0-----:R-:W-:Y:S01]  /*72a0*/  IADD3.X R6, R7, R37, RZ, P1, !PT ;  /* 0x0000002507067210 */ /* 0x001fe20000ffe4ff */
[----:B------:R-:W-:-:S06]  /*72b0*/  DADD R14, R14, R18 ;  /* 0x000000000e0e7229 */ /* 0x000fcc0000000012 */
[----:B----4-:R-:W-:Y:S02]  /*72c0*/  DADD R12, R12, R24 ;  /* 0x000000000c0c7229 */ /* 0x010fe40000000018 */
[----:B------:R-:W-:-:S06]  /*72d0*/  DADD R14, R14, R26 ;  /* 0x000000000e0e7229 */ /* 0x000fcc000000001a */
[----:B------:R-:W-:Y:S02]  /*72e0*/  DADD R8, R12, R28 ;  /* 0x000000000c087229 */ /* 0x000fe4000000001c */
[----:B------:R-:W-:Y:S01]  /*72f0*/  DADD R10, R14, R30 ;  /* 0x000000000e0a7229 */ /* 0x000fe2000000001e */
[----:B------:R-:W-:Y:S10]  /*7300*/  @!P0 BRA `(.L_x_547) ;  /* 0xfffffffc008c8947 */ /* 0x000ff4000383ffff */
.L_x_546:
[----:B------:R-:W-:Y:S05]  /*7310*/  BSYNC B2 ;  /* 0x0000000000027941 */ /* 0x000fea0003800000 */
.L_x_545:
[----:B-----5:R0:W-:Y:S02]  /*7320*/  STG.E.128 desc[UR10][R20.64], R8 ;  /* 0x0000000814007986 */ /* 0x0201e4000c101d0a */
.L_x_542:
[----:B------:R-:W-:Y:S05]  /*7330*/  BSYNC B1 ;  /* 0x0000000000017941 */ /* 0x000fea0003800000 */
.L_x_541:
[----:B------:R-:W-:-:S07]  /*7340*/  IADD3 R3, R3, 0x80, RZ ;  /* 0x0000008003037810 */ /* 0x000fce0007ffe0ff */
.L_x_533:
[----:B------:R-:W-:Y:S05]  /*7350*/  BSYNC B0 ;  /* 0x0000000000007941 */ /* 0x000fea0003800000 */
.L_x_532:
        /* <DEDUP_REMOVED lines=357> */
.L_x_550:
        /* <DEDUP_REMOVED lines=22> */
.L_x_553:
        /* <DEDUP_REMOVED lines=20> */
.L_x_552:
[----:B------:R-:W-:Y:S05]  /*8c50*/  BSYNC B1 ;  /* 0x0000000000017941 */ /* 0x000fea0003800000 */
.L_x_551:
        /* <DEDUP_REMOVED lines=24> */
.L_x_555:
        /* <DEDUP_REMOVED lines=19> */
.L_x_556:
[----:B------:R-:W-:Y:S05]  /*8f10*/  BSYNC B1 ;  /* 0x0000000000017941 */ /* 0x000fea0003800000 */
.L_x_554:
        /* <DEDUP_REMOVED lines=96> */
.L_x_560:
[----:B------:R-:W-:Y:S05]  /*9520*/  BSYNC B2 ;  /* 0x0000000000027941 */ /* 0x000fea0003800000 */
.L_x_559:
        /* <DEDUP_REMOVED lines=35> */
.L_x_563:
        /* <DEDUP_REMOVED lines=29> */
.L_x_562:
[----:B------:R-:W-:Y:S05]  /*9930*/  BSYNC B2 ;  /* 0x0000000000027941 */ /* 0x000fea0003800000 */
.L_x_561:
[----:B-----5:R0:W-:Y:S02]  /*9940*/  STG.E.128 desc[UR10][R20.64], R8 ;  /* 0x0000000814007986 */ /* 0x0201e4000c101d0a */
.L_x_558:
[----:B------:R-:W-:Y:S05]  /*9950*/  BSYNC B1 ;  /* 0x0000000000017941 */ /* 0x000fea0003800000 */
.L_x_557:
[----:B------:R-:W-:-:S07]  /*9960*/  IADD3 R3, R3, 0x80, RZ ;  /* 0x0000008003037810 */ /* 0x000fce0007ffe0ff */
.L_x_549:
[----:B------:R-:W-:Y:S05]  /*9970*/  BSYNC B0 ;  /* 0x0000000000007941 */ /* 0x000fea0003800000 */
.L_x_548:
        /* <DEDUP_REMOVED lines=357> */
.L_x_566:
        /* <DEDUP_REMOVED lines=22> */
.L_x_569:
        /* <DEDUP_REMOVED lines=20> */
.L_x_568:
[----:B------:R-:W-:Y:S05]  /*b270*/  BSYNC B1 ;  /* 0x0000000000017941 */ /* 0x000fea0003800000 */
.L_x_567:
        /* <DEDUP_REMOVED lines=24> */
.L_x_571:
        /* <DEDUP_REMOVED lines=19> */
.L_x_572:
[----:B------:R-:W-:Y:S05]  /*b530*/  BSYNC B1 ;  /* 0x0000000000017941 */ /* 0x000fea0003800000 */
.L_x_570:
        /* <DEDUP_REMOVED lines=96> */
.L_x_576:
[----:B------:R-:W-:Y:S05]  /*bb40*/  BSYNC B2 ;  /* 0x0000000000027941 */ /* 0x000fea0003800000 */
.L_x_575:
        /* <DEDUP_REMOVED lines=35> */
.L_x_579:
        /* <DEDUP_REMOVED lines=29> */
.L_x_578:
[----:B------:R-:W-:Y:S05]  /*bf50*/  BSYNC B2 ;  /* 0x0000000000027941 */ /* 0x000fea0003800000 */
.L_x_577:
[----:B-----5:R0:W-:Y:S02]  /*bf60*/  STG.E.128 desc[UR10][R20.64], R8 ;  /* 0x0000000814007986 */ /* 0x0201e4000c101d0a */
.L_x_574:
[----:B------:R-:W-:Y:S05]  /*bf70*/  BSYNC B1 ;  /* 0x0000000000017941 */ /* 0x000fea0003800000 */
.L_x_573:
[----:B------:R-:W-:-:S07]  /*bf80*/  IADD3 R3, R3, 0x80, RZ ;  /* 0x0000008003037810 */ /* 0x000fce0007ffe0ff */
.L_x_565:
[----:B------:R-:W-:Y:S05]  /*bf90*/  BSYNC B0 ;  /* 0x0000000000007941 */ /* 0x000fea0003800000 */
.L_x_564:
        /* <DEDUP_REMOVED lines=357> */
.L_x_582:
        /* <DEDUP_REMOVED lines=22> */
.L_x_585:
        /* <DEDUP_REMOVED lines=20> */
.L_x_584:
[----:B------:R-:W-:Y:S05]  /*d890*/  BSYNC B1 ;  /* 0x0000000000017941 */ /* 0x000fea0003800000 */
.L_x_583:
        /* <DEDUP_REMOVED lines=24> */
.L_x_587:
        /* <DEDUP_REMOVED lines=19> */
.L_x_588:
[----:B------:R-:W-:Y:S05]  /*db50*/  BSYNC B1 ;  /* 0x0000000000017941 */ /* 0x000fea0003800000 */
.L_x_586:
        /* <DEDUP_REMOVED lines=96> */
.L_x_592:
[----:B------:R-:W-:Y:S05]  /*e160*/  BSYNC B2 ;  /* 0x0000000000027941 */ /* 0x000fea0003800000 */
.L_x_591:
        /* <DEDUP_REMOVED lines=35> */
.L_x_595:
        /* <DEDUP_REMOVED lines=29> */
.L_x_594:
[----:B------:R-:W-:Y:S05]  /*e570*/  BSYNC B2 ;  /* 0x0000000000027941 */ /* 0x000fea0003800000 */
.L_x_593:
[----:B-----5:R0:W-:Y:S02]  /*e580*/  STG.E.128 desc[UR10][R18.64], R8 ;  /* 0x0000000812007986 */ /* 0x0201e4000c101d0a */
.L_x_590:
[----:B------:R-:W-:Y:S05]  /*e590*/  BSYNC B1 ;  /* 0x0000000000017941 */ /* 0x000fea0003800000 */
.L_x_589:
[----:B------:R-:W-:-:S07]  /*e5a0*/  IADD3 R3, R3, 0x80, RZ ;  /* 0x0000008003037810 */ /* 0x000fce0007ffe0ff */
.L_x_581:
[----:B------:R-:W-:Y:S05]  /*e5b0*/  BSYNC B0 ;  /* 0x0000000000007941 */ /* 0x000fea0003800000 */
.L_x_580:
        /* <DEDUP_REMOVED lines=10> */
[----:B------:R-:W-:Y:S01]  /*e660*/  IMAD.MOV.U32 R2, RZ, RZ, RZ ;  /* 0x000000ffff027224 */ /* 0x000fe200078e00ff */
[----:B------:R-:W-:Y:S01]  /*e670*/  ULDC.64 UR4, c[0x0][0x220] ;  /* 0x0000880000047ab9 */ /* 0x000fe20000000a00 */
[----:B------:R-:W-:Y:S01]  /*e680*/  ISETP.NE.AND P0, PT, R6, 0x1, PT ;  /* 0x000000010600780c */ /* 0x000fe20003f05270 */
[----:B------:R-:W-:Y:S01]  /*e690*/  ULDC UR6, c[0x0][0x350] ;  /* 0x0000d40000067ab9 */ /* 0x000fe20000000800 */
[----:B0-----:R-:W-:Y:S01]  /*e6a0*/  IMAD.HI.U32 R4, R3, UR4, R2 ;  /* 0x0000000403047c27 */ /* 0x001fe2000f8e0002 */
        /* <DEDUP_REMOVED lines=342> */
.L_x_598:
        /* <DEDUP_REMOVED lines=22> */
.L_x_601:
        /* <DEDUP_REMOVED lines=20> */
.L_x_600:
[----:B------:R-:W-:Y:S05]  /*feb0*/  BSYNC B1 ;  /* 0x0000000000017941 */ /* 0x000fea0003800000 */
.L_x_599:
        /* <DEDUP_REMOVED lines=24> */
.L_x_603:
        /* <DEDUP_REMOVED lines=19> */
.L_x_604:
[----:B------:R-:W-:Y:S05]  /*10170*/  BSYNC B1 ;  /* 0x0000000000017941 */ /* 0x000fea0003800000 */
.L_x_602:
        /* <DEDUP_REMOVED lines=96> */
.L_x_608:
[----:B------:R-:W-:Y:S05]  /*10780*/  BSYNC B2 ;  /* 0x0000000000027941 */ /* 0x000fea0003800000 */
.L_x_607:
        /* <DEDUP_REMOVED lines=25> */
[C---:B------:R-:W-:Y:S01]  /*10920*/  IMAD.SHL.U32 R5, R18.reuse, 0x10, RZ ;  /* 0x0000001012057824 */ /* 0x040fe200078e00ff */
[----:B------:R-:W-:Y:S01]  /*10930*/  SHF.L.U64.HI R19, R18, 0x4, R19 ;  /* 0x0000000412137819 */ /* 0x000fe20000010213 */
[----:B------:R-:W-:-:S03]  /*10940*/  IMAD R17, R28, R13, R2 ;  /* 0x0000000d1c117224 */ /* 0x000fc600078e0202 */
[----:B------:R-:W-:Y:S02]  /*10950*/  LEA R5, P0, R14, R5, 0x4 ;  /* 0x000000050e057211 */ /* 0x000fe400078020ff */
[----:B------:R-:W-:Y:S02]  /*10960*/  IADD3 R2, R15, R17, RZ ;  /* 0x000000110f027210 */ /* 0x000fe40007ffe0ff */
[----:B------:R-:W-:Y:S02]  /*10970*/  IADD3 R0, P1, P2, R5, UR8, R0 ;  /* 0x0000000805007c10 */ /* 0x000fe4000fa3e000 */
[----:B------:R-:W-:Y:S02]  /*10980*/  LEA R5, P3, R12, -UR6, 0x4 ;  /* 0x800000060c057c11 */ /* 0x000fe4000f8620ff */
[----:B------:R-:W-:Y:S02]  /*10990*/  LEA.HI.X R14, R14, R19, R2, 0x4, P0 ;  /* 0x000000130e0e7211 */ /* 0x000fe400000f2402 */
[----:B------:R-:W-:-:S02]  /*109a0*/  IADD3.X R37, R37, ~UR7, RZ, P3, !PT ;  /* 0x8000000725257c10 */ /* 0x000fc40009ffe4ff */
[----:B------:R-:W-:-:S07]  /*109b0*/  IADD3.X R32, R14, UR9, RZ, P1, P2 ;  /* 0x000000090e207c10 */ /* 0x000fce0008fe44ff */
.L_x_611:
        /* <DEDUP_REMOVED lines=29> */
.L_x_610:
[----:B------:R-:W-:Y:S05]  /*10b90*/  BSYNC B2 ;  /* 0x0000000000027941 */ /* 0x000fea0003800000 */
.L_x_609:
[----:B-----5:R0:W-:Y:S02]  /*10ba0*/  STG.E.128 desc[UR10][R6.64], R8 ;  /* 0x0000000806007986 */ /* 0x0201e4000c101d0a */
.L_x_606:
[----:B------:R-:W-:Y:S05]  /*10bb0*/  BSYNC B1 ;  /* 0x0000000000017941 */ /* 0x000fea0003800000 */
.L_x_605:
[----:B------:R-:W-:-:S07]  /*10bc0*/  IADD3 R3, R3, 0x80, RZ ;  /* 0x0000008003037810 */ /* 0x000fce0007ffe0ff */
.L_x_597:
[----:B------:R-:W-:Y:S05]  /*10bd0*/  BSYNC B0 ;  /* 0x0000000000007941 */ /* 0x000fea0003800000 */
.L_x_596:
[----:B------:R-:W-:Y:S02]  /*10be0*/  ULDC UR4, c[0x0][0x210] ;  /* 0x0000840000047ab9 */ /* 0x000fe40000000800 */
[----:B------:R-:W-:-:S13]  /*10bf0*/  ISETP.GE.AND P0, PT, R3, UR4, PT ;  /* 0x0000000403007c0c */ /* 0x000fda000bf06270 */
[----:B------:R-:W-:Y:S05]  /*10c00*/  @P0 EXIT ;  /* 0x000000000000094d */ /* 0x000fea0003800000 */
        /* <DEDUP_REMOVED lines=353> */
.L_x_612:
        /* <DEDUP_REMOVED lines=20> */
[----:B------:R-:W-:Y:S05]  /*12360*/  CALL.REL.NOINC `($__internal_4_$__cuda_sm20_div_s64) ;  /* 0x0000000c008c7944 */ /* 0x000fea0003c00000 */
[----:B------:R-:W-:Y:S05]  /*12370*/  BRA `(.L_x_614) ;  /* 0x0000000000507947 */ /* 0x000fea0003800000 */
.L_x_615:
[----:B------:R-:W-:Y:S01]  /*12380*/  ULDC UR4, c[0x0][0x498] ;  /* 0x0001260000047ab9 */ /* 0x000fe20000000800 */
[----:B------:R-:W-:Y:S01]  /*12390*/  IMAD.MOV.U32 R2, RZ, RZ, RZ ;  /* 0x000000ffff027224 */ /* 0x000fe200078e00ff */
[----:B------:R-:W0:Y:S01]  /*123a0*/  I2F.U32.RP R4, UR4 ;  /* 0x0000000400047d06 */ /* 0x000e220008209000 */
[----:B------:R-:W-:Y:S01]  /*123b0*/  ISETP.NE.U32.AND P2, PT, RZ, UR4, PT ;  /* 0x00000004ff007c0c */ /* 0x000fe2000bf45070 */
[----:B------:R-:W-:-:S06]  /*123c0*/  HFMA2.MMA R9, -RZ, RZ, 0, 0 ;  /* 0x00000000ff097435 */ /* 0x000fcc00000001ff */
[----:B0-----:R-:W0:Y:S02]  /*123d0*/  MUFU.RCP R4, R4 ;  /* 0x0000000400047308 */ /* 0x001e240000001000 */
[----:B0-----:R-:W-:-:S06]  /*123e0*/  IADD3 R3, R4, 0xffffffe, RZ ;  /* 0x0ffffffe04037810 */ /* 0x001fcc0007ffe0ff */
[----:B------:R-:W0:Y:S02]  /*123f0*/  F2I.FTZ.U32.TRUNC.NTZ R3, R3 ;  /* 0x0000000300037305 */ /* 0x000e24000021f000 */
[----:B0-----:R-:W-:-:S05]  /*12400*/  IADD3 R5, RZ, -R3, RZ ;  /* 0x80000003ff057210 */ /* 0x001fca0007ffe0ff */
        /* <DEDUP_REMOVED lines=11> */
.L_x_614:
[----:B------:R-:W-:Y:S05]  /*124c0*/  BSYNC B0 ;  /* 0x0000000000007941 */ /* 0x000fea0003800000 */
.L_x_613:
[----:B------:R-:W-:Y:S01]  /*124d0*/  ULDC.64 UR6, c[0x0][0x498] ;  /* 0x0001260000067ab9 */ /* 0x000fe20000000a00 */
[----:B------:R-:W-:Y:S01]  /*124e0*/  ULDC.64 UR4, c[0x0][0x490] ;  /* 0x0001240000047ab9 */ /* 0x000fe20000000a00 */
[----:B------:R-:W-:Y:S01]  /*124f0*/  IMAD R5, R9, UR6, RZ ;  /* 0x0000000609057c24 */ /* 0x000fe2000f8e02ff */
[----:B------:R-:W-:Y:S01]  /*12500*/  BSSY B0, `(.L_x_616) ;  /* 0x0000028000007945 */ /* 0x000fe20003800000 */
[----:B------:R-:W-:-:S04]  /*12510*/  IMAD.WIDE.U32 R2, R8, UR6, RZ ;  /* 0x0000000608027c25 */ /* 0x000fc8000f8e00ff */
[----:B------:R-:W-:Y:S01]  /*12520*/  IMAD R11, R8, UR7, R5 ;  /* 0x00000007080b7c24 */ /* 0x000fe2000f8e0205 */
[----:B------:R-:W-:-:S03]  /*12530*/  IADD3 R5, P1, R2, UR4, RZ ;  /* 0x0000000402057c10 */ /* 0x000fc6000ff3e0ff */
[----:B------:R-:W-:Y:S01]  /*12540*/  IMAD.IADD R11, R3, 0x1, R11 ;  /* 0x00000001030b7824 */ /* 0x000fe200078e020b */
[----:B------:R-:W-:-:S04]  /*12550*/  ISETP.GE.U32.AND P0, PT, R6, R5, PT ;  /* 0x000000050600720c */ /* 0x000fc80003f06070 */
[----:B------:R-:W-:Y:S02]  /*12560*/  IADD3.X R3, R11, UR5, RZ, P1, !PT ;  /* 0x000000050b037c10 */ /* 0x000fe40008ffe4ff */
[----:B------:R-:W-:Y:S02]  /*12570*/  ISETP.GT.U32.AND P1, PT, R2, R6, PT ;  /* 0x000000060200720c */ /* 0x000fe40003f24070 */
[C---:B------:R-:W-:Y:S02]  /*12580*/  ISETP.GE.AND.EX P0, PT, R7.reuse, R3, PT, P0 ;  /* 0x000000030700720c */ /* 0x040fe40003f06300 */
[----:B------:R-:W-:Y:S02]  /*12590*/  LOP3.LUT R2, R7, UR7, RZ, 0xfc, !PT ;  /* 0x0000000707027c12 */ /* 0x000fe4000f8efcff */
        /* <DEDUP_REMOVED lines=9> */
[----:B------:R-:W-:Y:S05]  /*12630*/  CALL.REL.NOINC `($__internal_4_$__cuda_sm20_div_s64) ;  /* 0x0000000800d87944 */ /* 0x000fea0003c00000 */
[----:B------:R-:W-:Y:S05]  /*12640*/  BRA `(.L_x_618) ;  /* 0x00000000004c7947 */ /* 0x000fea0003800000 */
.L_x_617:
[----:B------:R-:W0:Y:S01]  /*12650*/  I2F.U32.RP R9, UR6 ;  /* 0x0000000600097d06 */ /* 0x000e220008209000 */
[----:B------:R-:W-:Y:S01]  /*12660*/  IMAD.MOV.U32 R4, RZ, RZ, RZ ;  /* 0x000000ffff047224 */ /* 0x000fe200078e00ff */
[----:B------:R-:W-:-:S06]  /*12670*/  ISETP.NE.U32.AND P2, PT, RZ, UR6, PT ;  /* 0x00000006ff007c0c */ /* 0x000fcc000bf45070 */
[----:B0-----:R-:W0:Y:S02]  /*12680*/  MUFU.RCP R9, R9 ;  /* 0x0000000900097308 */ /* 0x001e240000001000 */
[----:B0-----:R-:W-:Y:S01]  /*12690*/  IADD3 R10, R9, 0xffffffe, RZ ;  /* 0x0ffffffe090a7810 */ /* 0x001fe20007ffe0ff */
[----:B------:R-:W-:-:S05]  /*126a0*/  HFMA2.MMA R9, -RZ, RZ, 0, 0 ;  /* 0x00000000ff097435 */ /* 0x000fca00000001ff */
        /* <DEDUP_REMOVED lines=13> */
.L_x_618:
[----:B------:R-:W-:Y:S05]  /*12780*/  BSYNC B0 ;  /* 0x0000000000007941 */ /* 0x000fea0003800000 */
.L_x_616:
        /* <DEDUP_REMOVED lines=10> */
[----:B------:R0:W5:Y:S01]  /*12830*/  LDG.E.128 R8, desc[UR10][R18.64] ;  /* 0x0000000a12087981 */ /* 0x000162000c1e1d00 */
        /* <DEDUP_REMOVED lines=47> */
[----:B------:R-:W-:Y:S01]  /*12b30*/  IMAD R12, R3, R28, RZ ;  /* 0x0000001c030c7224 */ /* 0x000fe200078e02ff */
[----:B------:R-:W-:Y:S01]  /*12b40*/  ISETP.NE.U32.AND P1, PT, R32, 0x2, PT ;  /* 0x000000022000780c */ /* 0x000fe20003f25070 */
[----:B------:R-:W-:Y:S01]  /*12b50*/  ULDC.64 UR4, c[0x0][0x498] ;  /* 0x0001260000047ab9 */ /* 0x000fe20000000a00 */
[----:B------:R-:W-:Y:S01]  /*12b60*/  IADD3 R22, P5, R22, R26, RZ ;  /* 0x0000001a16167210 */ /* 0x000fe20007fbe0ff */
[C---:B------:R-:W-:Y:S01]  /*12b70*/  IMAD R15, R2.reuse, R29, R12 ;  /* 0x0000001d020f7224 */ /* 0x040fe200078e020c */
[----:B------:R-:W-:Y:S01]  /*12b80*/  ISETP.NE.AND.EX P1, PT, RZ, RZ, PT, P1 ;  /* 0x000000ffff00720c */ /* 0x000fe20003f25310 */
[----:B------:R-:W-:-:S04]  /*12b90*/  IMAD.WIDE.U32 R12, R2, R28, UR4 ;  /* 0x00000004020c7e25 */ /* 0x000fc8000f8e001c */
[----:B------:R-:W-:Y:S01]  /*12ba0*/  IMAD.X R23, R21, 0x1, R27, P5 ;  /* 0x0000000115177824 */ /* 0x000fe200028e061b */
[----:B------:R-:W-:Y:S02]  /*12bb0*/  IADD3 R33, R13, R15, RZ ;  /* 0x0000000f0d217210 */ /* 0x000fe40007ffe0ff */
[----:B------:R-:W-:-:S04]  /*12bc0*/  IADD3 R15, P4, R6, -R12, RZ ;  /* 0x8000000c060f7210 */ /* 0x000fc80007f9e0ff */
[----:B------:R-:W-:Y:S02]  /*12bd0*/  IADD3.X R17, R7, ~R33, RZ, P4, !PT ;  /* 0x8000002107117210 */ /* 0x000fe400027fe4ff */
        /* <DEDUP_REMOVED lines=26> */
.L_x_620:
[----:B------:R-:W-:Y:S05]  /*12d80*/  BSYNC B0 ;  /* 0x0000000000007941 */ /* 0x000fea0003800000 */
.L_x_619:
        /* <DEDUP_REMOVED lines=13> */
[----:B------:R-:W-:Y:S01]  /*12e60*/  IMAD.WIDE.U32 R12, R6, UR8, RZ ;  /* 0x00000008060c7c25 */ /* 0x000fe2000f8e00ff */
[----:B------:R-:W-:Y:S02]  /*12e70*/  UIMAD UR7, UR6, UR9, UR7 ;  /* 0x00000009060772a4 */ /* 0x000fe4000f8e0207 */
[----:B------:R-:W-:Y:S01]  /*12e80*/  USHF.L.U32 UR6, UR4, 0x4, URZ ;  /* 0x0000000404067899 */ /* 0x000fe2000800063f */
[----:B------:R-:W-:Y:S01]  /*12e90*/  IMAD R7, R7, UR8, RZ ;  /* 0x0000000807077c24 */ /* 0x000fe2000f8e02ff */
[----:B------:R-:W-:Y:S01]  /*12ea0*/  SHF.L.U32 R15, R12, 0x4, RZ ;  /* 0x000000040c0f7819 */ /* 0x000fe200000006ff */
[-C--:B0-----:R-:W-:Y:S01]  /*12eb0*/  IMAD R14, R17, R2.reuse, RZ ;  /* 0x00000002110e7224 */ /* 0x081fe200078e02ff */
[----:B------:R-:W-:Y:S01]  /*12ec0*/  UIADD3 UR7, UR5, UR7, URZ ;  /* 0x0000000705077290 */ /* 0x000fe2000fffe03f */
[----:B------:R-:W-:Y:S01]  /*12ed0*/  IMAD R21, R6, UR9, R7 ;  /* 0x0000000906157c24 */ /* 0x000fe2000f8e0207 */
[----:B------:R-:W-:Y:S01]  /*12ee0*/  ULDC.64 UR8, c[0x0][0x480] ;  /* 0x0001200000087ab9 */ /* 0x000fe20000000a00 */
[----:B------:R-:W-:Y:S01]  /*12ef0*/  IMAD.WIDE.U32 R6, R16, R2, RZ ;  /* 0x0000000210067225 */ /* 0x000fe200078e00ff */
[----:B------:R-:W-:Y:S01]  /*12f00*/  USHF.L.U64.HI UR7, UR4, 0x4, UR7 ;  /* 0x0000000404077899 */ /* 0x000fe20008010207 */
[----:B------:R-:W-:-:S02]  /*12f10*/  SHF.L.U64.HI R33, R2, 0x4, R3 ;  /* 0x0000000402217819 */ /* 0x000fc40000010203 */
        /* <DEDUP_REMOVED lines=10> */
.L_x_623:
[----:B------:R-:W-:Y:S01]  /*12fc0*/  IADD3 R36, P0, R34, R7, RZ ;  /* 0x0000000722247210 */ /* 0x000fe20007f1e0ff */
[----:B------:R-:W2:Y:S03]  /*12fd0*/  LDG.E.128.CONSTANT R12, desc[UR10][R34.64] ;  /* 0x0000000a220c7981 */ /* 0x000ea6000c1e9d00 */
[----:B------:R-:W-:Y:S02]  /*12fe0*/  IADD3.X R37, R35, R33, RZ, P0, !PT ;  /* 0x0000002123257210 */ /* 0x000fe400007fe4ff */
[----:B------:R-:W-:-:S03]  /*12ff0*/  IADD3 R28, P0, R36, R7, RZ ;  /* 0x00000007241c7210 */ /* 0x000fc60007f1e0ff */
[----:B------:R-:W3:Y:S02]  /*13000*/  LDG.E.128.CONSTANT R20, desc[UR10][R36.64] ;  /* 0x0000000a24147981 */ /* 0x000ee4000c1e9d00 */
[----:B------:R-:W-:Y:S01]  /*13010*/  IMAD.X R29, R37, 0x1, R33, P0 ;  /* 0x00000001251d7824 */ /* 0x000fe200000e0621 */
[----:B------:R-:W-:-:S04]  /*13020*/  IADD3 R2, P0, R28, R7, RZ ;  /* 0x000000071c027210 */ /* 0x000fc80007f1e0ff */
[----:B------:R-:W4:Y:S01]  /*13030*/  LDG.E.128.CONSTANT R24, desc[UR10][R28.64] ;  /* 0x0000000a1c187981 */ /* 0x000f22000c1e9d00 */
[----:B------:R-:W-:-:S05]  /*13040*/  IADD3.X R3, R29, R33, RZ, P0, !PT ;  /* 0x000000211d037210 */ /* 0x000fca00007fe4ff */
[----:B------:R-:W4:Y:S01]  /*13050*/  LDG.E.128.CONSTANT R28, desc[UR10][R2.64] ;  /* 0x0000000a021c7981 */ /* 0x000f22000c1e9d00 */
[C---:B------:R-:W-:Y:S02]  /*13060*/  IADD3 R0, P1, R16.reuse, 0x3, RZ ;  /* 0x0000000310007810 */ /* 0x040fe40007f3e0ff */
[----:B------:R-:W-:Y:S02]  /*13070*/  IADD3 R16, P2, R16, 0x4, RZ ;  /* 0x0000000410107810 */ /* 0x000fe40007f5e0ff */
[----:B------:R-:W-:Y:S01]  /*13080*/  ISETP.GE.U32.AND P0, PT, R0, R5, PT ;  /* 0x000000050000720c */ /* 0x000fe20003f06070 */
[----:B--2--5:R-:W-:Y:S02]  /*13090*/  DADD R12, R12, R8 ;  /* 0x000000000c0c7229 */ /* 0x024fe40000000008 */
[----:B------:R-:W-:Y:S01]  /*130a0*/  DADD R14, R14, R10 ;  /* 0x000000000e0e7229 */ /* 0x000fe2000000000a */
[----:B------:R-:W-:Y:S01]  /*130b0*/  IADD3.X R9, RZ, R17, RZ, P1, !PT ;  /* 0x00000011ff097210 */ /* 0x000fe20000ffe4ff */
[----:B------:R-:W-:Y:S01]  /*130c0*/  IMAD.X R17, RZ, RZ, R17, P2 ;  /* 0x000000ffff117224 */ /* 0x000fe200010e0611 */
[----:B------:R-:W-:-:S02]  /*130d0*/  IADD3 R34, P1, R2, R7, RZ ;  /* 0x0000000702227210 */ /* 0x000fc40007f3e0ff */
[----:B------:R-:W-:Y:S01]  /*130e0*/  ISETP.GE.AND.EX P0, PT, R9, R4, PT, P0 ;  /* 0x000000040900720c */ /* 0x000fe20003f06300 */
[----:B---3--:R-:W-:Y:S01]  /*130f0*/  DADD R12, R12, R20 ;  /* 0x000000000c0c7229 */ /* 0x008fe20000000014 */
[----:B------:R-:W-:Y:S01]  /*13100*/  IADD3.X R35, R3, R33, RZ, P1, !PT ;  /* 0x0000002103237210 */ /* 0x000fe20000ffe4ff */
[----:B------:R-:W-:-:S06]  /*13110*/  DADD R14, R14, R22 ;  /* 0x000000000e0e7229 */ /* 0x000fcc0000000016 */
[----:B----4-:R-:W-:Y:S02]  /*13120*/  DADD R12, R12, R24 ;  /* 0x000000000c0c7229 */ /* 0x010fe40000000018 */
[----:B------:R-:W-:-:S06]  /*13130*/  DADD R14, R14, R26 ;  /* 0x000000000e0e7229 */ /* 0x000fcc000000001a */
[----:B------:R-:W-:Y:S02]  /*13140*/  DADD R8, R12, R28 ;  /* 0x000000000c087229 */ /* 0x000fe4000000001c */
[----:B------:R-:W-:Y:S01]  /*13150*/  DADD R10, R14, R30 ;  /* 0x000000000e0a7229 */ /* 0x000fe2000000001e */
[----:B------:R-:W-:Y:S10]  /*13160*/  @!P0 BRA `(.L_x_623) ;  /* 0xfffffffc00948947 */ /* 0x000ff4000383ffff */
.L_x_622:
[----:B------:R-:W-:Y:S05]  /*13170*/  BSYNC B0 ;  /* 0x0000000000007941 */ /* 0x000fea0003800000 */
.L_x_621:
[----:B-----5:R-:W-:Y:S01]  /*13180*/  STG.E.128 desc[UR10][R18.64], R8 ;  /* 0x0000000812007986 */ /* 0x020fe2000c101d0a */
[----:B------:R-:W-:Y:S05]  /*13190*/  EXIT ;  /* 0x000000000000794d */ /* 0x000fea0003800000 */
        .weak           $__internal_4_$__cuda_sm20_div_s64
        .type           $__internal_4_$__cuda_sm20_div_s64,@function
        .size           $__internal_4_$__cuda_sm20_div_s64,(.L_x_1732 - $__internal_4_$__cuda_sm20_div_s64)
$__internal_4_$__cuda_sm20_div_s64:
        /* <DEDUP_REMOVED lines=34> */
[----:B------:R-:W-:-:S03]  /*133c0*/  IADD3.X R12, RZ, ~R9, RZ, P4, !PT ;  /* 0x80000009ff0c7210 */ /* 0x000fc600027fe4ff */
[CC--:B------:R-:W-:Y:S02]  /*133d0*/  IMAD R13, R8.reuse, R11.reuse, RZ ;  /* 0x0000000b080d7224 */ /* 0x0c0fe400078e02ff */
[----:B------:R-:W-:-:S03]  /*133e0*/  IMAD.HI.U32 R11, R8, R11, RZ ;  /* 0x0000000b080b7227 */ /* 0x000fc600078e00ff */
[----:B------:R-:W-:Y:S01]  /*133f0*/  IADD3 R10, P2, R13, R10, RZ ;  /* 0x0000000a0d0a7210 */ /* 0x000fe20007f5e0ff */
[----:B------:R-:W-:Y:S01]  /*13400*/  IMAD.MOV.U32 R17, RZ, RZ, RZ ;  /* 0x000000ffff117224 */ /* 0x000fe200078e00ff */
[----:B------:R-:W-:Y:S02]  /*13410*/  IADD3.X R8, R11, R8, RZ, P0, !PT ;  /* 0x000000080b087210 */ /* 0x000fe400007fe4ff */
[----:B------:R-:W-:Y:S01]  /*13420*/  SEL R11, R12, R9, !P3 ;  /* 0x000000090c0b7207 */ /* 0x000fe20005800000 */
[C---:B------:R-:W-:Y:S01]  /*13430*/  IMAD.HI.U32 R16, R10.reuse, R14, RZ ;  /* 0x0000000e0a107227 */ /* 0x040fe200078e00ff */
        /* <DEDUP_REMOVED lines=16> */
[----:B------:R-:W-:Y:S02]  /*13540*/  IADD3 R15, P1, R14, -UR4, RZ ;  /* 0x800000040e0f7c10 */ /* 0x000fe4000ff3e0ff */
[----:B------:R-:W-:Y:S02]  /*13550*/  IADD3.X R17, RZ, R10, RZ, P2, !PT ;  /* 0x0000000aff117210 */ /* 0x000fe400017fe4ff */
[C---:B------:R-:W-:Y:S02]  /*13560*/  ISETP.GE.U32.AND.EX P0, PT, R11.reuse, UR5, PT, P0 ;  /* 0x000000050b007c0c */ /* 0x040fe4000bf06100 */
[----:B------:R-:W-:-:S02]  /*13570*/  IADD3.X R12, R11, ~UR5, RZ, P1, !PT ;  /* 0x800000050b0c7c10 */ /* 0x000fc40008ffe4ff */
[----:B------:R-:W-:Y:S02]  /*13580*/  SEL R15, R15, R14, P0 ;  /* 0x0000000e0f0f7207 */ /* 0x000fe40000000000 */
[----:B------:R-:W-:Y:S02]  /*13590*/  SEL R13, R13, R8, P0 ;  /* 0x000000080d0d7207 */ /* 0x000fe40000000000 */
[----:B------:R-:W-:Y:S02]  /*135a0*/  SEL R12, R12, R11, P0 ;  /* 0x0000000b0c0c7207 */ /* 0x000fe40000000000 */
[----:B------:R-:W-:Y:S02]  /*135b0*/  ISETP.GE.U32.AND P1, PT, R15, UR4, PT ;  /* 0x000000040f007c0c */ /* 0x000fe4000bf26070 */
[----:B------:R-:W-:Y:S02]  /*135c0*/  SEL R17, R17, R10, P0 ;  /* 0x0000000a11117207 */ /* 0x000fe40000000000 */
[----:B------:R-:W-:-:S02]  /*135d0*/  IADD3 R8, P2, R13, 0x1, RZ ;  /* 0x000000010d087810 */ /* 0x000fc40007f5e0ff */
[----:B------:R-:W-:Y:S02]  /*135e0*/  ISETP.GE.U32.AND.EX P0, PT, R12, UR5, PT, P1 ;  /* 0x000000050c007c0c */ /* 0x000fe4000bf06110 */
[----:B------:R-:W-:Y:S02]  /*135f0*/  IADD3.X R10, RZ, R17, RZ, P2, !PT ;  /* 0x00000011ff0a7210 */ /* 0x000fe400017fe4ff */
[----:B------:R-:W-:Y:S02]  /*13600*/  SEL R8, R8, R13, P0 ;  /* 0x0000000d08087207 */ /* 0x000fe40000000000 */
[----:B------:R-:W-:Y:S02]  /*13610*/  SEL R10, R10, R17, P0 ;  /* 0x000000110a0a7207 */ /* 0x000fe40000000000 */
[----:B------:R-:W-:Y:S02]  /*13620*/  IADD3 R11, P2, RZ, -R8, RZ ;  /* 0x80000008ff0b7210 */ /* 0x000fe40007f5e0ff */
[----:B------:R-:W-:-:S02]  /*13630*/  ISETP.NE.U32.AND P0, PT, RZ, UR12, PT ;  /* 0x0000000cff007c0c */ /* 0x000fc4000bf05070 */
[----:B------:R-:W-:Y:S01]  /*13640*/  ISETP.GE.AND P1, PT, R9, RZ, PT ;  /* 0x000000ff0900720c */ /* 0x000fe20003f26270 */
[----:B------:R-:W-:Y:S01]  /*13650*/  IMAD.X R9, RZ, RZ, ~R10, P2 ;  /* 0x000000ffff097224 */ /* 0x000fe200010e0e0a */
[----:B------:R-:W-:Y:S02]  /*13660*/  ISETP.NE.AND.EX P0, PT, RZ, UR13, PT, P0 ;  /* 0x0000000dff007c0c */ /* 0x000fe4000bf05300 */
[----:B------:R-:W-:Y:S02]  /*13670*/  SEL R11, R11, R8, !P1 ;  /* 0x000000080b0b7207 */ /* 0x000fe40004800000 */
[----:B------:R-:W-:Y:S02]  /*13680*/  SEL R9, R9, R10, !P1 ;  /* 0x0000000a09097207 */ /* 0x000fe40004800000 */
[----:B------:R-:W-:Y:S01]  /*13690*/  SEL R8, R11, 0xffffffff, P0 ;  /* 0xffffffff0b087807 */ /* 0x000fe20000000000 */
[----:B------:R-:W-:Y:S01]  /*136a0*/  HFMA2.MMA R11, -RZ, RZ, 0, 0 ;  /* 0x00000000ff0b7435 */ /* 0x000fe200000001ff */
[----:B------:R-:W-:-:S02]  /*136b0*/  MOV R10, R4 ;  /* 0x00000004000a7202 */ /* 0x000fc40000000f00 */
[----:B------:R-:W-:-:S03]  /*136c0*/  SEL R9, R9, 0xffffffff, P0 ;  /* 0xffffffff09097807 */ /* 0x000fc60000000000 */
[----:B------:R-:W-:Y:S05]  /*136d0*/  RET.REL.NODEC R10 `(_ZN2at6native61_GLOBAL__N__2cc7adc6_23_UnfoldBackwardKernel_cu_9e10b42f_336735_unfold_backward_elementwise_kernelILi128ELi8EZNS1_32_unfold_backward_internal_kernelIN3c107complexIdEEEEvRNS_14TensorIteratorEllllllEUliE_EEviT1_) ;  /* 0xfffffec80a487950 */ /* 0x000fea0003c3ffff */
.L_x_624:
        /* <DEDUP_REMOVED lines=10> */
.L_x_1732:


//--------------------- .text._ZN2at6native61_GLOBAL__N__2cc7adc6_23_UnfoldBackwardKernel_cu_9e10b42f_336735_unfold_backward_elementwise_kernelILi128ELi8EZNS1_32_unfold_backward_internal_kernelIfEEvRNS_14TensorIteratorEllllllEUliE_EEviT1_ --------------------------
	.section	.text._ZN2at6native61_GLOBAL__N__2cc7adc6_23_UnfoldBackwardKernel_cu_9e10b42f_336735_unfold_backward_elementwise_kernelILi128ELi8EZNS1_32_unfold_backward_internal_kernelIfEEvRNS_14TensorIteratorEllllllEUliE_EEviT1_,"ax",@progbits
	.align	128
.text._ZN2at6native61_GLOBAL__N__2cc7adc6_23_UnfoldBackwardKernel_cu_9e10b42f_336735_unfold_backward_elementwise_kernelILi128ELi8EZNS1_32_unfold_backward_internal_kernelIfEEvRNS_14TensorIteratorEllllllEUliE_EEviT1_:
        .type           _ZN2at6native61_GLOBAL__N__2cc7adc6_23_UnfoldBackwardKernel_cu_9e10b42f_336735_unfold_backward_elementwise_kernelILi128ELi8EZNS1_32_unfold_backward_internal_kernelIfEEvRNS_14TensorIteratorEllllllEUliE_EEviT1_,@function
        .size           _ZN2at6native61_GLOBAL__N__2cc7adc6_23_UnfoldBackwardKernel_cu_9e10b42f_336735_unfold_backward_elementwise_kernelILi128ELi8EZNS1_32_unfold_backward_internal_kernelIfEEvRNS_14TensorIteratorEllllllEUliE_EEviT1_,(.L_x_1734 - _ZN2at6native61_GLOBAL__N__2cc7adc6_23_UnfoldBackwardKernel_cu_9e10b42f_336735_unfold_backward_elementwise_kernelILi128ELi8EZNS1_32_unfold_backward_internal_kernelIfEEvRNS_14TensorIteratorEllllllEUliE_EEviT1_)
        .other          _ZN2at6native61_GLOBAL__N__2cc7adc6_23_UnfoldBackwardKernel_cu_9e10b42f_336735_unfold_backward_elementwise_kernelILi128ELi8EZNS1_32_unfold_backward_internal_kernelIfEEvRNS_14TensorIteratorEllllllEUliE_EEviT1_,@"STO_CUDA_ENTRY STV_DEFAULT"
_ZN2at6native61_GLOBAL__N__2cc7adc6_23_UnfoldBackwardKernel_cu_9e10b42f_336735_unfold_backward_elementwise_kernelILi128ELi8EZNS1_32_unfold_backward_internal_kernelIfEEvRNS_14TensorIteratorEllllllEUliE_EEviT1_:
        /* <DEDUP_REMOVED lines=363> */
.L_x_627:
        /* <DEDUP_REMOVED lines=20> */
[----:B------:R-:W-:Y:S05]  /*17f0*/  CALL.REL.NOINC `($__internal_5_$__cuda_sm20_div_s64) ;  /* 0x0000015000d87944 */ /* 0x000fea0003c00000 */
[----:B------:R-:W-:Y:S01]  /*1800*/  IMAD.MOV.U32 R4, RZ, RZ, R2 ;  /* 0x000000ffff047224 */ /* 0x000fe200078e0002 */
[----:B------:R-:W-:Y:S01]  /*1810*/  MOV R5, R3 ;  /* 0x0000000300057202 */ /* 0x000fe20000000f00 */
[----:B------:R-:W-:Y:S06]  /*1820*/  BRA `(.L_x_629) ;  /* 0x0000000000507947 */ /* 0x000fec0003800000 */
.L_x_630:
        /* <DEDUP_REMOVED lines=10> */
[----:B------:R-:W-:-:S05]  /*18d0*/  HFMA2.MMA R5, -RZ, RZ, 0, 0 ;  /* 0x00000000ff057435 */ /* 0x000fca00000001ff */
        /* <DEDUP_REMOVED lines=9> */
.L_x_629:
[----:B------:R-:W-:Y:S05]  /*1970*/  BSYNC B1 ;  /* 0x0000000000017941 */ /* 0x000fea0003800000 */
.L_x_628:
        /* <DEDUP_REMOVED lines=22> */
[----:B------:R-:W-:Y:S05]  /*1ae0*/  CALL.REL.NOINC `($__internal_5_$__cuda_sm20_div_s64) ;  /* 0x00000150001c7944 */ /* 0x000fea0003c00000 */
[----:B------:R-:W-:Y:S01]  /*1af0*/  IMAD.MOV.U32 R4, RZ, RZ, R2 ;  /* 0x000000ffff047224 */ /* 0x000fe200078e0002 */
[----:B------:R-:W-:Y:S01]  /*1b00*/  MOV R5, R3 ;  /* 0x0000000300057202 */ /* 0x000fe20000000f00 */
[----:B------:R-:W-:Y:S06]  /*1b10*/  BRA `(.L_x_633) ;  /* 0x00000000004c7947 */ /* 0x000fec0003800000 */
.L_x_632:
        /* <DEDUP_REMOVED lines=19> */
.L_x_633:
[----:B------:R-:W-:Y:S05]  /*1c50*/  BSYNC B1 ;  /* 0x0000000000017941 */ /* 0x000fea0003800000 */
.L_x_631:
        /* <DEDUP_REMOVED lines=11> */
[----:B------:R0:W5:Y:S01]  /*1d10*/  LDG.E R5, desc[UR10][R16.64] ;  /* 0x0000000a10057981 */ /* 0x000162000c1e1900 */
        /* <DEDUP_REMOVED lines=14> */
[----:B------:R-:W-:-:S09]  /*1e00*/  MOV R4, R18 ;  /* 0x0000001200047202 */ /* 0x000fd20000000f00 */
        /* <DEDUP_REMOVED lines=17> */
[----:B------:R-:W-:Y:S01]  /*1f20*/  IADD3 R9, P1, R8, UR4, RZ ;  /* 0x0000000408097c10 */ /* 0x000fe2000ff3e0ff */
[----:B------:R-:W-:-:S03]  /*1f30*/  IMAD.WIDE.U32 R26, R28, R12, R10 ;  /* 0x0000000c1c1a7225 */ /* 0x000fc600078e000a */
[----:B------:R-:W-:Y:S01]  /*1f40*/  IADD3.X R31, RZ, UR5, RZ, P1, !PT ;  /* 0x00000005ff1f7c10 */ /* 0x000fe20008ffe4ff */
[----:B------:R-:W-:Y:S01]  /*1f50*/  IMAD R29, R28, R13, R4 ;  /* 0x0000000d1c1d7224 */ /* 0x000fe200078e0204 */
[----:B------:R-:W-:-:S03]  /*1f60*/  LEA R28, P1, R26, R9, 0x2 ;  /* 0x000000091a1c7211 */ /* 0x000fc600078210ff */
[----:B------:R-:W-:-:S05]  /*1f70*/  IMAD.IADD R4, R27, 0x1, R29 ;  /* 0x000000011b047824 */ /* 0x000fca00078e021d */
[----:B------:R-:W-:-:S05]  /*1f80*/  LEA.HI.X R29, R26, R31, R4, 0x2, P1 ;  /* 0x0000001f1a1d7211 */ /* 0x000fca00008f1404 */
[----:B------:R-:W2:Y:S01]  /*1f90*/  LDG.E.CONSTANT R28, desc[UR10][R28.64] ;  /* 0x0000000a1c1c7981 */ /* 0x000ea2000c1e9900 */
[----:B------:R-:W-:Y:S02]  /*1fa0*/  ISETP.NE.U32.AND P1, PT, R2, 0x1, PT ;  /* 0x000000010200780c */ /* 0x000fe40003f25070 */
[----:B------:R-:W-:Y:S02]  /*1fb0*/  IADD3 R4, P2, R18, 0x1, RZ ;  /* 0x0000000112047810 */ /* 0x000fe40007f5e0ff */
[----:B------:R-:W-:Y:S02]  /*1fc0*/  ISETP.NE.AND.EX P1, PT, RZ, RZ, PT, P1 ;  /* 0x000000ffff00720c */ /* 0x000fe40003f25310 */
[----:B------:R-:W-:Y:S01]  /*1fd0*/  IADD3.X R27, RZ, R19, RZ, P2, !PT ;  /* 0x00000013ff1b7210 */ /* 0x000fe200017fe4ff */
[----:B--2--5:R-:W-:-:S10]  /*1fe0*/  FADD.FTZ R5, R5, R28 ;  /* 0x0000001c05057221 */ /* 0x024fd40000010000 */
        /* <DEDUP_REMOVED lines=10> */
[----:B------:R-:W-:-:S05]  /*2090*/  IADD3 R25, P4, R14, -R26, RZ ;  /* 0x8000001a0e197210 */ /* 0x000fca0007f9e0ff */
[----:B------:R-:W-:Y:S01]  /*20a0*/  @P1 IADD3 R27, P2, P3, R14, -R20, -R26 ;  /* 0x800000140e1b1210 */ /* 0x000fe20007b5e81a */
[C-C-:B------:R-:W-:Y:S01]  /*20b0*/  IMAD.X R29, R15.reuse, 0x1, ~R33.reuse, P4 ;  /* 0x000000010f1d7824 */ /* 0x140fe200020e0e21 */
[----:B------:R-:W-:Y:S02]  /*20c0*/  @P1 IADD3 R22, P5, R10, R22, RZ ;  /* 0x000000160a161210 */ /* 0x000fe40007fbe0ff */
[----:B------:R-:W-:Y:S01]  /*20d0*/  @P1 IADD3.X R21, R15, ~R21, ~R33, P2, P3 ;  /* 0x800000150f151210 */ /* 0x000fe200017e6c21 */
[-C--:B------:R-:W-:Y:S01]  /*20e0*/  IMAD R2, R29, R12.reuse, RZ ;  /* 0x0000000c1d027224 */ /* 0x080fe200078e02ff */
[----:B------:R-:W-:Y:S01]  /*20f0*/  @P1 IADD3.X R23, R11, R23, RZ, P5, !PT ;  /* 0x000000170b171210 */ /* 0x000fe20002ffe4ff */
[----:B------:R-:W-:-:S04]  /*2100*/  IMAD.WIDE.U32 R10, R25, R12, R10 ;  /* 0x0000000c190a7225 */ /* 0x000fc800078e000a */
[-C--:B------:R-:W-:Y:S02]  /*2110*/  @P1 IMAD R4, R21, R12.reuse, RZ ;  /* 0x0000000c15041224 */ /* 0x080fe400078e02ff */
[----:B------:R-:W-:Y:S02]  /*2120*/  IMAD R25, R25, R13, R2 ;  /* 0x0000000d19197224 */ /* 0x000fe400078e0202 */
[----:B------:R-:W-:Y:S01]  /*2130*/  @P1 IMAD.WIDE.U32 R22, R27, R12, R22 ;  /* 0x0000000c1b161225 */ /* 0x000fe200078e0016 */
[----:B------:R-:W-:-:S03]  /*2140*/  LEA R12, P2, R10, R9, 0x2 ;  /* 0x000000090a0c7211 */ /* 0x000fc600078410ff */
[----:B------:R-:W-:Y:S01]  /*2150*/  @P1 IMAD R13, R27, R13, R4 ;  /* 0x0000000d1b0d1224 */ /* 0x000fe200078e0204 */
[----:B------:R-:W-:Y:S01]  /*2160*/  @P1 LEA R20, P3, R22, R9, 0x2 ;  /* 0x0000000916141211 */ /* 0x000fe200078610ff */
[----:B------:R-:W-:-:S03]  /*2170*/  IMAD.IADD R4, R11, 0x1, R25 ;  /* 0x000000010b047824 */ /* 0x000fc600078e0219 */
[----:B------:R-:W-:Y:S02]  /*2180*/  @P1 IADD3 R2, R23, R13, RZ ;  /* 0x0000000d17021210 */ /* 0x000fe40007ffe0ff */
[-C--:B------:R-:W-:Y:S02]  /*2190*/  LEA.HI.X R13, R10, R31.reuse, R4, 0x2, P2 ;  /* 0x0000001f0a0d7211 */ /* 0x080fe400010f1404 */
[----:B------:R-:W-:-:S03]  /*21a0*/  @P1 LEA.HI.X R21, R22, R31, R2, 0x2, P3 ;  /* 0x0000001f16151211 */ /* 0x000fc600018f1402 */
[----:B------:R-:W2:Y:S04]  /*21b0*/  LDG.E.CONSTANT R12, desc[UR10][R12.64] ;  /* 0x0000000a0c0c7981 */ /* 0x000ea8000c1e9900 */
[----:B------:R-:W3:Y:S01]  /*21c0*/  @P1 LDG.E.CONSTANT R20, desc[UR10][R20.64] ;  /* 0x0000000a14141981 */ /* 0x000ee2000c1e9900 */
[C---:B------:R-:W-:Y:S02]  /*21d0*/  IADD3 R4, P2, R18.reuse, 0x2, RZ ;  /* 0x0000000212047810 */ /* 0x040fe40007f5e0ff */
[----:B------:R-:W-:-:S03]  /*21e0*/  @P1 IADD3 R4, P3, R18, 0x3, RZ ;  /* 0x0000000312041810 */ /* 0x000fc60007f7e0ff */
[----:B------:R-:W-:Y:S01]  /*21f0*/  IMAD.X R27, RZ, RZ, R19, P2 ;  /* 0x000000ffff1b7224 */ /* 0x000fe200010e0613 */
[----:B------:R-:W-:Y:S01]  /*2200*/  @P1 IADD3.X R27, RZ, R19, RZ, P3, !PT ;  /* 0x00000013ff1b1210 */ /* 0x000fe20001ffe4ff */
[----:B--2---:R-:W-:-:S04]  /*2210*/  FADD.FTZ R5, R5, R12 ;  /* 0x0000000c05057221 */ /* 0x004fc80000010000 */
[----:B---3--:R-:W-:-:S07]  /*2220*/  @P1 FADD.FTZ R5, R5, R20 ;  /* 0x0000001405051221 */ /* 0x008fce0000010000 */
.L_x_637:
[----:B------:R-:W-:Y:S05]  /*2230*/  BSYNC B2 ;  /* 0x0000000000027941 */ /* 0x000fea0003800000 */
.L_x_636:
[----:B------:R-:W-:Y:S04]  /*2240*/  BSSY B2, `(.L_x_638) ;  /* 0x00000b4000027945 */ /* 0x000fe80003800000 */
[----:B------:R-:W-:Y:S05]  /*2250*/  @!P0 BRA `(.L_x_639) ;  /* 0x0000000800c88947 */ /* 0x000fea0003800000 */
[----:B------:R-:W-:Y:S01]  /*2260*/  IADD3 R9, P0, RZ, -R4, RZ ;  /* 0x80000004ff097210 */ /* 0x000fe20007f1e0ff */
[----:B------:R-:W-:Y:S01]  /*2270*/  ULDC.64 UR8, c[0x0][0x498] ;  /* 0x0001260000087ab9 */ /* 0x000fe20000000a00 */
[----:B------:R-:W0:Y:S01]  /*2280*/  LDC.64 R10, c[0x0][0x4a8] ;  /* 0x00012a00ff0a7b82 */ /* 0x000e220000000a00 */
[----:B------:R-:W-:Y:S01]  /*2290*/  ULDC.64 UR14, c[0x0][0x4b0] ;  /* 0x00012c00000e7ab9 */ /* 0x000fe20000000a00 */
[----:B------:R-:W-:Y:S01]  /*22a0*/  BSSY B3, `(.L_x_640) ;  /* 0x000006f000037945 */ /* 0x000fe20003800000 */
        /* <DEDUP_REMOVED lines=9> */
[----:B------:R-:W-:Y:S01]  /*2340*/  IADD3 R2, P0, R4, -0x1, RZ ;  /* 0xffffffff04027810 */ /* 0x000fe20007f1e0ff */
[----:B------:R-:W-:Y:S01]  /*2350*/  ULDC.64 UR8, c[0x0][0x480] ;  /* 0x0001200000087ab9 */ /* 0x000fe20000000a00 */
[----:B------:R-:W-:Y:S02]  /*2360*/  USHF.L.U64.HI UR4, UR4, 0x2, UR5 ;  /* 0x0000000204047899 */ /* 0x000fe40008010205 */
[----:B------:R-:W-:Y:S02]  /*2370*/  IADD3 R9, R15, R9, RZ ;  /* 0x000000090f097210 */ /* 0x000fe40007ffe0ff */
[----:B------:R-:W-:-:S03]  /*2380*/  IADD3 R12, P2, -R2, R3, RZ ;  /* 0x00000003020c7210 */ /* 0x000fc60007f5e1ff */
[----:B------:R-:W-:Y:S01]  /*2390*/  IMAD R9, R9, UR14, RZ ;  /* 0x0000000e09097c24 */ /* 0x000fe2000f8e02ff */
[----:B------:R-:W-:Y:S01]  /*23a0*/  ISETP.GT.U32.AND P1, PT, R12, 0xc, PT ;  /* 0x0000000c0c00780c */ /* 0x000fe20003f24070 */
[C---:B0-----:R-:W-:Y:S02]  /*23b0*/  IMAD R12, R27.reuse, R10, RZ ;  /* 0x0000000a1b0c7224 */ /* 0x041fe400078e02ff */
[C---:B------:R-:W-:Y:S01]  /*23c0*/  IMAD R19, R14.reuse, UR15, R9 ;  /* 0x0000000f0e137c24 */ /* 0x040fe2000f8e0209 */
[----:B------:R-:W-:Y:S01]  /*23d0*/  IADD3.X R9, R27, -0x1, RZ, P0, !PT ;  /* 0xffffffff1b097810 */ /* 0x000fe200007fe4ff */
[----:B------:R-:W-:-:S04]  /*23e0*/  IMAD.WIDE.U32 R14, R14, UR14, RZ ;  /* 0x0000000e0e0e7c25 */ /* 0x000fc8000f8e00ff */
[----:B------:R-:W-:Y:S01]  /*23f0*/  IMAD.IADD R19, R15, 0x1, R19 ;  /* 0x000000010f137824 */ /* 0x000fe200078e0213 */
[----:B------:R-:W-:Y:S01]  /*2400*/  SHF.L.U32 R15, R14, 0x2, RZ ;  /* 0x000000020e0f7819 */ /* 0x000fe200000006ff */
[----:B------:R-:W-:Y:S01]  /*2410*/  IMAD R21, R4, R11, R12 ;  /* 0x0000000b04157224 */ /* 0x000fe200078e020c */
[----:B------:R-:W-:Y:S01]  /*2420*/  SHF.L.U64.HI R11, R10, 0x2, R11 ;  /* 0x000000020a0b7819 */ /* 0x000fe2000001020b */
[----:B------:R-:W-:Y:S01]  /*2430*/  IMAD.WIDE.U32 R12, R4, R10, RZ ;  /* 0x0000000a040c7225 */ /* 0x000fe200078e00ff */
[----:B------:R-:W-:Y:S02]  /*2440*/  SHF.L.U64.HI R19, R14, 0x2, R19 ;  /* 0x000000020e137819 */ /* 0x000fe40000010213 */
[----:B------:R-:W-:Y:S01]  /*2450*/  LEA R10, P4, R10, -UR7, 0x2 ;  /* 0x800000070a0a7c11 */ /* 0x000fe2000f8810ff */
[----:B------:R-:W-:Y:S01]  /*2460*/  IMAD.X R14, R0, 0x1, ~R9, P2 ;  /* 0x00000001000e7824 */ /* 0x000fe200010e0e09 */
[----:B------:R-:W-:Y:S02]  /*2470*/  LEA R15, P0, R12, R15, 0x2 ;  /* 0x0000000f0c0f7211 */ /* 0x000fe400078010ff */
[----:B------:R-:W-:-:S02]  /*2480*/  IADD3 R4, R13, R21, RZ ;  /* 0x000000150d047210 */ /* 0x000fc40007ffe0ff */
[----:B------:R-:W-:Y:S02]  /*2490*/  ISETP.GT.AND.EX P1, PT, R14, RZ, PT, P1 ;  /* 0x000000ff0e00720c */ /* 0x000fe40003f24310 */
[----:B------:R-:W-:Y:S02]  /*24a0*/  IADD3 R8, P2, P3, R15, UR8, R8 ;  /* 0x000000080f087c10 */ /* 0x000fe4000fb5e008 */
[----:B------:R-:W-:Y:S02]  /*24b0*/  LEA.HI.X R12, R12, R19, R4, 0x2, P0 ;  /* 0x000000130c0c7211 */ /* 0x000fe400000f1404 */
[----:B------:R-:W-:Y:S02]  /*24c0*/  IADD3.X R11, R11, ~UR4, RZ, P4, !PT ;  /* 0x800000040b0b7c10 */ /* 0x000fe4000a7fe4ff */
[----:B------:R-:W-:Y:S02]  /*24d0*/  IADD3.X R19, R12, UR9, RZ, P2, P3 ;  /* 0x000000090c137c10 */ /* 0x000fe400097e64ff */
[----:B------:R-:W-:-:S03]  /*24e0*/  PLOP3.LUT P0, PT, PT, PT, PT, 0x80, 0x0 ;  /* 0x000000000000781c */ /* 0x000fc60003f0f070 */
[----:B------:R-:W-:Y:S10]  /*24f0*/  @!P1 BRA `(.L_x_641) ;  /* 0x0000000400249947 */ /* 0x000ff40003800000 */
[----:B------:R-:W-:Y:S02]  /*2500*/  IADD3 R13, P1, R3, -0xc, RZ ;  /* 0xfffffff4030d7810 */ /* 0x000fe40007f3e0ff */
[----:B------:R-:W-:Y:S02]  /*2510*/  PLOP3.LUT P0, PT, PT, PT, PT, 0x8, 0x0 ;  /* 0x000000000000781c */ /* 0x000fe40003f0e170 */
[----:B------:R-:W-:-:S11]  /*2520*/  IADD3.X R4, R0, -0x1, RZ, P1, !PT ;  /* 0xffffffff00047810 */ /* 0x000fd60000ffe4ff */
.L_x_642:
[----:B------:R-:W-:Y:S02]  /*2530*/  IADD3 R34, P1, R8, R10, RZ ;  /* 0x0000000a08227210 */ /* 0x000fe40007f3e0ff */
[----:B------:R-:W-:-:S03]  /*2540*/  MOV R18, R8 ;  /* 0x0000000800127202 */ /* 0x000fc60000000f00 */
[----:B------:R-:W-:Y:S01]  /*2550*/  IMAD.X R35, R19, 0x1, R11, P1 ;  /* 0x0000000113237824 */ /* 0x000fe200008e060b */
[-C--:B------:R-:W-:Y:S01]  /*2560*/  IADD3 R14, P1, R34, R10.reuse, RZ ;  /* 0x0000000a220e7210 */ /* 0x080fe20007f3e0ff */
[----:B------:R0:W2:Y:S03]  /*2570*/  LDG.E.CONSTANT R8, desc[UR10][R18.64] ;  /* 0x0000000a12087981 */ /* 0x0000a6000c1e9900 */
[----:B------:R-:W-:Y:S01]  /*2580*/  IADD3.X R15, R35, R11, RZ, P1, !PT ;  /* 0x0000000b230f7210 */ /* 0x000fe20000ffe4ff */
[----:B------:R-:W3:Y:S01]  /*2590*/  LDG.E.CONSTANT R34, desc[UR10][R34.64] ;  /* 0x0000000a22227981 */ /* 0x000ee2000c1e9900 */
[----:B------:R-:W-:-:S03]  /*25a0*/  IADD3 R36, P1, R14, R10, RZ ;  /* 0x0000000a0e247210 */ /* 0x000fc60007f3e0ff */
[----:B------:R1:W4:Y:S02]  /*25b0*/  LDG.E.CONSTANT R33, desc[UR10][R14.64] ;  /* 0x0000000a0e217981 */ /* 0x000324000c1e9900 */
[----:B------:R-:W-:Y:S01]  /*25c0*/  IMAD.X R37, R15, 0x1, R11, P1 ;  /* 0x000000010f257824 */ /* 0x000fe200008e060b */
[----:B------:R-:W-:-:S04]  /*25d0*/  IADD3 R24, P1, R36, R10, RZ ;  /* 0x0000000a24187210 */ /* 0x000fc80007f3e0ff */
[----:B------:R-:W4:Y:S01]  /*25e0*/  LDG.E.CONSTANT R32, desc[UR10][R36.64] ;  /* 0x0000000a24207981 */ /* 0x000f22000c1e9900 */
[----:B------:R-:W-:Y:S01]  /*25f0*/  IMAD.X R25, R37, 0x1, R11, P1 ;  /* 0x0000000125197824 */ /* 0x000fe200008e060b */
[----:B------:R-:W-:-:S04]  /*2600*/  IADD3 R28, P1, R24, R10, RZ ;  /* 0x0000000a181c7210 */ /* 0x000fc80007f3e0ff */
[----:B------:R-:W-:Y:S01]  /*2610*/  IADD3.X R29, R25, R11, RZ, P1, !PT ;  /* 0x0000000b191d7210 */ /* 0x000fe20000ffe4ff */
[----:B------:R1:W4:Y:S01]  /*2620*/  LDG.E.CONSTANT R27, desc[UR10][R24.64] ;  /* 0x0000000a181b7981 */ /* 0x000322000c1e9900 */
[----:B------:R-:W-:-:S03]  /*2630*/  IADD3 R30, P1, R28, R10, RZ ;  /* 0x0000000a1c1e7210 */ /* 0x000fc60007f3e0ff */
[----:B------:R1:W4:Y:S02]  /*2640*/  LDG.E.CONSTANT R26, desc[UR10][R28.64] ;  /* 0x0000000a1c1a7981 */ /* 0x000324000c1e9900 */
[----:B------:R-:W-:Y:S01]  /*2650*/  IMAD.X R31, R29, 0x1, R11, P1 ;  /* 0x000000011d1f7824 */ /* 0x000fe200008e060b */
[----:B------:R-:W-:-:S04]  /*2660*/  IADD3 R22, P1, R30, R10, RZ ;  /* 0x0000000a1e167210 */ /* 0x000fc80007f3e0ff */
[----:B------:R-:W-:Y:S01]  /*2670*/  IADD3.X R23, R31, R11, RZ, P1, !PT ;  /* 0x0000000b1f177210 */ /* 0x000fe20000ffe4ff */
[----:B------:R1:W4:Y:S01]  /*2680*/  LDG.E.CONSTANT R12, desc[UR10][R30.64] ;  /* 0x0000000a1e0c7981 */ /* 0x000322000c1e9900 */
[----:B------:R-:W-:-:S03]  /*2690*/  IADD3 R20, P1, R22, R10, RZ ;  /* 0x0000000a16147210 */ /* 0x000fc60007f3e0ff */
[----:B------:R1:W4:Y:S02]  /*26a0*/  LDG.E.CONSTANT R35, desc[UR10][R22.64] ;  /* 0x0000000a16237981 */ /* 0x000324000c1e9900 */
[----:B------:R-:W-:Y:S01]  /*26b0*/  IMAD.X R21, R23, 0x1, R11, P1 ;  /* 0x0000000117157824 */ /* 0x000fe200008e060b */
[----:B0-----:R-:W-:-:S04]  /*26c0*/  IADD3 R18, P1, R20, R10, RZ ;  /* 0x0000000a14127210 */ /* 0x001fc80007f3e0ff */
[----:B------:R-:W-:Y:S01]  /*26d0*/  IADD3.X R19, R21, R11, RZ, P1, !PT ;  /* 0x0000000b15137210 */ /* 0x000fe20000ffe4ff */
[----:B------:R-:W4:Y:S01]  /*26e0*/  LDG.E.CONSTANT R20, desc[UR10][R20.64] ;  /* 0x0000000a14147981 */ /* 0x000f22000c1e9900 */
[----:B-1----:R-:W-:-:S03]  /*26f0*/  IADD3 R14, P1, R18, R10, RZ ;  /* 0x0000000a120e7210 */ /* 0x002fc60007f3e0ff */
[----:B------:R0:W4:Y:S02]  /*2700*/  LDG.E.CONSTANT R36, desc[UR10][R18.64] ;  /* 0x0000000a12247981 */ /* 0x000124000c1e9900 */
[----:B------:R-:W-:Y:S01]  /*2710*/  IMAD.X R15, R19, 0x1, R11, P1 ;  /* 0x00000001130f7824 */ /* 0x000fe200008e060b */
[----:B------:R-:W-:-:S04]  /*2720*/  IADD3 R24, P1, R14, R10, RZ ;  /* 0x0000000a0e187210 */ /* 0x000fc80007f3e0ff */
[----:B------:R-:W-:Y:S01]  /*2730*/  IADD3.X R25, R15, R11, RZ, P1, !PT ;  /* 0x0000000b0f197210 */ /* 0x000fe20000ffe4ff */
[----:B------:R-:W4:Y:S01]  /*2740*/  LDG.E.CONSTANT R14, desc[UR10][R14.64] ;  /* 0x0000000a0e0e7981 */ /* 0x000f22000c1e9900 */
[----:B------:R-:W-:-:S03]  /*2750*/  IADD3 R28, P1, R24, R10, RZ ;  /* 0x0000000a181c7210 */ /* 0x000fc60007f3e0ff */
[----:B------:R-:W4:Y:S02]  /*2760*/  LDG.E.CONSTANT R24, desc[UR10][R24.64] ;  /* 0x0000000a18187981 */ /* 0x000f24000c1e9900 */
[----:B------:R-:W-:Y:S01]  /*2770*/  IMAD.X R29, R25, 0x1, R11, P1 ;  /* 0x00000001191d7824 */ /* 0x000fe200008e060b */
[----:B------:R-:W-:-:S04]  /*2780*/  IADD3 R30, P1, R28, R10, RZ ;  /* 0x0000000a1c1e7210 */ /* 0x000fc80007f3e0ff */
[----:B------:R-:W-:Y:S01]  /*2790*/  IADD3.X R31, R29, R11, RZ, P1, !PT ;  /* 0x0000000b1d1f7210 */ /* 0x000fe20000ffe4ff */
[----:B------:R-:W4:Y:S01]  /*27a0*/  LDG.E.CONSTANT R28, desc[UR10][R28.64] ;  /* 0x0000000a1c1c7981 */ /* 0x000f22000c1e9900 */
[----:B------:R-:W-:-:S03]  /*27b0*/  IADD3 R22, P1, R30, R10, RZ ;  /* 0x0000000a1e167210 */ /* 0x000fc60007f3e0ff */
[----:B------:R-:W4:Y:S02]  /*27c0*/  LDG.E.CONSTANT R30, desc[UR10][R30.64] ;  /* 0x0000000a1e1e7981 */ /* 0x000f24000c1e9900 */
[----:B------:R-:W-:Y:S01]  /*27d0*/  IMAD.X R23, R31, 0x1, R11, P1 ;  /* 0x000000011f177824 */ /* 0x000fe200008e060b */
[----:B0-----:R-:W-:-:S04]  /*27e0*/  IADD3 R18, P1, R22, R10, RZ ;  /* 0x0000000a16127210 */ /* 0x001fc80007f3e0ff */
[----:B------:R-:W-:Y:S01]  /*27f0*/  IADD3.X R19, R23, R11, RZ, P1, !PT ;  /* 0x0000000b17137210 */ /* 0x000fe20000ffe4ff */
[----:B------:R-:W4:Y:S04]  /*2800*/  LDG.E.CONSTANT R22, desc[UR10][R22.64] ;  /* 0x0000000a16167981 */ /* 0x000f28000c1e9900 */
[----:B------:R0:W4:Y:S01]  /*2810*/  LDG.E.CONSTANT R15, desc[UR10][R18.64] ;  /* 0x0000000a120f7981 */ /* 0x000122000c1e9900 */
[----:B------:R-:W-:-:S05]  /*2820*/  IADD3 R2, P1, R2, 0x10, RZ ;  /* 0x0000001002027810 */ /* 0x000fca0007f3e0ff */
[----:B------:R-:W-:Y:S01]  /*2830*/  IMAD.X R9, RZ, RZ, R9, P1 ;  /* 0x000000ffff097224 */ /* 0x000fe200008e0609 */
[----:B------:R-:W-:-:S04]  /*2840*/  ISETP.GE.U32.AND P1, PT, R2, R13, PT ;  /* 0x0000000d0200720c */ /* 0x000fc80003f26070 */
[----:B------:R-:W-:Y:S01]  /*2850*/  ISETP.GE.AND.EX P1, PT, R9, R4, PT, P1 ;  /* 0x000000040900720c */ /* 0x000fe20003f26310 */
[----:B--2--5:R-:W-:-:S04]  /*2860*/  FADD.FTZ R5, R8, R5 ;  /* 0x0000000508057221 */ /* 0x024fc80000010000 */
[----:B---3--:R-:W-:-:S04]  /*2870*/  FADD.FTZ R34, R5, R34 ;  /* 0x0000002205227221 */ /* 0x008fc80000010000 */
[----:B----4-:R-:W-:-:S04]  /*2880*/  FADD.FTZ R33, R34, R33 ;  /* 0x0000002122217221 */ /* 0x010fc80000010000 */
[----:B------:R-:W-:-:S04]  /*2890*/  FADD.FTZ R32, R33, R32 ;  /* 0x0000002021207221 */ /* 0x000fc80000010000 */
        /* <DEDUP_REMOVED lines=9> */
[----:B------:R-:W-:Y:S01]  /*2930*/  FADD.FTZ R35, R35, R30 ;  /* 0x0000001e23237221 */ /* 0x000fe20000010000 */
[----:B------:R-:W-:-:S03]  /*2940*/  IADD3 R8, P2, R18, R10, RZ ;  /* 0x0000000a12087210 */ /* 0x000fc60007f5e0ff */
[----:B------:R-:W-:Y:S01]  /*2950*/  FADD.FTZ R22, R35, R22 ;  /* 0x0000001623167221 */ /* 0x000fe20000010000 */
[----:B0-----:R-:W-:-:S03]  /*2960*/  IADD3.X R19, R19, R11, RZ, P2, !PT ;  /* 0x0000000b13137210 */ /* 0x001fc600017fe4ff */
[----:B------:R-:W-:Y:S01]  /*2970*/  FADD.FTZ R5, R22, R15 ;  /* 0x0000000f16057221 */ /* 0x000fe20000010000 */
[----:B------:R-:W-:Y:S06]  /*2980*/  @!P1 BRA `(.L_x_642) ;  /* 0xfffffff800e89947 */ /* 0x000fec000383ffff */
.L_x_641:
[----:B------:R-:W-:Y:S05]  /*2990*/  BSYNC B3 ;  /* 0x0000000000037941 */ /* 0x000fea0003800000 */
.L_x_640:
[----:B------:R-:W-:Y:S01]  /*29a0*/  IADD3 R4, P2, -R2, R3, RZ ;  /* 0x0000000302047210 */ /* 0x000fe20007f5e1ff */
[----:B------:R-:W-:Y:S03]  /*29b0*/  BSSY B3, `(.L_x_643) ;  /* 0x000002a000037945 */ /* 0x000fe60003800000 */
[----:B------:R-:W-:Y:S01]  /*29c0*/  ISETP.GT.U32.AND P1, PT, R4, 0x4, PT ;  /* 0x000000040400780c */ /* 0x000fe20003f24070 */
[----:B------:R-:W-:-:S05]  /*29d0*/  IMAD.X R4, R0, 0x1, ~R9, P2 ;  /* 0x0000000100047824 */ /* 0x000fca00010e0e09 */
[----:B------:R-:W-:-:S13]  /*29e0*/  ISETP.GT.AND.EX P1, PT, R4, RZ, PT, P1 ;  /* 0x000000ff0400720c */ /* 0x000fda0003f24310 */
[----:B------:R-:W-:Y:S05]  /*29f0*/  @!P1 BRA `(.L_x_644) ;  /* 0x0000000000949947 */ /* 0x000fea0003800000 */
[----:B------:R-:W-:Y:S01]  /*2a00*/  IADD3 R26, P0, R8, R10, RZ ;  /* 0x0000000a081a7210 */ /* 0x000fe20007f1e0ff */
[----:B------:R-:W-:Y:S01]  /*2a10*/  IMAD.MOV.U32 R21, RZ, RZ, R19 ;  /* 0x000000ffff157224 */ /* 0x000fe200078e0013 */
[----:B------:R-:W-:Y:S02]  /*2a20*/  MOV R20, R8 ;  /* 0x0000000800147202 */ /* 0x000fe40000000f00 */
[-C--:B------:R-:W-:Y:S02]  /*2a30*/  IADD3.X R27, R19, R11.reuse, RZ, P0, !PT ;  /* 0x0000000b131b7210 */ /* 0x080fe400007fe4ff */
[-C--:B------:R-:W-:Y:S01]  /*2a40*/  IADD3 R14, P0, R26, R10.reuse, RZ ;  /* 0x0000000a1a0e7210 */ /* 0x080fe20007f1e0ff */
[----:B------:R0:W2:Y:S04]  /*2a50*/  LDG.E.CONSTANT R4, desc[UR10][R20.64] ;  /* 0x0000000a14047981 */ /* 0x0000a8000c1e9900 */
[----:B------:R-:W-:Y:S01]  /*2a60*/  IMAD.X R15, R27, 0x1, R11, P0 ;  /* 0x000000011b0f7824 */ /* 0x000fe200000e060b */
[----:B------:R-:W-:Y:S01]  /*2a70*/  IADD3 R12, P0, R14, R10, RZ ;  /* 0x0000000a0e0c7210 */ /* 0x000fe20007f1e0ff */
[----:B------:R-:W3:Y:S03]  /*2a80*/  LDG.E.CONSTANT R27, desc[UR10][R26.64] ;  /* 0x0000000a1a1b7981 */ /* 0x000ee6000c1e9900 */
[----:B------:R-:W-:-:S02]  /*2a90*/  IADD3.X R13, R15, R11, RZ, P0, !PT ;  /* 0x0000000b0f0d7210 */ /* 0x000fc400007fe4ff */
[-C--:B------:R-:W-:Y:S01]  /*2aa0*/  IADD3 R18, P0, R12, R10.reuse, RZ ;  /* 0x0000000a0c127210 */ /* 0x080fe20007f1e0ff */
[----:B------:R-:W4:Y:S04]  /*2ab0*/  LDG.E.CONSTANT R15, desc[UR10][R14.64] ;  /* 0x0000000a0e0f7981 */ /* 0x000f28000c1e9900 */
[----:B------:R-:W-:Y:S01]  /*2ac0*/  IMAD.X R19, R13, 0x1, R11, P0 ;  /* 0x000000010d137824 */ /* 0x000fe200000e060b */
[----:B------:R-:W-:Y:S01]  /*2ad0*/  IADD3 R24, P0, R18, R10, RZ ;  /* 0x0000000a12187210 */ /* 0x000fe20007f1e0ff */
[----:B------:R-:W4:Y:S03]  /*2ae0*/  LDG.E.CONSTANT R13, desc[UR10][R12.64] ;  /* 0x0000000a0c0d7981 */ /* 0x000f26000c1e9900 */
[----:B------:R-:W-:-:S02]  /*2af0*/  IADD3.X R25, R19, R11, RZ, P0, !PT ;  /* 0x0000000b13197210 */ /* 0x000fc400007fe4ff */
[-C--:B------:R-:W-:Y:S01]  /*2b00*/  IADD3 R22, P0, R24, R10.reuse, RZ ;  /* 0x0000000a18167210 */ /* 0x080fe20007f1e0ff */
[----:B------:R-:W4:Y:S04]  /*2b10*/  LDG.E.CONSTANT R19, desc[UR10][R18.64] ;  /* 0x0000000a12137981 */ /* 0x000f28000c1e9900 */
[----:B------:R-:W-:Y:S01]  /*2b20*/  IMAD.X R23, R25, 0x1, R11, P0 ;  /* 0x0000000119177824 */ /* 0x000fe200000e060b */
[----:B0-----:R-:W-:Y:S01]  /*2b30*/  IADD3 R20, P0, R22, R10, RZ ;  /* 0x0000000a16147210 */ /* 0x001fe20007f1e0ff */
[----:B------:R-:W4:Y:S03]  /*2b40*/  LDG.E.CONSTANT R25, desc[UR10][R24.64] ;  /* 0x0000000a18197981 */ /* 0x000f26000c1e9900 */
[----:B------:R-:W-:Y:S01]  /*2b50*/  IADD3.X R21, R23, R11, RZ, P0, !PT ;  /* 0x0000000b17157210 */ /* 0x000fe200007fe4ff */
[----:B------:R-:W4:Y:S04]  /*2b60*/  LDG.E.CONSTANT R29, desc[UR10][R22.64] ;  /* 0x0000000a161d7981 */ /* 0x000f28000c1e9900 */
[----:B------:R-:W4:Y:S01]  /*2b70*/  LDG.E.CONSTANT R31, desc[UR10][R20.64] ;  /* 0x0000000a141f7981 */ /* 0x000f22000c1e9900 */
[----:B------:R-:W-:-:S02]  /*2b80*/  IADD3 R2, P2, R2, 0x8, RZ ;  /* 0x0000000802027810 */ /* 0x000fc40007f5e0ff */
[----:B------:R-:W-:Y:S02]  /*2b90*/  IADD3 R8, P1, R20, R10, RZ ;  /* 0x0000000a14087210 */ /* 0x000fe40007f3e0ff */
[----:B------:R-:W-:Y:S01]  /*2ba0*/  PLOP3.LUT P0, PT, PT, PT, PT, 0x8, 0x0 ;  /* 0x000000000000781c */ /* 0x000fe20003f0e170 */
[----:B------:R-:W-:Y:S02]  /*2bb0*/  IMAD.X R9, RZ, RZ, R9, P2 ;  /* 0x000000ffff097224 */ /* 0x000fe400010e0609 */
[----:B--2--5:R-:W-:-:S04]  /*2bc0*/  FADD.FTZ R4, R5, R4 ;  /* 0x0000000405047221 */ /* 0x024fc80000010000 */
[----:B---3--:R-:W-:-:S04]  /*2bd0*/  FADD.FTZ R4, R4, R27 ;  /* 0x0000001b04047221 */ /* 0x008fc80000010000 */
[----:B----4-:R-:W-:-:S04]  /*2be0*/  FADD.FTZ R4, R4, R15 ;  /* 0x0000000f04047221 */ /* 0x010fc80000010000 */
[----:B------:R-:W-:-:S04]  /*2bf0*/  FADD.FTZ R4, R4, R13 ;  /* 0x0000000d04047221 */ /* 0x000fc80000010000 */
[----:B------:R-:W-:-:S04]  /*2c00*/  FADD.FTZ R4, R4, R19 ;  /* 0x0000001304047221 */ /* 0x000fc80000010000 */
[----:B------:R-:W-:-:S04]  /*2c10*/  FADD.FTZ R4, R4, R25 ;  /* 0x0000001904047221 */ /* 0x000fc80000010000 */
[----:B------:R-:W-:Y:S01]  /*2c20*/  FADD.FTZ R4, R4, R29 ;  /* 0x0000001d04047221 */ /* 0x000fe20000010000 */
[----:B------:R-:W-:-:S03]  /*2c30*/  IADD3.X R19, R21, R11, RZ, P1, !PT ;  /* 0x0000000b15137210 */ /* 0x000fc60000ffe4ff */
[----:B------:R-:W-:-:S07]  /*2c40*/  FADD.FTZ R5, R4, R31 ;  /* 0x0000001f04057221 */ /* 0x000fce0000010000 */
.L_x_644:
[----:B------:R-:W-:Y:S05]  /*2c50*/  BSYNC B3 ;  /* 0x0000000000037941 */ /* 0x000fea0003800000 */
.L_x_643:
[----:B------:R-:W-:-:S04]  /*2c60*/  ISETP.LT.U32.AND P1, PT, R2, R3, PT ;  /* 0x000000030200720c */ /* 0x000fc80003f21070 */
[----:B------:R-:W-:-:S13]  /*2c70*/  ISETP.LT.OR.EX P0, PT, R9, R0, P0, P1 ;  /* 0x000000000900720c */ /* 0x000fda0000701710 */
[----:B------:R-:W-:Y:S05]  /*2c80*/  @!P0 BRA `(.L_x_639) ;  /* 0x00000000003c8947 */ /* 0x000fea0003800000 */
[-C--:B------:R-:W-:Y:S02]  /*2c90*/  IADD3 R2, P0, R8, R10.reuse, RZ ;  /* 0x0000000a08027210 */ /* 0x080fe40007f1e0ff */
[----:B------:R-:W-:Y:S02]  /*2ca0*/  MOV R9, R19 ;  /* 0x0000001300097202 */ /* 0x000fe40000000f00 */
[-C--:B------:R-:W-:Y:S01]  /*2cb0*/  IADD3 R12, P1, R2, R10.reuse, RZ ;  /* 0x0000000a020c7210 */ /* 0x080fe20007f3e0ff */
[--C-:B------:R-:W-:Y:S02]  /*2cc0*/  IMAD.X R3, R19, 0x1, R11.reuse, P0 ;  /* 0x0000000113037824 */ /* 0x100fe400000e060b */
[----:B------:R-:W2:Y:S01]  /*2cd0*/  LDG.E.CONSTANT R8, desc[UR10][R8.64] ;  /* 0x0000000a08087981 */ /* 0x000ea2000c1e9900 */
[----:B------:R-:W-:Y:S01]  /*2ce0*/  IADD3 R10, P0, R12, R10, RZ ;  /* 0x0000000a0c0a7210 */ /* 0x000fe20007f1e0ff */
[----:B------:R-:W-:Y:S02]  /*2cf0*/  IMAD.X R13, R3, 0x1, R11, P1 ;  /* 0x00000001030d7824 */ /* 0x000fe400008e060b */
[----:B------:R-:W3:Y:S03]  /*2d00*/  LDG.E.CONSTANT R2, desc[UR10][R2.64] ;  /* 0x0000000a02027981 */ /* 0x000ee6000c1e9900 */
[----:B------:R-:W-:Y:S01]  /*2d10*/  IADD3.X R11, R13, R11, RZ, P0, !PT ;  /* 0x0000000b0d0b7210 */ /* 0x000fe200007fe4ff */
[----:B------:R-:W4:Y:S04]  /*2d20*/  LDG.E.CONSTANT R12, desc[UR10][R12.64] ;  /* 0x0000000a0c0c7981 */ /* 0x000f28000c1e9900 */
[----:B------:R-:W4:Y:S01]  /*2d30*/  LDG.E.CONSTANT R10, desc[UR10][R10.64] ;  /* 0x0000000a0a0a7981 */ /* 0x000f22000c1e9900 */
[----:B--2--5:R-:W-:-:S04]  /*2d40*/  FADD.FTZ R5, R5, R8 ;  /* 0x0000000805057221 */ /* 0x024fc80000010000 */
[----:B---3--:R-:W-:-:S04]  /*2d50*/  FADD.FTZ R5, R5, R2 ;  /* 0x0000000205057221 */ /* 0x008fc80000010000 */
[----:B----4-:R-:W-:-:S04]  /*2d60*/  FADD.FTZ R5, R5, R12 ;  /* 0x0000000c05057221 */ /* 0x010fc80000010000 */
[----:B------:R-:W-:-:S07]  /*2d70*/  FADD.FTZ R5, R5, R10 ;  /* 0x0000000a05057221 */ /* 0x000fce0000010000 */
.L_x_639:
[----:B------:R-:W-:Y:S05]  /*2d80*/  BSYNC B2 ;  /* 0x0000000000027941 */ /* 0x000fea0003800000 */
.L_x_638:
[----:B-----5:R0:W-:Y:S02]  /*2d90*/  STG.E desc[UR10][R16.64], R5 ;  /* 0x0000000510007986 */ /* 0x0201e4000c10190a */
.L_x_635:
[----:B------:R-:W-:Y:S05]  /*2da0*/  BSYNC B1 ;  /* 0x0000000000017941 */ /* 0x000fea0003800000 */
.L_x_634:
[----:B------:R-:W-:-:S05]  /*2db0*/  IMAD R6, R6, 0x400, R7 ;  /* 0x0000040006067824 */ /* 0x000fca00078e0207 */
[----:B------:R-:W-:-:S07]  /*2dc0*/  IADD3 R15, R6, 0x80, RZ ;  /* 0x00000080060f7810 */ /* 0x000fce0007ffe0ff */
.L_x_626:
[----:B------:R-:W-:Y:S05]  /*2dd0*/  BSYNC B0 ;  /* 0x0000000000007941 */ /* 0x000fea0003800000 */
.L_x_625:
[----:B------:R-:W-:Y:S01]  /*2de0*/  ULDC UR4, c[0x0][0x210] ;  /* 0x0000840000047ab9 */ /* 0x000fe20000000800 */
[----:B------:R-:W-:Y:S01]  /*2df0*/  BSSY B0, `(.L_x_645) ;  /* 0x00002d5000007945 */ /* 0x000fe20003800000 */
[----:B------:R-:W-:-:S13]  /*2e00*/  ISETP.GE.AND P0, PT, R15, UR4, PT ;  /* 0x000000040f007c0c */ /* 0x000fda000bf06270 */
[----:B------:R-:W-:Y:S05]  /*2e10*/  @P0 BRA `(.L_x_646) ;  /* 0x0000002c00480947 */ /* 0x000fea0003800000 */
[----:B------:R-:W1:Y:S01]  /*2e20*/  LDC R6, c[0x0][0x218] ;  /* 0x00008600ff067b82 */ /* 0x000e620000000800 */
[----:B------:R-:W-:Y:S01]  /*2e30*/  HFMA2.MMA R8, -RZ, RZ, 0, 0 ;  /* 0x00000000ff087435 */ /* 0x000fe200000001ff */
[----:B------:R-:W-:Y:S02]  /*2e40*/  IMAD.MOV.U32 R0, RZ, RZ, RZ ;  /* 0x000000ffff007224 */ /* 0x000fe400078e00ff */
        /* <DEDUP_REMOVED lines=350> */
.L_x_647:
        /* <DEDUP_REMOVED lines=24> */
.L_x_650:
[----:B------:R-:W-:Y:S02]  /*45b0*/  ULDC UR4, c[0x0][0x498] ;  /* 0x0001260000047ab9 */ /* 0x000fe40000000800 */
[----:B------:R-:W0:Y:S01]  /*45c0*/  I2F.U32.RP R5, UR4 ;  /* 0x0000000400057d06 */ /* 0x000e220008209000 */
[----:B------:R-:W-:-:S07]  /*45d0*/  ISETP.NE.U32.AND P2, PT, RZ, UR4, PT ;  /* 0x00000004ff007c0c */ /* 0x000fce000bf45070 */
[----:B0-----:R-:W0:Y:S02]  /*45e0*/  MUFU.RCP R5, R5 ;  /* 0x0000000500057308 */ /* 0x001e240000001000 */
[----:B0-----:R-:W-:Y:S01]  /*45f0*/  VIADD R2, R5, 0xffffffe ;  /* 0x0ffffffe05027836 */ /* 0x001fe20000000000 */
        /* <DEDUP_REMOVED lines=15> */
.L_x_649:
[----:B------:R-:W-:Y:S05]  /*46f0*/  BSYNC B1 ;  /* 0x0000000000017941 */ /* 0x000fea0003800000 */
.L_x_648:
        /* <DEDUP_REMOVED lines=26> */
.L_x_652:
        /* <DEDUP_REMOVED lines=19> */
.L_x_653:
[----:B------:R-:W-:Y:S05]  /*49d0*/  BSYNC B1 ;  /* 0x0000000000017941 */ /* 0x000fea0003800000 */
.L_x_651:
        /* <DEDUP_REMOVED lines=23> */
[----:B------:R-:W-:-:S02]  /*4b50*/  ISETP.NE.U32.AND P1, PT, R14, RZ, PT ;  /* 0x000000ff0e00720c */ /* 0x000fc40003f25070 */
[----:B------:R-:W-:Y:S02]  /*4b60*/  MOV R9, R6 ;  /* 0x0000000600097202 */ /* 0x000fe40000000f00 */
        /* <DEDUP_REMOVED lines=40> */
[----:B------:R-:W-:Y:S01]  /*4df0*/  IMAD R9, R6, R11, R9 ;  /* 0x0000000b06097224 */ /* 0x000fe200078e0209 */
[----:B------:R-:W-:-:S03]  /*4e00*/  IADD3 R29, P4, R16, -R26, RZ ;  /* 0x8000001a101d7210 */ /* 0x000fc60007f9e0ff */
[----:B------:R-:W-:-:S04]  /*4e10*/  IMAD.IADD R9, R27, 0x1, R9 ;  /* 0x000000011b097824 */ /* 0x000fc800078e0209 */
[--C-:B------:R-:W-:Y:S02]  /*4e20*/  IMAD.X R25, R17, 0x1, ~R9.reuse, P4 ;  /* 0x0000000111197824 */ /* 0x100fe400020e0e09 */
[----:B------:R-:W-:Y:S02]  /*4e30*/  @P1 IADD3 R27, P2, P3, R16, -R10, -R26 ;  /* 0x8000000a101b1210 */ /* 0x000fe40007b5e81a */
[----:B------:R-:W-:Y:S01]  /*4e40*/  @P1 IADD3 R12, P5, R22, R12, RZ ;  /* 0x0000000c160c1210 */ /* 0x000fe20007fbe0ff */
[-C--:B------:R-:W-:Y:S01]  /*4e50*/  IMAD R14, R25, R20.reuse, RZ ;  /* 0x00000014190e7224 */ /* 0x080fe200078e02ff */
[----:B------:R-:W-:Y:S01]  /*4e60*/  @P1 IADD3.X R9, R17, ~R11, ~R9, P2, P3 ;  /* 0x8000000b11091210 */ /* 0x000fe200017e6c09 */
[----:B------:R-:W-:Y:S01]  /*4e70*/  IMAD.WIDE.U32 R10, R29, R20, R22 ;  /* 0x000000141d0a7225 */ /* 0x000fe200078e0016 */
[----:B------:R-:W-:-:S03]  /*4e80*/  @P1 IADD3.X R13, R23, R13, RZ, P5, !PT ;  /* 0x0000000d170d1210 */ /* 0x000fc60002ffe4ff */
        /* <DEDUP_REMOVED lines=18> */
.L_x_657:
[----:B------:R-:W-:Y:S05]  /*4fb0*/  BSYNC B2 ;  /* 0x0000000000027941 */ /* 0x000fea0003800000 */
.L_x_656:
        /* <DEDUP_REMOVED lines=8> */
[----:B------:R-:W-:Y:S02]  /*5040*/  UIMAD.WIDE.U32 UR4, UR6, UR8, URZ ;  /* 0x00000008060472a5 */ /* 0x000fe4000f8e003f */
[----:B------:R-:W-:-:S04]  /*5050*/  IMAD.WIDE.U32 R16, R7, UR6, R16 ;  /* 0x0000000607107c25 */ /* 0x000fc8000f8e0010 */
[----:B------:R-:W-:-:S04]  /*5060*/  IMAD R2, R2, UR6, RZ ;  /* 0x0000000602027c24 */ /* 0x000fc8000f8e02ff */
[----:B------:R-:W-:Y:S01]  /*5070*/  IMAD R7, R7, UR7, R2 ;  /* 0x0000000707077c24 */ /* 0x000fe2000f8e0202 */
[----:B------:R-:W-:Y:S01]  /*5080*/  IADD3 R2, P0, R9, -0x1, RZ ;  /* 0xffffffff09027810 */ /* 0x000fe20007f1e0ff */
[----:B------:R-:W-:-:S03]  /*5090*/  UIMAD UR7, UR7, UR8, URZ ;  /* 0x00000008070772a4 */ /* 0x000fc6000f8e023f */
[----:B------:R-:W-:Y:S01]  /*50a0*/  IADD3 R4, R17, R7, RZ ;  /* 0x0000000711047210 */ /* 0x000fe20007ffe0ff */
[----:B------:R-:W-:Y:S01]  /*50b0*/  UIMAD UR7, UR6, UR9, UR7 ;  /* 0x00000009060772a4 */ /* 0x000fe2000f8e0207 */
[----:B------:R-:W-:Y:S01]  /*50c0*/  IADD3 R6, P2, -R2, R3, RZ ;  /* 0x0000000302067210 */ /* 0x000fe20007f5e1ff */
[----:B------:R-:W-:Y:S02]  /*50d0*/  USHF.L.U32 UR6, UR4, 0x2, URZ ;  /* 0x0000000204067899 */ /* 0x000fe4000800063f */
[----:B------:R-:W-:Y:S01]  /*50e0*/  IMAD R7, R4, UR8, RZ ;  /* 0x0000000804077c24 */ /* 0x000fe2000f8e02ff */
[----:B------:R-:W-:Y:S01]  /*50f0*/  ISETP.GT.U32.AND P1, PT, R6, 0xc, PT ;  /* 0x0000000c0600780c */ /* 0x000fe20003f24070 */
[C---:B0-----:R-:W-:Y:S01]  /*5100*/  IMAD R4, R27.reuse, R10, RZ ;  /* 0x0000000a1b047224 */ /* 0x041fe200078e02ff */
[----:B------:R-:W-:Y:S01]  /*5110*/  UIADD3 UR7, UR5, UR7, URZ ;  /* 0x0000000705077290 */ /* 0x000fe2000fffe03f */
[C---:B------:R-:W-:Y:S01]  /*5120*/  IMAD R13, R16.reuse, UR9, R7 ;  /* 0x00000009100d7c24 */ /* 0x040fe2000f8e0207 */
[----:B------:R-:W-:Y:S01]  /*5130*/  IADD3.X R7, R27, -0x1, RZ, P0, !PT ;  /* 0xffffffff1b077810 */ /* 0x000fe200007fe4ff */
[----:B------:R-:W-:Y:S01]  /*5140*/  IMAD.WIDE.U32 R16, R16, UR8, RZ ;  /* 0x0000000810107c25 */ /* 0x000fe2000f8e00ff */
[----:B------:R-:W-:Y:S01]  /*5150*/  ULDC.64 UR8, c[0x0][0x480] ;  /* 0x0001200000087ab9 */ /* 0x000fe20000000a00 */
[----:B------:R-:W-:-:S02]  /*5160*/  USHF.L.U64.HI UR7, UR4, 0x2, UR7 ;  /* 0x0000000204077899 */ /* 0x000fc40008010207 */
[----:B------:R-:W-:Y:S02]  /*5170*/  IMAD.X R6, R0, 0x1, ~R7, P2 ;  /* 0x0000000100067824 */ /* 0x000fe400010e0e07 */
[----:B------:R-:W-:Y:S02]  /*5180*/  IMAD.IADD R17, R17, 0x1, R13 ;  /* 0x0000000111117824 */ /* 0x000fe400078e020d */
[C---:B------:R-:W-:Y:S01]  /*5190*/  IMAD R21, R9.reuse, R11, R4 ;  /* 0x0000000b09157224 */ /* 0x040fe200078e0204 */
[----:B------:R-:W-:Y:S01]  /*51a0*/  ISETP.GT.AND.EX P1, PT, R6, RZ, PT, P1 ;  /* 0x000000ff0600720c */ /* 0x000fe20003f24310 */
[----:B------:R-:W-:Y:S01]  /*51b0*/  IMAD.WIDE.U32 R12, R9, R10, RZ ;  /* 0x0000000a090c7225 */ /* 0x000fe200078e00ff */
[C---:B------:R-:W-:Y:S02]  /*51c0*/  SHF.L.U32 R9, R16.reuse, 0x2, RZ ;  /* 0x0000000210097819 */ /* 0x040fe400000006ff */
[----:B------:R-:W-:Y:S02]  /*51d0*/  SHF.L.U64.HI R17, R16, 0x2, R17 ;  /* 0x0000000210117819 */ /* 0x000fe40000010211 */
[----:B------:R-:W-:-:S02]  /*51e0*/  LEA R9, P0, R12, R9, 0x2 ;  /* 0x000000090c097211 */ /* 0x000fc400078010ff */
[----:B------:R-:W-:Y:S02]  /*51f0*/  IADD3 R4, R13, R21, RZ ;  /* 0x000000150d047210 */ /* 0x000fe40007ffe0ff */
[----:B------:R-:W-:Y:S02]  /*5200*/  IADD3 R6, P2, P3, R9, UR8, R8 ;  /* 0x0000000809067c10 */ /* 0x000fe4000fb5e008 */
[----:B------:R-:W-:Y:S02]  /*5210*/  LEA.HI.X R12, R12, R17, R4, 0x2, P0 ;  /* 0x000000110c0c7211 */ /* 0x000fe400000f1404 */
[C---:B------:R-:W-:Y:S02]  /*5220*/  SHF.L.U64.HI R9, R10.reuse, 0x2, R11 ;  /* 0x000000020a097819 */ /* 0x040fe4000001020b */
[----:B------:R-:W-:Y:S02]  /*5230*/  LEA R8, P4, R10, -UR6, 0x2 ;  /* 0x800000060a087c11 */ /* 0x000fe4000f8810ff */
[----:B------:R-:W-:-:S02]  /*5240*/  IADD3.X R17, R12, UR9, RZ, P2, P3 ;  /* 0x000000090c117c10 */ /* 0x000fc400097e64ff */
[----:B------:R-:W-:Y:S02]  /*5250*/  IADD3.X R9, R9, ~UR7, RZ, P4, !PT ;  /* 0x8000000709097c10 */ /* 0x000fe4000a7fe4ff */
[----:B------:R-:W-:Y:S01]  /*5260*/  PLOP3.LUT P0, PT, PT, PT, PT, 0x80, 0x0 ;  /* 0x000000000000781c */ /* 0x000fe20003f0f070 */
[----:B------:R-:W-:-:S12]  /*5270*/  @!P1 BRA `(.L_x_661) ;  /* 0x0000000400289947 */ /* 0x000fd80003800000 */
[----:B------:R-:W-:Y:S02]  /*5280*/  IADD3 R11, P1, R3, -0xc, RZ ;  /* 0xfffffff4030b7810 */ /* 0x000fe40007f3e0ff */
[----:B------:R-:W-:Y:S02]  /*5290*/  PLOP3.LUT P0, PT, PT, PT, PT, 0x8, 0x0 ;  /* 0x000000000000781c */ /* 0x000fe40003f0e170 */
[----:B------:R-:W-:-:S11]  /*52a0*/  IADD3.X R4, R0, -0x1, RZ, P1, !PT ;  /* 0xffffffff00047810 */ /* 0x000fd60000ffe4ff */
.L_x_662:
[----:B------:R-:W-:Y:S01]  /*52b0*/  IADD3 R32, P1, R6, R8, RZ ;  /* 0x0000000806207210 */ /* 0x000fe20007f3e0ff */
[----:B------:R-:W-:Y:S01]  /*52c0*/  IMAD.MOV.U32 R21, RZ, RZ, R17 ;  /* 0x000000ffff157224 */ /* 0x000fe200078e0011 */
        /* <DEDUP_REMOVED lines=10> */
[----:B------:R-:W-:Y:S01]  /*5370*/  IADD3.X R29, R35, R9, RZ, P1, !PT ;  /* 0x00000009231d7210 */ /* 0x000fe20000ffe4ff */
[----:B------:R-:W4:Y:S01]  /*5380*/  LDG.E.CONSTANT R13, desc[UR10][R34.64] ;  /* 0x0000000a220d7981 */ /* 0x000f22000c1e9900 */
        /* <DEDUP_REMOVED lines=11> */
[----:B------:R0:W4:Y:S01]  /*5440*/  LDG.E.CONSTANT R36, desc[UR10][R16.64] ;  /* 0x0000000a10247981 */ /* 0x000122000c1e9900 */
[----:B------:R-:W-:-:S03]  /*5450*/  IADD3 R22, P1, R20, R8, RZ ;  /* 0x0000000814167210 */ /* 0x000fc60007f3e0ff */
[----:B------:R0:W4:Y:S02]  /*5460*/  LDG.E.CONSTANT R34, desc[UR10][R20.64] ;  /* 0x0000000a14227981 */ /* 0x000124000c1e9900 */
[----:B------:R-:W-:Y:S01]  /*5470*/  IMAD.X R23, R21, 0x1, R9, P1 ;  /* 0x0000000115177824 */ /* 0x000fe200008e0609 */
[----:B-1----:R-:W-:-:S04]  /*5480*/  IADD3 R24, P1, R22, R8, RZ ;  /* 0x0000000816187210 */ /* 0x002fc80007f3e0ff */
        /* <DEDUP_REMOVED lines=13> */
[----:B------:R-:W4:Y:S01]  /*5560*/  LDG.E.CONSTANT R26, desc[UR10][R26.64] ;  /* 0x0000000a1a1a7981 */ /* 0x000f22000c1e9900 */
[----:B------:R-:W-:-:S03]  /*5570*/  IADD3 R20, P1, R16, R8, RZ ;  /* 0x0000000810147210 */ /* 0x000fc60007f3e0ff */
[----:B------:R-:W4:Y:S02]  /*5580*/  LDG.E.CONSTANT R16, desc[UR10][R16.64] ;  /* 0x0000000a10107981 */ /* 0x000f24000c1e9900 */
[----:B------:R-:W-:-:S05]  /*5590*/  IMAD.X R21, R17, 0x1, R9, P1 ;  /* 0x0000000111157824 */ /* 0x000fca00008e0609 */
[----:B------:R-:W4:Y:S01]  /*55a0*/  LDG.E.CONSTANT R23, desc[UR10][R20.64] ;  /* 0x0000000a14177981 */ /* 0x000f22000c1e9900 */
[----:B------:R-:W-:-:S04]  /*55b0*/  IADD3 R2, P1, R2, 0x10, RZ ;  /* 0x0000001002027810 */ /* 0x000fc80007f3e0ff */
[----:B------:R-:W-:Y:S02]  /*55c0*/  IADD3.X R7, RZ, R7, RZ, P1, !PT ;  /* 0x00000007ff077210 */ /* 0x000fe40000ffe4ff */
        /* <DEDUP_REMOVED lines=16> */
[----:B------:R-:W-:-:S04]  /*56d0*/  FADD.FTZ R33, R33, R26 ;  /* 0x0000001a21217221 */ /* 0x000fc80000010000 */
[----:B------:R-:W-:Y:S01]  /*56e0*/  FADD.FTZ R16, R33, R16 ;  /* 0x0000001021107221 */ /* 0x000fe20000010000 */
[----:B------:R-:W-:-:S03]  /*56f0*/  IMAD.X R17, R21, 0x1, R9, P2 ;  /* 0x0000000115117824 */ /* 0x000fc600010e0609 */
[----:B------:R-:W-:Y:S01]  /*5700*/  FADD.FTZ R5, R16, R23 ;  /* 0x0000001710057221 */ /* 0x000fe20000010000 */
[----:B------:R-:W-:Y:S06]  /*5710*/  @!P1 BRA `(.L_x_662) ;  /* 0xfffffff800e49947 */ /* 0x000fec000383ffff */
.L_x_661:
[----:B------:R-:W-:Y:S05]  /*5720*/  BSYNC B3 ;  /* 0x0000000000037941 */ /* 0x000fea0003800000 */
.L_x_660:
[----:B------:R-:W-:Y:S01]  /*5730*/  IADD3 R4, P2, -R2, R3, RZ ;  /* 0x0000000302047210 */ /* 0x000fe20007f5e1ff */
[----:B------:R-:W-:Y:S03]  /*5740*/  BSSY B3, `(.L_x_663) ;  /* 0x0000029000037945 */ /* 0x000fe60003800000 */
[----:B------:R-:W-:Y:S02]  /*5750*/  ISETP.GT.U32.AND P1, PT, R4, 0x4, PT ;  /* 0x000000040400780c */ /* 0x000fe40003f24070 */
[----:B------:R-:W-:-:S04]  /*5760*/  IADD3.X R4, ~R7, R0, RZ, P2, !PT ;  /* 0x0000000007047210 */ /* 0x000fc800017fe5ff */
[----:B------:R-:W-:-:S13]  /*5770*/  ISETP.GT.AND.EX P1, PT, R4, RZ, PT, P1 ;  /* 0x000000ff0400720c */ /* 0x000fda0003f24310 */
[----:B------:R-:W-:Y:S05]  /*5780*/  @!P1 BRA `(.L_x_664) ;  /* 0x0000000000909947 */ /* 0x000fea0003800000 */
[----:B------:R-:W-:Y:S01]  /*5790*/  IADD3 R22, P0, R6, R8, RZ ;  /* 0x0000000806167210 */ /* 0x000fe20007f1e0ff */
[----:B------:R-:W-:-:S04]  /*57a0*/  IMAD.MOV.U32 R16, RZ, RZ, R6 ;  /* 0x000000ffff107224 */ /* 0x000fc800078e0006 */
[----:B------:R-:W-:Y:S01]  /*57b0*/  IMAD.X R23, R17, 0x1, R9, P0 ;  /* 0x0000000111177824 */ /* 0x000fe200000e0609 */
[-C--:B------:R-:W-:Y:S01]  /*57c0*/  IADD3 R24, P0, R22, R8.reuse, RZ ;  /* 0x0000000816187210 */ /* 0x080fe20007f1e0ff */
[----:B------:R0:W2:Y:S03]  /*57d0*/  LDG.E.CONSTANT R4, desc[UR10][R16.64] ;  /* 0x0000000a10047981 */ /* 0x0000a6000c1e9900 */
[-C--:B------:R-:W-:Y:S02]  /*57e0*/  IADD3.X R25, R23, R9.reuse, RZ, P0, !PT ;  /* 0x0000000917197210 */ /* 0x080fe400007fe4ff */
        /* <DEDUP_REMOVED lines=16> */
[----:B------:R0:W4:Y:S01]  /*58f0*/  LDG.E.CONSTANT R31, desc[UR10][R16.64] ;  /* 0x0000000a101f7981 */ /* 0x000122000c1e9900 */
[----:B------:R-:W-:-:S02]  /*5900*/  IADD3 R2, P2, R2, 0x8, RZ ;  /* 0x0000000802027810 */ /* 0x000fc40007f5e0ff */
[----:B------:R-:W-:Y:S02]  /*5910*/  IADD3 R6, P1, R16, R8, RZ ;  /* 0x0000000810067210 */ /* 0x000fe40007f3e0ff */
[----:B------:R-:W-:Y:S01]  /*5920*/  PLOP3.LUT P0, PT, PT, PT, PT, 0x8, 0x0 ;  /* 0x000000000000781c */ /* 0x000fe20003f0e170 */
[----:B------:R-:W-:Y:S01]  /*5930*/  IMAD.X R7, RZ, RZ, R7, P2 ;  /* 0x000000ffff077224 */ /* 0x000fe200010e0607 */
[----:B0-----:R-:W-:Y:S01]  /*5940*/  IADD3.X R17, R17, R9, RZ, P1, !PT ;  /* 0x0000000911117210 */ /* 0x001fe20000ffe4ff */
[----:B--2--5:R-:W-:-:S04]  /*5950*/  FADD.FTZ R4, R5, R4 ;  /* 0x0000000405047221 */ /* 0x024fc80000010000 */
[----:B---3--:R-:W-:-:S04]  /*5960*/  FADD.FTZ R4, R4, R23 ;  /* 0x0000001704047221 */ /* 0x008fc80000010000 */
[----:B----4-:R-:W-:-:S04]  /*5970*/  FADD.FTZ R4, R4, R25 ;  /* 0x0000001904047221 */ /* 0x010fc80000010000 */
[----:B------:R-:W-:-:S04]  /*5980*/  FADD.FTZ R4, R4, R11 ;  /* 0x0000000b04047221 */ /* 0x000fc80000010000 */
[----:B------:R-:W-:-:S04]  /*5990*/  FADD.FTZ R4, R4, R13 ;  /* 0x0000000d04047221 */ /* 0x000fc80000010000 */
[----:B------:R-:W-:-:S04]  /*59a0*/  FADD.FTZ R4, R4, R27 ;  /* 0x0000001b04047221 */ /* 0x000fc80000010000 */
[----:B------:R-:W-:-:S04]  /*59b0*/  FADD.FTZ R4, R4, R29 ;  /* 0x0000001d04047221 */ /* 0x000fc80000010000 */
[----:B------:R-:W-:-:S07]  /*59c0*/  FADD.FTZ R5, R4, R31 ;  /* 0x0000001f04057221 */ /* 0x000fce0000010000 */
.L_x_664:
[----:B------:R-:W-:Y:S05]  /*59d0*/  BSYNC B3 ;  /* 0x0000000000037941 */ /* 0x000fea0003800000 */
.L_x_663:
        /* <DEDUP_REMOVED lines=18> */
.L_x_659:
[----:B------:R-:W-:Y:S05]  /*5b00*/  BSYNC B2 ;  /* 0x0000000000027941 */ /* 0x000fea0003800000 */
.L_x_658:
[----:B-----5:R0:W-:Y:S02]  /*5b10*/  STG.E desc[UR10][R18.64], R5 ;  /* 0x0000000512007986 */ /* 0x0201e4000c10190a */
.L_x_655:
[----:B------:R-:W-:Y:S05]  /*5b20*/  BSYNC B1 ;  /* 0x0000000000017941 */ /* 0x000fea0003800000 */
.L_x_654:
[----:B------:R-:W-:-:S07]  /*5b30*/  VIADD R15, R15, 0x80 ;  /* 0x000000800f0f7836 */ /* 0x000fce0000000000 */
.L_x_646:
[----:B------:R-:W-:Y:S05]  /*5b40*/  BSYNC B0 ;  /* 0x0000000000007941 */ /* 0x000fea0003800000 */
.L_x_645:
        /* <DEDUP_REMOVED lines=357> */
.L_x_667:
        /* <DEDUP_REMOVED lines=20> */
[----:B------:R-:W-:Y:S05]  /*72e0*/  CALL.REL.NOINC `($__internal_5_$__cuda_sm20_div_s64) ;  /* 0x000000f8001c7944 */ /* 0x000fea0003c00000 */
[----:B------:R-:W-:Y:S01]  /*72f0*/  MOV R4, R2 ;  /* 0x0000000200047202 */ /* 0x000fe20000000f00 */
[----:B------:R-:W-:Y:S01]  /*7300*/  IMAD.MOV.U32 R5, RZ, RZ, R3 ;  /* 0x000000ffff057224 */ /* 0x000fe200078e0003 */
[----:B------:R-:W-:Y:S06]  /*7310*/  BRA `(.L_x_669) ;  /* 0x0000000000507947 */ /* 0x000fec0003800000 */
.L_x_670:
        /* <DEDUP_REMOVED lines=18> */
[----:B------:R-:W-:Y:S02]  /*7440*/  @P1 IADD3 R4, R4, 0x1, RZ ;  /* 0x0000000104041810 */ /* 0x000fe40007ffe0ff */
[----:B------:R-:W-:-:S07]  /*7450*/  @!P2 LOP3.LUT R4, RZ, UR4, RZ, 0x33, !PT ;  /* 0x00000004ff04ac12 */ /* 0x000fce000f8e33ff */
.L_x_669:
[----:B------:R-:W-:Y:S05]  /*7460*/  BSYNC B1 ;  /* 0x0000000000017941 */ /* 0x000fea0003800000 */
.L_x_668:
        /* <DEDUP_REMOVED lines=22> */
[----:B------:R-:W-:Y:S05]  /*75d0*/  CALL.REL.NOINC `($__internal_5_$__cuda_sm20_div_s64) ;  /* 0x000000f400607944 */ /* 0x000fea0003c00000 */
[----:B------:R-:W-:Y:S01]  /*75e0*/  MOV R4, R2 ;  /* 0x0000000200047202 */ /* 0x000fe20000000f00 */
[----:B------:R-:W-:Y:S01]  /*75f0*/  IMAD.MOV.U32 R5, RZ, RZ, R3 ;  /* 0x000000ffff057224 */ /* 0x000fe200078e0003 */
[----:B------:R-:W-:Y:S06]  /*7600*/  BRA `(.L_x_673) ;  /* 0x00000000004c7947 */ /* 0x000fec0003800000 */
.L_x_672:
        /* <DEDUP_REMOVED lines=17> */
[----:B------:R-:W-:Y:S02]  /*7720*/  @P1 IADD3 R4, R4, 0x1, RZ ;  /* 0x0000000104041810 */ /* 0x000fe40007ffe0ff */
[----:B------:R-:W-:-:S07]  /*7730*/  @!P2 LOP3.LUT R4, RZ, R2, RZ, 0x33, !PT ;  /* 0x00000002ff04a212 */ /* 0x000fce00078e33ff */
.L_x_673:
[----:B------:R-:W-:Y:S05]  /*7740*/  BSYNC B1 ;  /* 0x0000000000017941 */ /* 0x000fea0003800000 */
.L_x_671:
        /* <DEDUP_REMOVED lines=14> */
[-C--:B------:R-:W-:Y:S02]  /*7830*/  MOV R27, R7.reuse ;  /* 0x00000007001b7202 */ /* 0x080fe40000000f00 */
[----:B------:R-:W-:-:S04]  /*7840*/  ISETP.GT.AND.EX P0, PT, R0, R7, PT, P0 ;  /* 0x000000070000720c */ /* 0x000fc80003f04300 */
[-C--:B------:R-:W-:Y:S02]  /*7850*/  SEL R9, R3, R6.reuse, P0 ;  /* 0x0000000603097207 */ /* 0x080fe40000000000 */
[----:B------:R-:W-:Y:S02]  /*7860*/  SEL R4, R0, R7, P0 ;  /* 0x0000000700047207 */ /* 0x000fe40000000000 */
[----:B------:R-:W-:Y:S02]  /*7870*/  IADD3 R14, -R6, 0x1, R9 ;  /* 0x00000001060e7810 */ /* 0x000fe40007ffe109 */
[----:B------:R-:W-:Y:S01]  /*7880*/  IADD3 R2, P2, R9, -R6, RZ ;  /* 0x8000000609027210 */ /* 0x000fe20007f5e0ff */
[----:B------:R-:W-:Y:S01]  /*7890*/  IMAD.MOV.U32 R9, RZ, RZ, R6 ;  /* 0x000000ffff097224 */ /* 0x000fe200078e0006 */
        /* <DEDUP_REMOVED lines=24> */
[C---:B------:R-:W-:Y:S02]  /*7a20*/  IMAD R9, R28.reuse, R21, R9 ;  /* 0x000000151c097224 */ /* 0x040fe400078e0209 */
[----:B------:R-:W-:-:S04]  /*7a30*/  IMAD.WIDE.U32 R26, R28, R20, R24 ;  /* 0x000000141c1a7225 */ /* 0x000fc800078e0018 */
[----:B------:R-:W-:Y:S01]  /*7a40*/  IMAD.X R2, RZ, RZ, UR5, P1 ;  /* 0x00000005ff027e24 */ /* 0x000fe200088e06ff */
[----:B------:R-:W-:Y:S02]  /*7a50*/  LEA R28, P1, R26, R4, 0x2 ;  /* 0x000000041a1c7211 */ /* 0x000fe400078210ff */
[----:B------:R-:W-:-:S04]  /*7a60*/  IADD3 R9, R27, R9, RZ ;  /* 0x000000091b097210 */ /* 0x000fc80007ffe0ff */
[----:B------:R-:W-:-:S05]  /*7a70*/  LEA.HI.X R29, R26, R2, R9, 0x2, P1 ;  /* 0x000000021a1d7211 */ /* 0x000fca00008f1409 */
[----:B------:R-:W2:Y:S01]  /*7a80*/  LDG.E.CONSTANT R28, desc[UR10][R28.64] ;  /* 0x0000000a1c1c7981 */ /* 0x000ea2000c1e9900 */
[----:B------:R-:W-:Y:S02]  /*7a90*/  ISETP.NE.U32.AND P1, PT, R14, 0x1, PT ;  /* 0x000000010e00780c */ /* 0x000fe40003f25070 */
[----:B------:R-:W-:Y:S02]  /*7aa0*/  IADD3 R9, P2, R6, 0x1, RZ ;  /* 0x0000000106097810 */ /* 0x000fe40007f5e0ff */
[----:B------:R-:W-:-:S03]  /*7ab0*/  ISETP.NE.AND.EX P1, PT, RZ, RZ, PT, P1 ;  /* 0x000000ffff00720c */ /* 0x000fc60003f25310 */
[----:B------:R-:W-:Y:S02]  /*7ac0*/  IMAD.X R27, RZ, RZ, R7, P2 ;  /* 0x000000ffff1b7224 */ /* 0x000fe400010e0607 */
[----:B--2--5:R-:W-:-:S08]  /*7ad0*/  FADD.FTZ R5, R5, R28 ;  /* 0x0000001c05057221 */ /* 0x024fd00000010000 */
[----:B------:R-:W-:Y:S05]  /*7ae0*/  @!P1 BRA `(.L_x_677) ;  /* 0x00000000008c9947 */ /* 0x000fea0003800000 */
[----:B------:R-:W-:Y:S01]  /*7af0*/  ISETP.NE.U32.AND P1, PT, R14, 0x2, PT ;  /* 0x000000020e00780c */ /* 0x000fe20003f25070 */
[----:B------:R-:W-:Y:S01]  /*7b00*/  IMAD R9, R7, R10, RZ ;  /* 0x0000000a07097224 */ /* 0x000fe200078e02ff */
[----:B------:R-:W-:Y:S01]  /*7b10*/  ULDC.64 UR4, c[0x0][0x498] ;  /* 0x0001260000047ab9 */ /* 0x000fe20000000a00 */
[----:B------:R-:W-:Y:S01]  /*7b20*/  IADD3 R22, P5, R22, R12, RZ ;  /* 0x0000000c16167210 */ /* 0x000fe20007fbe0ff */
[----:B------:R-:W-:Y:S01]  /*7b30*/  IMAD.WIDE.U32 R26, R6, R10, UR4 ;  /* 0x00000004061a7e25 */ /* 0x000fe2000f8e000a */
[----:B------:R-:W-:-:S03]  /*7b40*/  ISETP.NE.AND.EX P1, PT, RZ, RZ, PT, P1 ;  /* 0x000000ffff00720c */ /* 0x000fc60003f25310 */
[----:B------:R-:W-:Y:S01]  /*7b50*/  IMAD R9, R6, R11, R9 ;  /* 0x0000000b06097224 */ /* 0x000fe200078e0209 */
[----:B------:R-:W-:Y:S01]  /*7b60*/  IADD3 R29, P4, R16, -R26, RZ ;  /* 0x8000001a101d7210 */ /* 0x000fe20007f9e0ff */
[----:B------:R-:W-:-:S03]  /*7b70*/  IMAD.X R23, R25, 0x1, R13, P5 ;  /* 0x0000000119177824 */ /* 0x000fc600028e060d */
[----:B------:R-:W-:-:S04]  /*7b80*/  IADD3 R9, R27, R9, RZ ;  /* 0x000000091b097210 */ /* 0x000fc80007ffe0ff */
[----:B------:R-:W-:Y:S02]  /*7b90*/  IADD3.X R25, R17, ~R9, RZ, P4, !PT ;  /* 0x8000000911197210 */ /* 0x000fe400027fe4ff */
[----:B------:R-:W-:Y:S02]  /*7ba0*/  @P1 IADD3 R27, P2, P3, R16, -R10, -R26 ;  /* 0x8000000a101b1210 */ /* 0x000fe40007b5e81a */
[----:B------:R-:W-:Y:S01]  /*7bb0*/  @P1 IADD3 R12, P5, R22, R12, RZ ;  /* 0x0000000c160c1210 */ /* 0x000fe20007fbe0ff */
[-C--:B------:R-:W-:Y:S01]  /*7bc0*/  IMAD R14, R25, R20.reuse, RZ ;  /* 0x00000014190e7224 */ /* 0x080fe200078e02ff */
[----:B------:R-:W-:Y:S01]  /*7bd0*/  @P1 IADD3.X R9, R17, ~R11, ~R9, P2, P3 ;  /* 0x8000000b11091210 */ /* 0x000fe200017e6c09 */
[----:B------:R-:W-:-:S04]  /*7be0*/  IMAD.WIDE.U32 R10, R29, R20, R22 ;  /* 0x000000141d0a7225 */ /* 0x000fc800078e0016 */
[----:B------:R-:W-:Y:S02]  /*7bf0*/  @P1 IMAD.X R13, R23, 0x1, R13, P5 ;  /* 0x00000001170d1824 */ /* 0x000fe400028e060d */
[-C--:B------:R-:W-:Y:S02]  /*7c00*/  @P1 IMAD R22, R9, R20.reuse, RZ ;  /* 0x0000001409161224 */ /* 0x080fe400078e02ff */
[----:B------:R-:W-:Y:S02]  /*7c10*/  IMAD R29, R29, R21, R14 ;  /* 0x000000151d1d7224 */ /* 0x000fe400078e020e */
[----:B------:R-:W-:Y:S01]  /*7c20*/  @P1 IMAD.WIDE.U32 R12, R27, R20, R12 ;  /* 0x000000141b0c1225 */ /* 0x000fe200078e000c */
[-C--:B------:R-:W-:Y:S02]  /*7c30*/  LEA R20, P2, R10, R4.reuse, 0x2 ;  /* 0x000000040a147211 */ /* 0x080fe400078410ff */
[----:B------:R-:W-:Y:S01]  /*7c40*/  IADD3 R11, R11, R29, RZ ;  /* 0x0000001d0b0b7210 */ /* 0x000fe20007ffe0ff */
[----:B------:R-:W-:Y:S01]  /*7c50*/  @P1 IMAD R9, R27, R21, R22 ;  /* 0x000000151b091224 */ /* 0x000fe200078e0216 */
[----:B------:R-:W-:-:S02]  /*7c60*/  @P1 LEA R22, P3, R12, R4, 0x2 ;  /* 0x000000040c161211 */ /* 0x000fc400078610ff */
[----:B------:R-:W-:Y:S01]  /*7c70*/  LEA.HI.X R21, R10, R2, R11, 0x2, P2 ;  /* 0x000000020a157211 */ /* 0x000fe200010f140b */
[----:B------:R-:W-:-:S04]  /*7c80*/  @P1 IMAD.IADD R9, R13, 0x1, R9 ;  /* 0x000000010d091824 */ /* 0x000fc800078e0209 */
[----:B------:R-:W2:Y:S01]  /*7c90*/  LDG.E.CONSTANT R20, desc[UR10][R20.64] ;  /* 0x0000000a14147981 */ /* 0x000ea2000c1e9900 */
[----:B------:R-:W-:-:S05]  /*7ca0*/  @P1 LEA.HI.X R23, R12, R2, R9, 0x2, P3 ;  /* 0x000000020c171211 */ /* 0x000fca00018f1409 */
[----:B------:R-:W3:Y:S01]  /*7cb0*/  @P1 LDG.E.CONSTANT R22, desc[UR10][R22.64] ;  /* 0x0000000a16161981 */ /* 0x000ee2000c1e9900 */
[C---:B------:R-:W-:Y:S02]  /*7cc0*/  IADD3 R9, P2, R6.reuse, 0x2, RZ ;  /* 0x0000000206097810 */ /* 0x040fe40007f5e0ff */
[----:B------:R-:W-:Y:S02]  /*7cd0*/  @P1 IADD3 R9, P3, R6, 0x3, RZ ;  /* 0x0000000306091810 */ /* 0x000fe40007f7e0ff */
[----:B------:R-:W-:-:S03]  /*7ce0*/  IADD3.X R27, RZ, R7, RZ, P2, !PT ;  /* 0x00000007ff1b7210 */ /* 0x000fc600017fe4ff */
[----:B------:R-:W-:Y:S02]  /*7cf0*/  @P1 IMAD.X R27, RZ, RZ, R7, P3 ;  /* 0x000000ffff1b1224 */ /* 0x000fe400018e0607 */
[----:B--2---:R-:W-:-:S04]  /*7d00*/  FADD.FTZ R5, R5, R20 ;  /* 0x0000001405057221 */ /* 0x004fc80000010000 */
[----:B---3--:R-:W-:-:S07]  /*7d10*/  @P1 FADD.FTZ R5, R5, R22 ;  /* 0x0000001605051221 */ /* 0x008fce0000010000 */
.L_x_677:
[----:B------:R-:W-:Y:S05]  /*7d20*/  BSYNC B2 ;  /* 0x0000000000027941 */ /* 0x000fea0003800000 */
.L_x_676:
        /* <DEDUP_REMOVED lines=8> */
[----:B------:R-:W-:Y:S01]  /*7db0*/  UIMAD.WIDE.U32 UR4, UR6, UR8, URZ ;  /* 0x00000008060472a5 */ /* 0x000fe2000f8e003f */
[----:B------:R-:W-:Y:S02]  /*7dc0*/  BSSY B3, `(.L_x_680) ;  /* 0x000006d000037945 */ /* 0x000fe40003800000 */
[----:B------:R-:W-:-:S04]  /*7dd0*/  IMAD R2, R2, UR6, RZ ;  /* 0x0000000602027c24 */ /* 0x000fc8000f8e02ff */
[----:B------:R-:W-:Y:S01]  /*7de0*/  IMAD R7, R7, UR7, R2 ;  /* 0x0000000707077c24 */ /* 0x000fe2000f8e0202 */
[----:B------:R-:W-:Y:S01]  /*7df0*/  IADD3 R2, P0, R9, -0x1, RZ ;  /* 0xffffffff09027810 */ /* 0x000fe20007f1e0ff */
[----:B------:R-:W-:Y:S02]  /*7e00*/  UIMAD UR7, UR7, UR8, URZ ;  /* 0x00000008070772a4 */ /* 0x000fe4000f8e023f */
[----:B------:R-:W-:Y:S01]  /*7e10*/  IMAD.IADD R4, R17, 0x1, R7 ;  /* 0x0000000111047824 */ /* 0x000fe200078e0207 */
[----:B------:R-:W-:Y:S01]  /*7e20*/  IADD3 R6, P2, -R2, R3, RZ ;  /* 0x0000000302067210 */ /* 0x000fe20007f5e1ff */
[----:B------:R-:W-:Y:S02]  /*7e30*/  UIMAD UR7, UR6, UR9, UR7 ;  /* 0x00000009060772a4 */ /* 0x000fe4000f8e0207 */
[----:B------:R-:W-:Y:S01]  /*7e40*/  IMAD R7, R4, UR8, RZ ;  /* 0x0000000804077c24 */ /* 0x000fe2000f8e02ff */
[----:B------:R-:W-:Y:S01]  /*7e50*/  ISETP.GT.U32.AND P1, PT, R6, 0xc, PT ;  /* 0x0000000c0600780c */ /* 0x000fe20003f24070 */
[----:B------:R-:W-:-:S02]  /*7e60*/  USHF.L.U32 UR6, UR4, 0x2, URZ ;  /* 0x0000000204067899 */ /* 0x000fc4000800063f */
[C---:B------:R-:W-:Y:S01]  /*7e70*/  IMAD R13, R16.reuse, UR9, R7 ;  /* 0x00000009100d7c24 */ /* 0x040fe2000f8e0207 */
[----:B------:R-:W-:Y:S01]  /*7e80*/  IADD3.X R7, R27, -0x1, RZ, P0, !PT ;  /* 0xffffffff1b077810 */ /* 0x000fe200007fe4ff */
[----:B------:R-:W-:Y:S01]  /*7e90*/  IMAD.WIDE.U32 R16, R16, UR8, RZ ;  /* 0x0000000810107c25 */ /* 0x000fe2000f8e00ff */
[----:B------:R-:W-:Y:S02]  /*7ea0*/  UIADD3 UR7, UR5, UR7, URZ ;  /* 0x0000000705077290 */ /* 0x000fe4000fffe03f */
[----:B------:R-:W-:Y:S01]  /*7eb0*/  IADD3.X R6, ~R7, R0, RZ, P2, !PT ;  /* 0x0000000007067210 */ /* 0x000fe200017fe5ff */
[-C--:B0-----:R-:W-:Y:S01]  /*7ec0*/  IMAD R4, R27, R10.reuse, RZ ;  /* 0x0000000a1b047224 */ /* 0x081fe200078e02ff */
[----:B------:R-:W-:Y:S01]  /*7ed0*/  IADD3 R17, R17, R13, RZ ;  /* 0x0000000d11117210 */ /* 0x000fe20007ffe0ff */
[C---:B------:R-:W-:Y:S01]  /*7ee0*/  IMAD.WIDE.U32 R12, R9.reuse, R10, RZ ;  /* 0x0000000a090c7225 */ /* 0x040fe200078e00ff */
[----:B------:R-:W-:Y:S01]  /*7ef0*/  ISETP.GT.AND.EX P1, PT, R6, RZ, PT, P1 ;  /* 0x000000ff0600720c */ /* 0x000fe20003f24310 */
[----:B------:R-:W-:Y:S01]  /*7f00*/  ULDC.64 UR8, c[0x0][0x480] ;  /* 0x0001200000087ab9 */ /* 0x000fe20000000a00 */
[C---:B------:R-:W-:Y:S01]  /*7f10*/  SHF.L.U64.HI R17, R16.reuse, 0x2, R17 ;  /* 0x0000000210117819 */ /* 0x040fe20000010211 */
[----:B------:R-:W-:Y:S01]  /*7f20*/  IMAD R21, R9, R11, R4 ;  /* 0x0000000b09157224 */ /* 0x000fe200078e0204 */
[----:B------:R-:W-:Y:S01]  /*7f30*/  USHF.L.U64.HI UR7, UR4, 0x2, UR7 ;  /* 0x0000000204077899 */ /* 0x000fe20008010207 */
[----:B------:R-:W-:-:S02]  /*7f40*/  IMAD.SHL.U32 R9, R16, 0x4, RZ ;  /* 0x0000000410097824 */ /* 0x000fc400078e00ff */
[----:B------:R-:W-:-:S03]  /*7f50*/  IMAD.IADD R4, R13, 0x1, R21 ;  /* 0x000000010d047824 */ /* 0x000fc600078e0215 */
[----:B------:R-:W-:-:S04]  /*7f60*/  LEA R9, P0, R12, R9, 0x2 ;  /* 0x000000090c097211 */ /* 0x000fc800078010ff */
[----:B------:R-:W-:Y:S02]  /*7f70*/  IADD3 R6, P2, P3, R9, UR8, R8 ;  /* 0x0000000809067c10 */ /* 0x000fe4000fb5e008 */
[----:B------:R-:W-:Y:S02]  /*7f80*/  LEA.HI.X R12, R12, R17, R4, 0x2, P0 ;  /* 0x000000110c0c7211 */ /* 0x000fe400000f1404 */
[C---:B------:R-:W-:Y:S02]  /*7f90*/  SHF.L.U64.HI R9, R10.reuse, 0x2, R11 ;  /* 0x000000020a097819 */ /* 0x040fe4000001020b */
[----:B------:R-:W-:Y:S02]  /*7fa0*/  LEA R8, P4, R10, -UR6, 0x2 ;  /* 0x800000060a087c11 */ /* 0x000fe4000f8810ff */
[----:B------:R-:W-:Y:S02]  /*7fb0*/  IADD3.X R17, R12, UR9, RZ, P2, P3 ;  /* 0x000000090c117c10 */ /* 0x000fe400097e64ff */
[----:B------:R-:W-:-:S02]  /*7fc0*/  IADD3.X R9, R9, ~UR7, RZ, P4, !PT ;  /* 0x8000000709097c10 */ /* 0x000fc4000a7fe4ff */
[----:B------:R-:W-:Y:S01]  /*7fd0*/  PLOP3.LUT P0, PT, PT, PT, PT, 0x80, 0x0 ;  /* 0x000000000000781c */ /* 0x000fe20003f0f070 */
[----:B------:R-:W-:-:S12]  /*7fe0*/  @!P1 BRA `(.L_x_681) ;  /* 0x0000000400289947 */ /* 0x000fd80003800000 */
[----:B------:R-:W-:Y:S02]  /*7ff0*/  IADD3 R11, P1, R3, -0xc, RZ ;  /* 0xfffffff4030b7810 */ /* 0x000fe40007f3e0ff */
[----:B------:R-:W-:Y:S02]  /*8000*/  PLOP3.LUT P0, PT, PT, PT, PT, 0x8, 0x0 ;  /* 0x000000000000781c */ /* 0x000fe40003f0e170 */
[----:B------:R-:W-:-:S11]  /*8010*/  IADD3.X R4, R0, -0x1, RZ, P1, !PT ;  /* 0xffffffff00047810 */ /* 0x000fd60000ffe4ff */
.L_x_682:
[-C--:B------:R-:W-:Y:S01]  /*8020*/  IADD3 R32, P1, R6, R8.reuse, RZ ;  /* 0x0000000806207210 */ /* 0x080fe20007f3e0ff */
[----:B------:R-:W-:Y:S01]  /*8030*/  IMAD.MOV.U32 R20, RZ, RZ, R6 ;  /* 0x000000ffff147224 */ /* 0x000fe200078e0006 */
[----:B------:R-:W-:Y:S02]  /*8040*/  MOV R21, R17 ;  /* 0x0000001100157202 */ /* 0x000fe40000000f00 */
[-C--:B------:R-:W-:Y:S02]  /*8050*/  IADD3.X R33, R17, R9.reuse, RZ, P1, !PT ;  /* 0x0000000911217210 */ /* 0x080fe40000ffe4ff */
[-C--:B------:R-:W-:Y:S01]  /*8060*/  IADD3 R24, P1, R32, R8.reuse, RZ ;  /* 0x0000000820187210 */ /* 0x080fe20007f3e0ff */
[----:B------:R0:W2:Y:S04]  /*8070*/  LDG.E.CONSTANT R6, desc[UR10][R20.64] ;  /* 0x0000000a14067981 */ /* 0x0000a8000c1e9900 */
[----:B------:R-:W-:Y:S01]  /*8080*/  IMAD.X R25, R33, 0x1, R9, P1 ;  /* 0x0000000121197824 */ /* 0x000fe200008e0609 */
[-C--:B------:R-:W-:Y:S01]  /*8090*/  IADD3 R34, P1, R24, R8.reuse, RZ ;  /* 0x0000000818227210 */ /* 0x080fe20007f3e0ff */
[----:B------:R-:W3:Y:S03]  /*80a0*/  LDG.E.CONSTANT R32, desc[UR10][R32.64] ;  /* 0x0000000a20207981 */ /* 0x000ee6000c1e9900 */
[----:B------:R-:W-:Y:S01]  /*80b0*/  IADD3.X R35, R25, R9, RZ, P1, !PT ;  /* 0x0000000919237210 */ /* 0x000fe20000ffe4ff */
[----:B------:R1:W4:Y:S01]  /*80c0*/  LDG.E.CONSTANT R14, desc[UR10][R24.64] ;  /* 0x0000000a180e7981 */ /* 0x000322000c1e9900 */
[----:B------:R-:W-:-:S03]  /*80d0*/  IADD3 R28, P1, R34, R8, RZ ;  /* 0x00000008221c7210 */ /* 0x000fc60007f3e0ff */
[----:B------:R-:W4:Y:S02]  /*80e0*/  LDG.E.CONSTANT R13, desc[UR10][R34.64] ;  /* 0x0000000a220d7981 */ /* 0x000f24000c1e9900 */
        /* <DEDUP_REMOVED lines=10> */
[----:B0-----:R-:W-:-:S03]  /*8190*/  IADD3 R20, P1, R16, R8, RZ ;  /* 0x0000000810147210 */ /* 0x001fc60007f3e0ff */
[----:B------:R0:W4:Y:S02]  /*81a0*/  LDG.E.CONSTANT R36, desc[UR10][R16.64] ;  /* 0x0000000a10247981 */ /* 0x000124000c1e9900 */
[----:B------:R-:W-:Y:S01]  /*81b0*/  IMAD.X R21, R17, 0x1, R9, P1 ;  /* 0x0000000111157824 */ /* 0x000fe200008e0609 */
[----:B------:R-:W-:-:S04]  /*81c0*/  IADD3 R22, P1, R20, R8, RZ ;  /* 0x0000000814167210 */ /* 0x000fc80007f3e0ff */
[----:B------:R-:W-:Y:S01]  /*81d0*/  IADD3.X R23, R21, R9, RZ, P1, !PT ;  /* 0x0000000915177210 */ /* 0x000fe20000ffe4ff */
[----:B------:R0:W4:Y:S01]  /*81e0*/  LDG.E.CONSTANT R34, desc[UR10][R20.64] ;  /* 0x0000000a14227981 */ /* 0x000122000c1e9900 */
[----:B-1----:R-:W-:-:S03]  /*81f0*/  IADD3 R24, P1, R22, R8, RZ ;  /* 0x0000000816187210 */ /* 0x002fc60007f3e0ff */
        /* <DEDUP_REMOVED lines=11> */
[----:B0-----:R-:W-:-:S03]  /*82b0*/  IADD3 R16, P1, R26, R8, RZ ;  /* 0x000000081a107210 */ /* 0x001fc60007f3e0ff */
[----:B------:R-:W4:Y:S02]  /*82c0*/  LDG.E.CONSTANT R26, desc[UR10][R26.64] ;  /* 0x0000000a1a1a7981 */ /* 0x000f24000c1e9900 */
[----:B------:R-:W-:Y:S01]  /*82d0*/  IMAD.X R17, R27, 0x1, R9, P1 ;  /* 0x000000011b117824 */ /* 0x000fe200008e0609 */
[----:B------:R-:W-:-:S04]  /*82e0*/  IADD3 R20, P1, R16, R8, RZ ;  /* 0x0000000810147210 */ /* 0x000fc80007f3e0ff */
[----:B------:R-:W-:Y:S01]  /*82f0*/  IADD3.X R21, R17, R9, RZ, P1, !PT ;  /* 0x0000000911157210 */ /* 0x000fe20000ffe4ff */
[----:B------:R-:W4:Y:S04]  /*8300*/  LDG.E.CONSTANT R16, desc[UR10][R16.64] ;  /* 0x0000000a10107981 */ /* 0x000f28000c1e9900 */
[----:B------:R-:W4:Y:S01]  /*8310*/  LDG.E.CONSTANT R23, desc[UR10][R20.64] ;  /* 0x0000000a14177981 */ /* 0x000f22000c1e9900 */
        /* <DEDUP_REMOVED lines=20> */
[----:B------:R-:W-:-:S03]  /*8460*/  IADD3.X R17, R21, R9, RZ, P2, !PT ;  /* 0x0000000915117210 */ /* 0x000fc600017fe4ff */
[----:B------:R-:W-:Y:S01]  /*8470*/  FADD.FTZ R5, R16, R23 ;  /* 0x0000001710057221 */ /* 0x000fe20000010000 */
[----:B------:R-:W-:Y:S06]  /*8480*/  @!P1 BRA `(.L_x_682) ;  /* 0xfffffff800e49947 */ /* 0x000fec000383ffff */
.L_x_681:
[----:B------:R-:W-:Y:S05]  /*8490*/  BSYNC B3 ;  /* 0x0000000000037941 */ /* 0x000fea0003800000 */
.L_x_680:
[----:B------:R-:W-:Y:S01]  /*84a0*/  IADD3 R4, P2, -R2, R3, RZ ;  /* 0x0000000302047210 */ /* 0x000fe20007f5e1ff */
[----:B------:R-:W-:Y:S03]  /*84b0*/  BSSY B3, `(.L_x_683) ;  /* 0x0000029000037945 */ /* 0x000fe60003800000 */
[----:B------:R-:W-:Y:S01]  /*84c0*/  ISETP.GT.U32.AND P1, PT, R4, 0x4, PT ;  /* 0x000000040400780c */ /* 0x000fe20003f24070 */
[----:B------:R-:W-:-:S05]  /*84d0*/  IMAD.X R4, R0, 0x1, ~R7, P2 ;  /* 0x0000000100047824 */ /* 0x000fca00010e0e07 */
[----:B------:R-:W-:-:S13]  /*84e0*/  ISETP.GT.AND.EX P1, PT, R4, RZ, PT, P1 ;  /* 0x000000ff0400720c */ /* 0x000fda0003f24310 */
[----:B------:R-:W-:Y:S05]  /*84f0*/  @!P1 BRA `(.L_x_684) ;  /* 0x0000000000909947 */ /* 0x000fea0003800000 */
[----:B------:R-:W-:Y:S02]  /*8500*/  IADD3 R22, P0, R6, R8, RZ ;  /* 0x0000000806167210 */ /* 0x000fe40007f1e0ff */
[----:B------:R-:W-:Y:S02]  /*8510*/  MOV R16, R6 ;  /* 0x0000000600107202 */ /* 0x000fe40000000f00 */
[-C--:B------:R-:W-:Y:S02]  /*8520*/  IADD3.X R23, R17, R9.reuse, RZ, P0, !PT ;  /* 0x0000000911177210 */ /* 0x080fe400007fe4ff */
[-C--:B------:R-:W-:Y:S01]  /*8530*/  IADD3 R24, P0, R22, R8.reuse, RZ ;  /* 0x0000000816187210 */ /* 0x080fe20007f1e0ff */
[----:B------:R0:W2:Y:S04]  /*8540*/  LDG.E.CONSTANT R4, desc[UR10][R16.64] ;  /* 0x0000000a10047981 */ /* 0x0000a8000c1e9900 */
[--C-:B------:R-:W-:Y:S01]  /*8550*/  IMAD.X R25, R23, 0x1, R9.reuse, P0 ;  /* 0x0000000117197824 */ /* 0x100fe200000e0609 */
[-C--:B------:R-:W-:Y:S01]  /*8560*/  IADD3 R10, P0, R24, R8.reuse, RZ ;  /* 0x00000008180a7210 */ /* 0x080fe20007f1e0ff */
[----:B------:R-:W3:Y:S04]  /*8570*/  LDG.E.CONSTANT R23, desc[UR10][R22.64] ;  /* 0x0000000a16177981 */ /* 0x000ee8000c1e9900 */
[----:B------:R-:W-:Y:S01]  /*8580*/  IMAD.X R11, R25, 0x1, R9, P0 ;  /* 0x00000001190b7824 */ /* 0x000fe200000e0609 */
[----:B------:R-:W-:Y:S01]  /*8590*/  IADD3 R12, P0, R10, R8, RZ ;  /* 0x000000080a0c7210 */ /* 0x000fe20007f1e0ff */
[----:B------:R-:W4:Y:S03]  /*85a0*/  LDG.E.CONSTANT R25, desc[UR10][R24.64] ;  /* 0x0000000a18197981 */ /* 0x000f26000c1e9900 */
[----:B------:R-:W-:-:S02]  /*85b0*/  IADD3.X R13, R11, R9, RZ, P0, !PT ;  /* 0x000000090b0d7210 */ /* 0x000fc400007fe4ff */
[-C--:B------:R-:W-:Y:S01]  /*85c0*/  IADD3 R26, P0, R12, R8.reuse, RZ ;  /* 0x000000080c1a7210 */ /* 0x080fe20007f1e0ff */
[----:B------:R-:W4:Y:S04]  /*85d0*/  LDG.E.CONSTANT R11, desc[UR10][R10.64] ;  /* 0x0000000a0a0b7981 */ /* 0x000f28000c1e9900 */
[----:B------:R-:W-:Y:S01]  /*85e0*/  IMAD.X R27, R13, 0x1, R9, P0 ;  /* 0x000000010d1b7824 */ /* 0x000fe200000e0609 */
[----:B------:R-:W-:Y:S01]  /*85f0*/  IADD3 R20, P0, R26, R8, RZ ;  /* 0x000000081a147210 */ /* 0x000fe20007f1e0ff */
[----:B------:R-:W4:Y:S03]  /*8600*/  LDG.E.CONSTANT R13, desc[UR10][R12.64] ;  /* 0x0000000a0c0d7981 */ /* 0x000f26000c1e9900 */
[----:B------:R-:W-:-:S02]  /*8610*/  IADD3.X R21, R27, R9, RZ, P0, !PT ;  /* 0x000000091b157210 */ /* 0x000fc400007fe4ff */
[-C--:B0-----:R-:W-:Y:S01]  /*8620*/  IADD3 R16, P0, R20, R8.reuse, RZ ;  /* 0x0000000814107210 */ /* 0x081fe20007f1e0ff */
[----:B------:R-:W4:Y:S04]  /*8630*/  LDG.E.CONSTANT R27, desc[UR10][R26.64] ;  /* 0x0000000a1a1b7981 */ /* 0x000f28000c1e9900 */
[----:B------:R-:W-:Y:S01]  /*8640*/  IMAD.X R17, R21, 0x1, R9, P0 ;  /* 0x0000000115117824 */ /* 0x000fe200000e0609 */
[----:B------:R-:W4:Y:S04]  /*8650*/  LDG.E.CONSTANT R29, desc[UR10][R20.64] ;  /* 0x0000000a141d7981 */ /* 0x000f28000c1e9900 */
[----:B------:R0:W4:Y:S01]  /*8660*/  LDG.E.CONSTANT R31, desc[UR10][R16.64] ;  /* 0x0000000a101f7981 */ /* 0x000122000c1e9900 */
[----:B------:R-:W-:-:S02]  /*8670*/  IADD3 R6, P1, R16, R8, RZ ;  /* 0x0000000810067210 */ /* 0x000fc40007f3e0ff */
[----:B------:R-:W-:Y:S02]  /*8680*/  IADD3 R2, P2, R2, 0x8, RZ ;  /* 0x0000000802027810 */ /* 0x000fe40007f5e0ff */
[----:B------:R-:W-:Y:S02]  /*8690*/  PLOP3.LUT P0, PT, PT, PT, PT, 0x8, 0x0 ;  /* 0x000000000000781c */ /* 0x000fe40003f0e170 */
[----:B------:R-:W-:Y:S01]  /*86a0*/  IADD3.X R7, RZ, R7, RZ, P2, !PT ;  /* 0x00000007ff077210 */ /* 0x000fe200017fe4ff */
[----:B0-----:R-:W-:Y:S02]  /*86b0*/  IMAD.X R17, R17, 0x1, R9, P1 ;  /* 0x0000000111117824 */ /* 0x001fe400008e0609 */
        /* <DEDUP_REMOVED lines=8> */
.L_x_684:
[----:B------:R-:W-:Y:S05]  /*8740*/  BSYNC B3 ;  /* 0x0000000000037941 */ /* 0x000fea0003800000 */
.L_x_683:
[----:B------:R-:W-:-:S04]  /*8750*/  ISETP.LT.U32.AND P1, PT, R2, R3, PT ;  /* 0x000000030200720c */ /* 0x000fc80003f21070 */
[----:B------:R-:W-:-:S13]  /*8760*/  ISETP.LT.OR.EX P0, PT, R7, R0, P0, P1 ;  /* 0x000000000700720c */ /* 0x000fda0000701710 */
[----:B------:R-:W-:Y:S05]  /*8770*/  @!P0 BRA `(.L_x_679) ;  /* 0x00000000003c8947 */ /* 0x000fea0003800000 */
[----:B------:R-:W-:Y:S01]  /*8780*/  IADD3 R2, P0, R6, R8, RZ ;  /* 0x0000000806027210 */ /* 0x000fe20007f1e0ff */
[----:B------:R-:W-:-:S03]  /*8790*/  IMAD.MOV.U32 R7, RZ, RZ, R17 ;  /* 0x000000ffff077224 */ /* 0x000fc600078e0011 */
[-C--:B------:R-:W-:Y:S02]  /*87a0*/  IADD3 R10, P1, R2, R8.reuse, RZ ;  /* 0x00000008020a7210 */ /* 0x080fe40007f3e0ff */
[-C--:B------:R-:W-:Y:S01]  /*87b0*/  IADD3.X R3, R17, R9.reuse, RZ, P0, !PT ;  /* 0x0000000911037210 */ /* 0x080fe200007fe4ff */
[----:B------:R-:W2:Y:S01]  /*87c0*/  LDG.E.CONSTANT R6, desc[UR10][R6.64] ;  /* 0x0000000a06067981 */ /* 0x000ea2000c1e9900 */
[----:B------:R-:W-:Y:S02]  /*87d0*/  IADD3 R8, P0, R10, R8, RZ ;  /* 0x000000080a087210 */ /* 0x000fe40007f1e0ff */
[----:B------:R-:W-:Y:S01]  /*87e0*/  IADD3.X R11, R3, R9, RZ, P1, !PT ;  /* 0x00000009030b7210 */ /* 0x000fe20000ffe4ff */
[----:B------:R-:W3:Y:S04]  /*87f0*/  LDG.E.CONSTANT R2, desc[UR10][R2.64] ;  /* 0x0000000a02027981 */ /* 0x000ee8000c1e9900 */
[----:B------:R-:W-:Y:S01]  /*8800*/  IMAD.X R9, R11, 0x1, R9, P0 ;  /* 0x000000010b097824 */ /* 0x000fe200000e0609 */
[----:B------:R-:W4:Y:S04]  /*8810*/  LDG.E.CONSTANT R10, desc[UR10][R10.64] ;  /* 0x0000000a0a0a7981 */ /* 0x000f28000c1e9900 */
[----:B------:R-:W4:Y:S01]  /*8820*/  LDG.E.CONSTANT R8, desc[UR10][R8.64] ;  /* 0x0000000a08087981 */ /* 0x000f22000c1e9900 */
[----:B--2--5:R-:W-:-:S04]  /*8830*/  FADD.FTZ R5, R5, R6 ;  /* 0x0000000605057221 */ /* 0x024fc80000010000 */
[----:B---3--:R-:W-:-:S04]  /*8840*/  FADD.FTZ R5, R5, R2 ;  /* 0x0000000205057221 */ /* 0x008fc80000010000 */
[----:B----4-:R-:W-:-:S04]  /*8850*/  FADD.FTZ R5, R5, R10 ;  /* 0x0000000a05057221 */ /* 0x010fc80000010000 */
[----:B------:R-:W-:-:S07]  /*8860*/  FADD.FTZ R5, R5, R8 ;  /* 0x0000000805057221 */ /* 0x000fce0000010000 */
.L_x_679:
[----:B------:R-:W-:Y:S05]  /*8870*/  BSYNC B2 ;  /* 0x0000000000027941 */ /* 0x000fea0003800000 */
.L_x_678:
[----:B-----5:R0:W-:Y:S02]  /*8880*/  STG.E desc[UR10][R18.64], R5 ;  /* 0x0000000512007986 */ /* 0x0201e4000c10190a */
.L_x_675:
[----:B------:R-:W-:Y:S05]  /*8890*/  BSYNC B1 ;  /* 0x0000000000017941 */ /* 0x000fea0003800000 */
.L_x_674:
[----:B------:R-:W-:-:S07]  /*88a0*/  IADD3 R15, R15, 0x80, RZ ;  /* 0x000000800f0f7810 */ /* 0x000fce0007ffe0ff */
.L_x_666:
[----:B------:R-:W-:Y:S05]  /*88b0*/  BSYNC B0 ;  /* 0x0000000000007941 */ /* 0x000fea0003800000 */
.L_x_665:
        /* <DEDUP_REMOVED lines=357> */
.L_x_687:
        /* <DEDUP_REMOVED lines=24> */
.L_x_690:
        /* <DEDUP_REMOVED lines=20> */
.L_x_689:
[----:B------:R-:W-:Y:S05]  /*a1d0*/  BSYNC B1 ;  /* 0x0000000000017941 */ /* 0x000fea0003800000 */
.L_x_688:
        /* <DEDUP_REMOVED lines=26> */
.L_x_692:
        /* <DEDUP_REMOVED lines=19> */
.L_x_693:
[----:B------:R-:W-:Y:S05]  /*a4b0*/  BSYNC B1 ;  /* 0x0000000000017941 */ /* 0x000fea0003800000 */
.L_x_691:
        /* <DEDUP_REMOVED lines=93> */
.L_x_697:
[----:B------:R-:W-:Y:S05]  /*aa90*/  BSYNC B2 ;  /* 0x0000000000027941 */ /* 0x000fea0003800000 */
.L_x_696:
        /* <DEDUP_REMOVED lines=47> */
.L_x_702:
        /* <DEDUP_REMOVED lines=71> */
.L_x_701:
[----:B------:R-:W-:Y:S05]  /*b200*/  BSYNC B3 ;  /* 0x0000000000037941 */ /* 0x000fea0003800000 */
.L_x_700:
        /* <DEDUP_REMOVED lines=42> */
.L_x_704:
[----:B------:R-:W-:Y:S05]  /*b4b0*/  BSYNC B3 ;  /* 0x0000000000037941 */ /* 0x000fea0003800000 */
.L_x_703:
        /* <DEDUP_REMOVED lines=18> */
.L_x_699:
[----:B------:R-:W-:Y:S05]  /*b5e0*/  BSYNC B2 ;  /* 0x0000000000027941 */ /* 0x000fea0003800000 */
.L_x_698:
[----:B-----5:R0:W-:Y:S02]  /*b5f0*/  STG.E desc[UR10][R18.64], R5 ;  /* 0x0000000512007986 */ /* 0x0201e4000c10190a */
.L_x_695:
[----:B------:R-:W-:Y:S05]  /*b600*/  BSYNC B1 ;  /* 0x0000000000017941 */ /* 0x000fea0003800000 */
.L_x_694:
[----:B------:R-:W-:-:S07]  /*b610*/  VIADD R15, R15, 0x80 ;  /* 0x000000800f0f7836 */ /* 0x000fce0000000000 */
.L_x_686:
[----:B------:R-:W-:Y:S05]  /*b620*/  BSYNC B0 ;  /* 0x0000000000007941 */ /* 0x000fea0003800000 */
.L_x_685:
        /* <DEDUP_REMOVED lines=357> */
.L_x_707:
        /* <DEDUP_REMOVED lines=21> */
[----:B------:R-:W-:Y:S02]  /*cdd0*/  MOV R4, R2 ;  /* 0x0000000200047202 */ /* 0x000fe40000000f00 */
[----:B------:R-:W-:Y:S01]  /*cde0*/  MOV R5, R3 ;  /* 0x0000000300057202 */ /* 0x000fe20000000f00 */
[----:B------:R-:W-:Y:S06]  /*cdf0*/  BRA `(.L_x_709) ;  /* 0x0000000000507947 */ /* 0x000fec0003800000 */
.L_x_710:
        /* <DEDUP_REMOVED lines=20> */
.L_x_709:
[----:B------:R-:W-:Y:S05]  /*cf40*/  BSYNC B1 ;  /* 0x0000000000017941 */ /* 0x000fea0003800000 */
.L_x_708:
        /* <DEDUP_REMOVED lines=22> */
[----:B------:R-:W-:Y:S05]  /*d0b0*/  CALL.REL.NOINC `($__internal_5_$__cuda_sm20_div_s64) ;  /* 0x0000009800a87944 */ /* 0x000fea0003c00000 */
[----:B------:R-:W-:Y:S01]  /*d0c0*/  IMAD.MOV.U32 R4, RZ, RZ, R2 ;  /* 0x000000ffff047224 */ /* 0x000fe200078e0002 */
[----:B------:R-:W-:Y:S01]  /*d0d0*/  MOV R5, R3 ;  /* 0x0000000300057202 */ /* 0x000fe20000000f00 */
[----:B------:R-:W-:Y:S06]  /*d0e0*/  BRA `(.L_x_713) ;  /* 0x00000000004c7947 */ /* 0x000fec0003800000 */
.L_x_712:
        /* <DEDUP_REMOVED lines=19> */
.L_x_713:
[----:B------:R-:W-:Y:S05]  /*d220*/  BSYNC B1 ;  /* 0x0000000000017941 */ /* 0x000fea0003800000 */
.L_x_711:
        /* <DEDUP_REMOVED lines=88> */
[----:B------:R-:W-:Y:S02]  /*d7b0*/  @P1 IADD3 R9, P3, R14, 0x3, RZ ;  /* 0x000000030e091810 */ /* 0x000fe40007f7e0ff */
[----:B------:R-:W-:-:S03]  /*d7c0*/  IADD3.X R27, RZ, R17, RZ, P2, !PT ;  /* 0x00000011ff1b7210 */ /* 0x000fc600017fe4ff */
[----:B------:R-:W-:Y:S02]  /*d7d0*/  @P1 IMAD.X R27, RZ, RZ, R17, P3 ;  /* 0x000000ffff1b1224 */ /* 0x000fe400018e0611 */
[----:B--2---:R-:W-:-:S04]  /*d7e0*/  FADD.FTZ R5, R5, R20 ;  /* 0x0000001405057221 */ /* 0x004fc80000010000 */
[----:B---3--:R-:W-:-:S07]  /*d7f0*/  @P1 FADD.FTZ R5, R5, R22 ;  /* 0x0000001605051221 */ /* 0x008fce0000010000 */
.L_x_717:
[----:B------:R-:W-:Y:S05]  /*d800*/  BSYNC B2 ;  /* 0x0000000000027941 */ /* 0x000fea0003800000 */
.L_x_716:
        /* <DEDUP_REMOVED lines=10> */
[----:B------:R-:W-:Y:S02]  /*d8b0*/  IMAD R2, R2, UR6, RZ ;  /* 0x0000000602027c24 */ /* 0x000fe4000f8e02ff */
[----:B------:R-:W-:-:S04]  /*d8c0*/  IMAD.WIDE.U32 R16, R6, UR8, RZ ;  /* 0x0000000806107c25 */ /* 0x000fc8000f8e00ff */
        /* <DEDUP_REMOVED lines=11> */
[----:B------:R-:W-:Y:S01]  /*d980*/  IMAD R13, R6, UR9, R7 ;  /* 0x00000009060d7c24 */ /* 0x000fe2000f8e0207 */
[----:B------:R-:W-:Y:S01]  /*d990*/  IADD3.X R7, R27, -0x1, RZ, P0, !PT ;  /* 0xffffffff1b077810 */ /* 0x000fe200007fe4ff */
[----:B------:R-:W-:Y:S01]  /*d9a0*/  IMAD R21, R9, R11, R4 ;  /* 0x0000000b09157224 */ /* 0x000fe200078e0204 */
[----:B------:R-:W-:Y:S01]  /*d9b0*/  ULDC.64 UR8, c[0x0][0x480] ;  /* 0x0001200000087ab9 */ /* 0x000fe20000000a00 */
[----:B------:R-:W-:Y:S01]  /*d9c0*/  IMAD.IADD R17, R17, 0x1, R13 ;  /* 0x0000000111117824 */ /* 0x000fe200078e020d */
[----:B------:R-:W-:Y:S01]  /*d9d0*/  IADD3.X R6, ~R7, R0, RZ, P2, !PT ;  /* 0x0000000007067210 */ /* 0x000fe200017fe5ff */
[----:B------:R-:W-:Y:S01]  /*d9e0*/  IMAD.WIDE.U32 R12, R9, R10, RZ ;  /* 0x0000000a090c7225 */ /* 0x000fe200078e00ff */
[----:B------:R-:W-:Y:S01]  /*d9f0*/  SHF.L.U32 R9, R16, 0x2, RZ ;  /* 0x0000000210097819 */ /* 0x000fe200000006ff */
[----:B------:R-:W-:Y:S01]  /*da00*/  USHF.L.U64.HI UR7, UR4, 0x2, UR7 ;  /* 0x0000000204077899 */ /* 0x000fe20008010207 */
[----:B------:R-:W-:Y:S01]  /*da10*/  ISETP.GT.AND.EX P1, PT, R6, RZ, PT, P1 ;  /* 0x000000ff0600720c */ /* 0x000fe20003f24310 */
[----:B------:R-:W-:Y:S01]  /*da20*/  IMAD.IADD R4, R13, 0x1, R21 ;  /* 0x000000010d047824 */ /* 0x000fe200078e0215 */
[----:B------:R-:W-:-:S02]  /*da30*/  LEA R9, P0, R12, R9, 0x2 ;  /* 0x000000090c097211 */ /* 0x000fc400078010ff */
[----:B------:R-:W-:Y:S02]  /*da40*/  SHF.L.U64.HI R17, R16, 0x2, R17 ;  /* 0x0000000210117819 */ /* 0x000fe40000010211 */
        /* <DEDUP_REMOVED lines=11> */
.L_x_722:
[----:B------:R-:W-:Y:S02]  /*db00*/  IADD3 R32, P1, R6, R8, RZ ;  /* 0x0000000806207210 */ /* 0x000fe40007f3e0ff */
[----:B------:R-:W-:Y:S02]  /*db10*/  MOV R20, R6 ;  /* 0x0000000600147202 */ /* 0x000fe40000000f00 */
[----:B------:R-:W-:Y:S02]  /*db20*/  IADD3.X R33, R17, R9, RZ, P1, !PT ;  /* 0x0000000911217210 */ /* 0x000fe40000ffe4ff */
[----:B------:R-:W-:Y:S02]  /*db30*/  IADD3 R24, P1, R32, R8, RZ ;  /* 0x0000000820187210 */ /* 0x000fe40007f3e0ff */
[----:B------:R-:W-:Y:S01]  /*db40*/  MOV R21, R17 ;  /* 0x0000001100157202 */ /* 0x000fe20000000f00 */
[----:B------:R-:W2:Y:S01]  /*db50*/  LDG.E.CONSTANT R32, desc[UR10][R32.64] ;  /* 0x0000000a20207981 */ /* 0x000ea2000c1e9900 */
[----:B------:R-:W-:-:S02]  /*db60*/  IADD3.X R25, R33, R9, RZ, P1, !PT ;  /* 0x0000000921197210 */ /* 0x000fc40000ffe4ff */
[-C--:B------:R-:W-:Y:S01]  /*db70*/  IADD3 R34, P1, R24, R8.reuse, RZ ;  /* 0x0000000818227210 */ /* 0x080fe20007f3e0ff */
[----:B------:R0:W3:Y:S04]  /*db80*/  LDG.E.CONSTANT R6, desc[UR10][R20.64] ;  /* 0x0000000a14067981 */ /* 0x0000e8000c1e9900 */
[--C-:B------:R-:W-:Y:S01]  /*db90*/  IMAD.X R35, R25, 0x1, R9.reuse, P1 ;  /* 0x0000000119237824 */ /* 0x100fe200008e0609 */
[-C--:B------:R-:W-:Y:S01]  /*dba0*/  IADD3 R28, P1, R34, R8.reuse, RZ ;  /* 0x00000008221c7210 */ /* 0x080fe20007f3e0ff */
[----:B------:R1:W4:Y:S04]  /*dbb0*/  LDG.E.CONSTANT R14, desc[UR10][R24.64] ;  /* 0x0000000a180e7981 */ /* 0x000328000c1e9900 */
[----:B------:R-:W-:Y:S01]  /*dbc0*/  IMAD.X R29, R35, 0x1, R9, P1 ;  /* 0x00000001231d7824 */ /* 0x000fe200008e0609 */
[-C--:B------:R-:W-:Y:S01]  /*dbd0*/  IADD3 R30, P1, R28, R8.reuse, RZ ;  /* 0x000000081c1e7210 */ /* 0x080fe20007f3e0ff */
[----:B------:R-:W4:Y:S03]  /*dbe0*/  LDG.E.CONSTANT R13, desc[UR10][R34.64] ;  /* 0x0000000a220d7981 */ /* 0x000f26000c1e9900 */
[----:B------:R-:W-:Y:S01]  /*dbf0*/  IADD3.X R31, R29, R9, RZ, P1, !PT ;  /* 0x000000091d1f7210 */ /* 0x000fe20000ffe4ff */
[----:B------:R1:W4:Y:S01]  /*dc00*/  LDG.E.CONSTANT R12, desc[UR10][R28.64] ;  /* 0x0000000a1c0c7981 */ /* 0x000322000c1e9900 */
[----:B------:R-:W-:-:S03]  /*dc10*/  IADD3 R26, P1, R30, R8, RZ ;  /* 0x000000081e1a7210 */ /* 0x000fc60007f3e0ff */
[----:B------:R1:W4:Y:S01]  /*dc20*/  LDG.E.CONSTANT R10, desc[UR10][R30.64] ;  /* 0x0000000a1e0a7981 */ /* 0x000322000c1e9900 */
[----:B------:R-:W-:Y:S02]  /*dc30*/  IADD3.X R27, R31, R9, RZ, P1, !PT ;  /* 0x000000091f1b7210 */ /* 0x000fe40000ffe4ff */
[----:B------:R-:W-:-:S03]  /*dc40*/  IADD3 R16, P1, R26, R8, RZ ;  /* 0x000000081a107210 */ /* 0x000fc60007f3e0ff */
[----:B------:R1:W4:Y:S02]  /*dc50*/  LDG.E.CONSTANT R33, desc[UR10][R26.64] ;  /* 0x0000000a1a217981 */ /* 0x000324000c1e9900 */
[----:B------:R-:W-:Y:S01]  /*dc60*/  IMAD.X R17, R27, 0x1, R9, P1 ;  /* 0x000000011b117824 */ /* 0x000fe200008e0609 */
[----:B0-----:R-:W-:-:S04]  /*dc70*/  IADD3 R20, P1, R16, R8, RZ ;  /* 0x0000000810147210 */ /* 0x001fc80007f3e0ff */
[----:B------:R-:W-:Y:S01]  /*dc80*/  IADD3.X R21, R17, R9, RZ, P1, !PT ;  /* 0x0000000911157210 */ /* 0x000fe20000ffe4ff */
[----:B------:R0:W4:Y:S01]  /*dc90*/  LDG.E.CONSTANT R36, desc[UR10][R16.64] ;  /* 0x0000000a10247981 */ /* 0x000122000c1e9900 */
[----:B------:R-:W-:-:S03]  /*dca0*/  IADD3 R22, P1, R20, R8, RZ ;  /* 0x0000000814167210 */ /* 0x000fc60007f3e0ff */
[----:B------:R0:W4:Y:S01]  /*dcb0*/  LDG.E.CONSTANT R34, desc[UR10][R20.64] ;  /* 0x0000000a14227981 */ /* 0x000122000c1e9900 */
[----:B------:R-:W-:Y:S02]  /*dcc0*/  IADD3.X R23, R21, R9, RZ, P1, !PT ;  /* 0x0000000915177210 */ /* 0x000fe40000ffe4ff */
[----:B-1----:R-:W-:-:S03]  /*dcd0*/  IADD3 R24, P1, R22, R8, RZ ;  /* 0x0000000816187210 */ /* 0x002fc60007f3e0ff */
[----:B------:R-:W4:Y:S02]  /*dce0*/  LDG.E.CONSTANT R22, desc[UR10][R22.64] ;  /* 0x0000000a16167981 */ /* 0x000f24000c1e9900 */
[----:B------:R-:W-:Y:S01]  /*dcf0*/  IMAD.X R25, R23, 0x1, R9, P1 ;  /* 0x0000000117197824 */ /* 0x000fe200008e0609 */
[----:B------:R-:W-:-:S04]  /*dd00*/  IADD3 R28, P1, R24, R8, RZ ;  /* 0x00000008181c7210 */ /* 0x000fc80007f3e0ff */
[----:B------:R-:W-:Y:S01]  /*dd10*/  IADD3.X R29, R25, R9, RZ, P1, !PT ;  /* 0x00000009191d7210 */ /* 0x000fe20000ffe4ff */
[----:B------:R-:W4:Y:S01]  /*dd20*/  LDG.E.CONSTANT R24, desc[UR10][R24.64] ;  /* 0x0000000a18187981 */ /* 0x000f22000c1e9900 */
[----:B------:R-:W-:-:S03]  /*dd30*/  IADD3 R30, P1, R28, R8, RZ ;  /* 0x000000081c1e7210 */ /* 0x000fc60007f3e0ff */
[----:B------:R-:W4:Y:S01]  /*dd40*/  LDG.E.CONSTANT R28, desc[UR10][R28.64] ;  /* 0x0000000a1c1c7981 */ /* 0x000f22000c1e9900 */
[----:B------:R-:W-:Y:S02]  /*dd50*/  IADD3.X R31, R29, R9, RZ, P1, !PT ;  /* 0x000000091d1f7210 */ /* 0x000fe40000ffe4ff */
[----:B------:R-:W-:-:S03]  /*dd60*/  IADD3 R26, P1, R30, R8, RZ ;  /* 0x000000081e1a7210 */ /* 0x000fc60007f3e0ff */
[----:B------:R-:W4:Y:S02]  /*dd70*/  LDG.E.CONSTANT R30, desc[UR10][R30.64] ;  /* 0x0000000a1e1e7981 */ /* 0x000f24000c1e9900 */
[----:B------:R-:W-:Y:S01]  /*dd80*/  IMAD.X R27, R31, 0x1, R9, P1 ;  /* 0x000000011f1b7824 */ /* 0x000fe200008e0609 */
[----:B0-----:R-:W-:-:S04]  /*dd90*/  IADD3 R16, P1, R26, R8, RZ ;  /* 0x000000081a107210 */ /* 0x001fc80007f3e0ff */
[----:B------:R-:W-:Y:S01]  /*dda0*/  IADD3.X R17, R27, R9, RZ, P1, !PT ;  /* 0x000000091b117210 */ /* 0x000fe20000ffe4ff */
[----:B------:R-:W4:Y:S01]  /*ddb0*/  LDG.E.CONSTANT R26, desc[UR10][R26.64] ;  /* 0x0000000a1a1a7981 */ /* 0x000f22000c1e9900 */
[----:B------:R-:W-:-:S03]  /*ddc0*/  IADD3 R20, P1, R16, R8, RZ ;  /* 0x0000000810147210 */ /* 0x000fc60007f3e0ff */
[----:B------:R-:W4:Y:S01]  /*ddd0*/  LDG.E.CONSTANT R16, desc[UR10][R16.64] ;  /* 0x0000000a10107981 */ /* 0x000f22000c1e9900 */
[----:B------:R-:W-:-:S05]  /*dde0*/  IADD3.X R21, R17, R9, RZ, P1, !PT ;  /* 0x0000000911157210 */ /* 0x000fca0000ffe4ff */
[----:B------:R-:W4:Y:S01]  /*ddf0*/  LDG.E.CONSTANT R23, desc[UR10][R20.64] ;  /* 0x0000000a14177981 */ /* 0x000f22000c1e9900 */
[----:B------:R-:W-:-:S05]  /*de00*/  IADD3 R2, P1, R2, 0x10, RZ ;  /* 0x0000001002027810 */ /* 0x000fca0007f3e0ff */
[----:B------:R-:W-:Y:S01]  /*de10*/  IMAD.X R7, RZ, RZ, R7, P1 ;  /* 0x000000ffff077224 */ /* 0x000fe200008e0607 */
[----:B------:R-:W-:-:S04]  /*de20*/  ISETP.GE.U32.AND P1, PT, R2, R11, PT ;  /* 0x0000000b0200720c */ /* 0x000fc80003f26070 */
[----:B------:R-:W-:Y:S01]  /*de30*/  ISETP.GE.AND.EX P1, PT, R7, R4, PT, P1 ;  /* 0x000000040700720c */ /* 0x000fe20003f26310 */
[----:B---3-5:R-:W-:-:S04]  /*de40*/  FADD.FTZ R5, R6, R5 ;  /* 0x0000000506057221 */ /* 0x028fc80000010000 */
[----:B--2---:R-:W-:-:S04]  /*de50*/  FADD.FTZ R5, R5, R32 ;  /* 0x0000002005057221 */ /* 0x004fc80000010000 */
        /* <DEDUP_REMOVED lines=14> */
[----:B------:R-:W-:-:S03]  /*df40*/  IADD3.X R17, R21, R9, RZ, P2, !PT ;  /* 0x0000000915117210 */ /* 0x000fc600017fe4ff */
[----:B------:R-:W-:Y:S01]  /*df50*/  FADD.FTZ R5, R16, R23 ;  /* 0x0000001710057221 */ /* 0x000fe20000010000 */
[----:B------:R-:W-:Y:S06]  /*df60*/  @!P1 BRA `(.L_x_722) ;  /* 0xfffffff800e49947 */ /* 0x000fec000383ffff */
.L_x_721:
[----:B------:R-:W-:Y:S05]  /*df70*/  BSYNC B3 ;  /* 0x0000000000037941 */ /* 0x000fea0003800000 */
.L_x_720:
[----:B------:R-:W-:Y:S01]  /*df80*/  IADD3 R4, P2, -R2, R3, RZ ;  /* 0x0000000302047210 */ /* 0x000fe20007f5e1ff */
[----:B------:R-:W-:Y:S03]  /*df90*/  BSSY B3, `(.L_x_723) ;  /* 0x0000029000037945 */ /* 0x000fe60003800000 */
[----:B------:R-:W-:Y:S02]  /*dfa0*/  ISETP.GT.U32.AND P1, PT, R4, 0x4, PT ;  /* 0x000000040400780c */ /* 0x000fe40003f24070 */
[----:B------:R-:W-:-:S04]  /*dfb0*/  IADD3.X R4, ~R7, R0, RZ, P2, !PT ;  /* 0x0000000007047210 */ /* 0x000fc800017fe5ff */
[----:B------:R-:W-:-:S13]  /*dfc0*/  ISETP.GT.AND.EX P1, PT, R4, RZ, PT, P1 ;  /* 0x000000ff0400720c */ /* 0x000fda0003f24310 */
[----:B------:R-:W-:Y:S05]  /*dfd0*/  @!P1 BRA `(.L_x_724) ;  /* 0x0000000000909947 */ /* 0x000fea0003800000 */
[----:B------:R-:W-:Y:S02]  /*dfe0*/  IADD3 R22, P0, R6, R8, RZ ;  /* 0x0000000806167210 */ /* 0x000fe40007f1e0ff */
[----:B------:R-:W-:-:S03]  /*dff0*/  MOV R16, R6 ;  /* 0x0000000600107202 */ /* 0x000fc60000000f00 */
[--C-:B------:R-:W-:Y:S01]  /*e000*/  IMAD.X R23, R17, 0x1, R9.reuse, P0 ;  /* 0x0000000111177824 */ /* 0x100fe200000e0609 */
[-C--:B------:R-:W-:Y:S01]  /*e010*/  IADD3 R24, P0, R22, R8.reuse, RZ ;  /* 0x0000000816187210 */ /* 0x080fe20007f1e0ff */
[----:B------:R0:W2:Y:S03]  /*e020*/  LDG.E.CONSTANT R4, desc[UR10][R16.64] ;  /* 0x0000000a10047981 */ /* 0x0000a6000c1e9900 */
[-C--:B------:R-:W-:Y:S02]  /*e030*/  IADD3.X R25, R23, R9.reuse, RZ, P0, !PT ;  /* 0x0000000917197210 */ /* 0x080fe400007fe4ff */
[-C--:B------:R-:W-:Y:S01]  /*e040*/  IADD3 R10, P0, R24, R8.reuse, RZ ;  /* 0x00000008180a7210 */ /* 0x080fe20007f1e0ff */
[----:B------:R-:W3:Y:S04]  /*e050*/  LDG.E.CONSTANT R23, desc[UR10][R22.64] ;  /* 0x0000000a16177981 */ /* 0x000ee8000c1e9900 */
[----:B------:R-:W-:Y:S01]  /*e060*/  IMAD.X R11, R25, 0x1, R9, P0 ;  /* 0x00000001190b7824 */ /* 0x000fe200000e0609 */
[----:B------:R-:W-:Y:S01]  /*e070*/  IADD3 R12, P0, R10, R8, RZ ;  /* 0x000000080a0c7210 */ /* 0x000fe20007f1e0ff */
[----:B------:R-:W4:Y:S03]  /*e080*/  LDG.E.CONSTANT R25, desc[UR10][R24.64] ;  /* 0x0000000a18197981 */ /* 0x000f26000c1e9900 */
[----:B------:R-:W-:-:S02]  /*e090*/  IADD3.X R13, R11, R9, RZ, P0, !PT ;  /* 0x000000090b0d7210 */ /* 0x000fc400007fe4ff */
[-C--:B------:R-:W-:Y:S01]  /*e0a0*/  IADD3 R26, P0, R12, R8.reuse, RZ ;  /* 0x000000080c1a7210 */ /* 0x080fe20007f1e0ff */
[----:B------:R-:W4:Y:S03]  /*e0b0*/  LDG.E.CONSTANT R11, desc[UR10][R10.64] ;  /* 0x0000000a0a0b7981 */ /* 0x000f26000c1e9900 */
[-C--:B------:R-:W-:Y:S02]  /*e0c0*/  IADD3.X R27, R13, R9.reuse, RZ, P0, !PT ;  /* 0x000000090d1b7210 */ /* 0x080fe400007fe4ff */
[-C--:B------:R-:W-:Y:S01]  /*e0d0*/  IADD3 R20, P0, R26, R8.reuse, RZ ;  /* 0x000000081a147210 */ /* 0x080fe20007f1e0ff */
[----:B------:R-:W4:Y:S04]  /*e0e0*/  LDG.E.CONSTANT R13, desc[UR10][R12.64] ;  /* 0x0000000a0c0d7981 */ /* 0x000f28000c1e9900 */
[----:B------:R-:W-:Y:S01]  /*e0f0*/  IMAD.X R21, R27, 0x1, R9, P0 ;  /* 0x000000011b157824 */ /* 0x000fe200000e0609 */
[-C--:B0-----:R-:W-:Y:S01]  /*e100*/  IADD3 R16, P0, R20, R8.reuse, RZ ;  /* 0x0000000814107210 */ /* 0x081fe20007f1e0ff */
[----:B------:R-:W4:Y:S03]  /*e110*/  LDG.E.CONSTANT R27, desc[UR10][R26.64] ;  /* 0x0000000a1a1b7981 */ /* 0x000f26000c1e9900 */
[----:B------:R-:W-:Y:S01]  /*e120*/  IADD3.X R17, R21, R9, RZ, P0, !PT ;  /* 0x0000000915117210 */ /* 0x000fe200007fe4ff */
        /* <DEDUP_REMOVED lines=15> */
.L_x_724:
[----:B------:R-:W-:Y:S05]  /*e220*/  BSYNC B3 ;  /* 0x0000000000037941 */ /* 0x000fea0003800000 */
.L_x_723:
[----:B------:R-:W-:-:S04]  /*e230*/  ISETP.LT.U32.AND P1, PT, R2, R3, PT ;  /* 0x000000030200720c */ /* 0x000fc80003f21070 */
[----:B------:R-:W-:-:S13]  /*e240*/  ISETP.LT.OR.EX P0, PT, R7, R0, P0, P1 ;  /* 0x000000000700720c */ /* 0x000fda0000701710 */
[----:B------:R-:W-:Y:S05]  /*e250*/  @!P0 BRA `(.L_x_719) ;  /* 0x00000000003c8947 */ /* 0x000fea0003800000 */
[-C--:B------:R-:W-:Y:S02]  /*e260*/  IADD3 R2, P0, R6, R8.reuse, RZ ;  /* 0x0000000806027210 */ /* 0x080fe40007f1e0ff */
[----:B------:R-:W-:Y:S02]  /*e270*/  MOV R7, R17 ;  /* 0x0000001100077202 */ /* 0x000fe40000000f00 */
[-C--:B------:R-:W-:Y:S02]  /*e280*/  IADD3 R10, P1, R2, R8.reuse, RZ ;  /* 0x00000008020a7210 */ /* 0x080fe40007f3e0ff */
[----:B------:R-:W-:Y:S01]  /*e290*/  IADD3.X R3, R17, R9, RZ, P0, !PT ;  /* 0x0000000911037210 */ /* 0x000fe200007fe4ff */
[----:B------:R-:W2:Y:S01]  /*e2a0*/  LDG.E.CONSTANT R6, desc[UR10][R6.64] ;  /* 0x0000000a06067981 */ /* 0x000ea2000c1e9900 */
[----:B------:R-:W-:-:S03]  /*e2b0*/  IADD3 R8, P0, R10, R8, RZ ;  /* 0x000000080a087210 */ /* 0x000fc60007f1e0ff */
[----:B------:R-:W-:Y:S01]  /*e2c0*/  IMAD.X R11, R3, 0x1, R9, P1 ;  /* 0x00000001030b7824 */ /* 0x000fe200008e0609 */
[----:B------:R-:W3:Y:S04]  /*e2d0*/  LDG.E.CONSTANT R2, desc[UR10][R2.64] ;  /* 0x0000000a02027981 */ /* 0x000ee8000c1e9900 */
[----:B------:R-:W-:Y:S01]  /*e2e0*/  IADD3.X R9, R11, R9, RZ, P0, !PT ;  /* 0x000000090b097210 */ /* 0x000fe200007fe4ff */
[----:B------:R-:W4:Y:S04]  /*e2f0*/  LDG.E.CONSTANT R10, desc[UR10][R10.64] ;  /* 0x0000000a0a0a7981 */ /* 0x000f28000c1e9900 */
[----:B------:R-:W4:Y:S01]  /*e300*/  LDG.E.CONSTANT R8, desc[UR10][R8.64] ;  /* 0x0000000a08087981 */ /* 0x000f22000c1e9900 */
[----:B--2--5:R-:W-:-:S04]  /*e310*/  FADD.FTZ R5, R5, R6 ;  /* 0x0000000605057221 */ /* 0x024fc80000010000 */
[----:B---3--:R-:W-:-:S04]  /*e320*/  FADD.FTZ R5, R5, R2 ;  /* 0x0000000205057221 */ /* 0x008fc80000010000 */
[----:B----4-:R-:W-:-:S04]  /*e330*/  FADD.FTZ R5, R5, R10 ;  /* 0x0000000a05057221 */ /* 0x010fc80000010000 */
[----:B------:R-:W-:-:S07]  /*e340*/  FADD.FTZ R5, R5, R8 ;  /* 0x0000000805057221 */ /* 0x000fce0000010000 */
.L_x_719:
[----:B------:R-:W-:Y:S05]  /*e350*/  BSYNC B2 ;  /* 0x0000000000027941 */ /* 0x000fea0003800000 */
.L_x_718:
[----:B-----5:R0:W-:Y:S02]  /*e360*/  STG.E desc[UR10][R18.64], R5 ;  /* 0x0000000512007986 */ /* 0x0201e4000c10190a */
.L_x_715:
[----:B------:R-:W-:Y:S05]  /*e370*/  BSYNC B1 ;  /* 0x0000000000017941 */ /* 0x000fea0003800000 */
.L_x_714:
[----:B------:R-:W-:-:S07]  /*e380*/  IADD3 R15, R15, 0x80, RZ ;  /* 0x000000800f0f7810 */ /* 0x000fce0007ffe0ff */
.L_x_706:
[----:B------:R-:W-:Y:S05]  /*e390*/  BSYNC B0 ;  /* 0x0000000000007941 */ /* 0x000fea0003800000 */
.L_x_705:
        /* <DEDUP_REMOVED lines=357> */
.L_x_727:
        /* <DEDUP_REMOVED lines=24> */
.L_x_730:
        /* <DEDUP_REMOVED lines=20> */
.L_x_729:
[----:B------:R-:W-:Y:S05]  /*fcb0*/  BSYNC B1 ;  /* 0x0000000000017941 */ /* 0x000fea0003800000 */
.L_x_728:
        /* <DEDUP_REMOVED lines=22> */
[----:B------:R-:W-:Y:S05]  /*fe20*/  CALL.REL.NOINC `($__internal_5_$__cuda_sm20_div_s64) ;  /* 0x0000006c004c7944 */ /* 0x000fea0003c00000 */
[----:B------:R-:W-:Y:S02]  /*fe30*/  MOV R4, R2 ;  /* 0x0000000200047202 */ /* 0x000fe40000000f00 */
[----:B------:R-:W-:Y:S01]  /*fe40*/  MOV R5, R3 ;  /* 0x0000000300057202 */ /* 0x000fe20000000f00 */
[----:B------:R-:W-:Y:S06]  /*fe50*/  BRA `(.L_x_733) ;  /* 0x00000000004c7947 */ /* 0x000fec0003800000 */
.L_x_732:
        /* <DEDUP_REMOVED lines=19> */
.L_x_733:
[----:B------:R-:W-:Y:S05]  /*ff90*/  BSYNC B1 ;  /* 0x0000000000017941 */ /* 0x000fea0003800000 */
.L_x_731:
        /* <DEDUP_REMOVED lines=67> */
[----:B------:R-:W-:-:S05]  /*103d0*/  IMAD.IADD R9, R27, 0x1, R9 ;  /* 0x000000011b097824 */ /* 0x000fca00078e0209 */
        /* <DEDUP_REMOVED lines=14> */
[----:B------:R-:W-:Y:S02]  /*104c0*/  LEA.HI.X R21, R10, R2, R11, 0x2, P2 ;  /* 0x000000020a157211 */ /* 0x000fe400010f140b */
[----:B------:R-:W-:-:S03]  /*104d0*/  @P1 IADD3 R9, R13, R9, RZ ;  /* 0x000000090d091210 */ /* 0x000fc60007ffe0ff */
[----:B------:R-:W2:Y:S01]  /*104e0*/  LDG.E.CONSTANT R20, desc[UR10][R20.64] ;  /* 0x0000000a14147981 */ /* 0x000ea2000c1e9900 */
[----:B------:R-:W-:-:S05]  /*104f0*/  @P1 LEA.HI.X R23, R12, R2, R9, 0x2, P3 ;  /* 0x000000020c171211 */ /* 0x000fca00018f1409 */
[----:B------:R-:W3:Y:S01]  /*10500*/  @P1 LDG.E.CONSTANT R22, desc[UR10][R22.64] ;  /* 0x0000000a16161981 */ /* 0x000ee2000c1e9900 */
[C---:B------:R-:W-:Y:S02]  /*10510*/  IADD3 R9, P2, R14.reuse, 0x2, RZ ;  /* 0x000000020e097810 */ /* 0x040fe40007f5e0ff */
[----:B------:R-:W-:-:S03]  /*10520*/  @P1 IADD3 R9, P3, R14, 0x3, RZ ;  /* 0x000000030e091810 */ /* 0x000fc60007f7e0ff */
[----:B------:R-:W-:Y:S01]  /*10530*/  IMAD.X R27, RZ, RZ, R19, P2 ;  /* 0x000000ffff1b7224 */ /* 0x000fe200010e0613 */
[----:B------:R-:W-:Y:S01]  /*10540*/  @P1 IADD3.X R27, RZ, R19, RZ, P3, !PT ;  /* 0x00000013ff1b1210 */ /* 0x000fe20001ffe4ff */
[----:B--2---:R-:W-:-:S04]  /*10550*/  FADD.FTZ R5, R5, R20 ;  /* 0x0000001405057221 */ /* 0x004fc80000010000 */
[----:B---3--:R-:W-:-:S07]  /*10560*/  @P1 FADD.FTZ R5, R5, R22 ;  /* 0x0000001605051221 */ /* 0x008fce0000010000 */
.L_x_737:
[----:B------:R-:W-:Y:S05]  /*10570*/  BSYNC B2 ;  /* 0x0000000000027941 */ /* 0x000fea0003800000 */
.L_x_736:
        /* <DEDUP_REMOVED lines=20> */
[C---:B0-----:R-:W-:Y:S01]  /*106c0*/  IMAD R4, R27.reuse, R10, RZ ;  /* 0x0000000a1b047224 */ /* 0x041fe200078e02ff */
[----:B------:R-:W-:Y:S01]  /*106d0*/  USHF.L.U32 UR6, UR4, 0x2, URZ ;  /* 0x0000000204067899 */ /* 0x000fe2000800063f */
[----:B------:R-:W-:Y:S01]  /*106e0*/  IMAD R13, R6, UR9, R7 ;  /* 0x00000009060d7c24 */ /* 0x000fe2000f8e0207 */
[----:B------:R-:W-:Y:S01]  /*106f0*/  IADD3.X R7, R27, -0x1, RZ, P0, !PT ;  /* 0xffffffff1b077810 */ /* 0x000fe200007fe4ff */
[----:B------:R-:W-:Y:S01]  /*10700*/  IMAD R21, R9, R11, R4 ;  /* 0x0000000b09157224 */ /* 0x000fe200078e0204 */
[----:B------:R-:W-:-:S02]  /*10710*/  UIADD3 UR7, UR5, UR7, URZ ;  /* 0x0000000705077290 */ /* 0x000fc4000fffe03f */
[----:B------:R-:W-:Y:S01]  /*10720*/  IADD3 R19, R19, R13, RZ ;  /* 0x0000000d13137210 */ /* 0x000fe20007ffe0ff */
[----:B------:R-:W-:Y:S01]  /*10730*/  IMAD.X R6, R0, 0x1, ~R7, P2 ;  /* 0x0000000100067824 */ /* 0x000fe200010e0e07 */
[----:B------:R-:W-:Y:S01]  /*10740*/  ULDC.64 UR8, c[0x0][0x480] ;  /* 0x0001200000087ab9 */ /* 0x000fe20000000a00 */
[----:B------:R-:W-:Y:S01]  /*10750*/  IMAD.WIDE.U32 R12, R9, R10, RZ ;  /* 0x0000000a090c7225 */ /* 0x000fe200078e00ff */
[----:B------:R-:W-:Y:S01]  /*10760*/  SHF.L.U32 R9, R18, 0x2, RZ ;  /* 0x0000000212097819 */ /* 0x000fe200000006ff */
[----:B------:R-:W-:Y:S01]  /*10770*/  USHF.L.U64.HI UR7, UR4, 0x2, UR7 ;  /* 0x0000000204077899 */ /* 0x000fe20008010207 */
[----:B------:R-:W-:Y:S02]  /*10780*/  ISETP.GT.AND.EX P1, PT, R6, RZ, PT, P1 ;  /* 0x000000ff0600720c */ /* 0x000fe40003f24310 */
[----:B------:R-:W-:Y:S02]  /*10790*/  LEA R9, P0, R12, R9, 0x2 ;  /* 0x000000090c097211 */ /* 0x000fe400078010ff */
[----:B------:R-:W-:-:S02]  /*107a0*/  SHF.L.U64.HI R19, R18, 0x2, R19 ;  /* 0x0000000212137819 */ /* 0x000fc40000010213 */
        /* <DEDUP_REMOVED lines=12> */
.L_x_742:
[----:B------:R-:W-:Y:S01]  /*10870*/  IADD3 R32, P1, R6, R8, RZ ;  /* 0x0000000806207210 */ /* 0x000fe20007f3e0ff */
        /* <DEDUP_REMOVED lines=11> */
[----:B------:R-:W4:Y:S01]  /*10930*/  LDG.E.CONSTANT R13, desc[UR10][R34.64] ;  /* 0x0000000a220d7981 */ /* 0x000f22000c1e9900 */
[----:B------:R-:W-:Y:S02]  /*10940*/  IADD3.X R29, R35, R9, RZ, P1, !PT ;  /* 0x00000009231d7210 */ /* 0x000fe40000ffe4ff */
[----:B------:R-:W-:-:S03]  /*10950*/  IADD3 R30, P1, R28, R8, RZ ;  /* 0x000000081c1e7210 */ /* 0x000fc60007f3e0ff */
[----:B------:R1:W4:Y:S01]  /*10960*/  LDG.E.CONSTANT R12, desc[UR10][R28.64] ;  /* 0x0000000a1c0c7981 */ /* 0x000322000c1e9900 */
[----:B------:R-:W-:Y:S02]  /*10970*/  IADD3.X R31, R29, R9, RZ, P1, !PT ;  /* 0x000000091d1f7210 */ /* 0x000fe40000ffe4ff */
[----:B------:R-:W-:-:S03]  /*10980*/  IADD3 R26, P1, R30, R8, RZ ;  /* 0x000000081e1a7210 */ /* 0x000fc60007f3e0ff */
[----:B------:R1:W4:Y:S02]  /*10990*/  LDG.E.CONSTANT R10, desc[UR10][R30.64] ;  /* 0x0000000a1e0a7981 */ /* 0x000324000c1e9900 */
[----:B------:R-:W-:Y:S01]  /*109a0*/  IMAD.X R27, R31, 0x1, R9, P1 ;  /* 0x000000011f1b7824 */ /* 0x000fe200008e0609 */
[----:B------:R-:W-:-:S04]  /*109b0*/  IADD3 R18, P1, R26, R8, RZ ;  /* 0x000000081a127210 */ /* 0x000fc80007f3e0ff */
[----:B------:R-:W-:Y:S01]  /*109c0*/  IADD3.X R19, R27, R9, RZ, P1, !PT ;  /* 0x000000091b137210 */ /* 0x000fe20000ffe4ff */
[----:B------:R1:W4:Y:S01]  /*109d0*/  LDG.E.CONSTANT R33, desc[UR10][R26.64] ;  /* 0x0000000a1a217981 */ /* 0x000322000c1e9900 */
[----:B0-----:R-:W-:-:S03]  /*109e0*/  IADD3 R20, P1, R18, R8, RZ ;  /* 0x0000000812147210 */ /* 0x001fc60007f3e0ff */
[----:B------:R0:W4:Y:S01]  /*109f0*/  LDG.E.CONSTANT R36, desc[UR10][R18.64] ;  /* 0x0000000a12247981 */ /* 0x000122000c1e9900 */
[----:B------:R-:W-:Y:S02]  /*10a00*/  IADD3.X R21, R19, R9, RZ, P1, !PT ;  /* 0x0000000913157210 */ /* 0x000fe40000ffe4ff */
[----:B------:R-:W-:-:S03]  /*10a10*/  IADD3 R22, P1, R20, R8, RZ ;  /* 0x0000000814167210 */ /* 0x000fc60007f3e0ff */
[----:B------:R0:W4:Y:S02]  /*10a20*/  LDG.E.CONSTANT R34, desc[UR10][R20.64] ;  /* 0x0000000a14227981 */ /* 0x000124000c1e9900 */
[----:B------:R-:W-:Y:S01]  /*10a30*/  IMAD.X R23, R21, 0x1, R9, P1 ;  /* 0x0000000115177824 */ /* 0x000fe200008e0609 */
[----:B-1----:R-:W-:-:S04]  /*10a40*/  IADD3 R24, P1, R22, R8, RZ ;  /* 0x0000000816187210 */ /* 0x002fc80007f3e0ff */
        /* <DEDUP_REMOVED lines=8> */
[----:B------:R-:W-:-:S04]  /*10ad0*/  IADD3 R26, P1, R30, R8, RZ ;  /* 0x000000081e1a7210 */ /* 0x000fc80007f3e0ff */
[----:B------:R-:W-:Y:S01]  /*10ae0*/  IADD3.X R27, R31, R9, RZ, P1, !PT ;  /* 0x000000091f1b7210 */ /* 0x000fe20000ffe4ff */
[----:B------:R-:W4:Y:S01]  /*10af0*/  LDG.E.CONSTANT R30, desc[UR10][R30.64] ;  /* 0x0000000a1e1e7981 */ /* 0x000f22000c1e9900 */
[----:B0-----:R-:W-:-:S03]  /*10b00*/  IADD3 R18, P1, R26, R8, RZ ;  /* 0x000000081a127210 */ /* 0x001fc60007f3e0ff */
[----:B------:R-:W4:Y:S01]  /*10b10*/  LDG.E.CONSTANT R26, desc[UR10][R26.64] ;  /* 0x0000000a1a1a7981 */ /* 0x000f22000c1e9900 */
[----:B------:R-:W-:Y:S02]  /*10b20*/  IADD3.X R19, R27, R9, RZ, P1, !PT ;  /* 0x000000091b137210 */ /* 0x000fe40000ffe4ff */
        /* <DEDUP_REMOVED lines=27> */
.L_x_741:
[----:B------:R-:W-:Y:S05]  /*10ce0*/  BSYNC B3 ;  /* 0x0000000000037941 */ /* 0x000fea0003800000 */
.L_x_740:
[----:B------:R-:W-:Y:S01]  /*10cf0*/  IADD3 R4, P2, -R2, R3, RZ ;  /* 0x0000000302047210 */ /* 0x000fe20007f5e1ff */
[----:B------:R-:W-:Y:S03]  /*10d00*/  BSSY B3, `(.L_x_743) ;  /* 0x0000029000037945 */ /* 0x000fe60003800000 */
[----:B------:R-:W-:Y:S01]  /*10d10*/  ISETP.GT.U32.AND P1, PT, R4, 0x4, PT ;  /* 0x000000040400780c */ /* 0x000fe20003f24070 */
[----:B------:R-:W-:-:S05]  /*10d20*/  IMAD.X R4, R0, 0x1, ~R7, P2 ;  /* 0x0000000100047824 */ /* 0x000fca00010e0e07 */
[----:B------:R-:W-:-:S13]  /*10d30*/  ISETP.GT.AND.EX P1, PT, R4, RZ, PT, P1 ;  /* 0x000000ff0400720c */ /* 0x000fda0003f24310 */
[----:B------:R-:W-:Y:S05]  /*10d40*/  @!P1 BRA `(.L_x_744) ;  /* 0x0000000000909947 */ /* 0x000fea0003800000 */
[----:B------:R-:W-:Y:S01]  /*10d50*/  IADD3 R22, P0, R6, R8, RZ ;  /* 0x0000000806167210 */ /* 0x000fe20007f1e0ff */
[----:B------:R-:W-:-:S03]  /*10d60*/  IMAD.MOV.U32 R18, RZ, RZ, R6 ;  /* 0x000000ffff127224 */ /* 0x000fc600078e0006 */
[-C--:B------:R-:W-:Y:S02]  /*10d70*/  IADD3.X R23, R19, R9.reuse, RZ, P0, !PT ;  /* 0x0000000913177210 */ /* 0x080fe400007fe4ff */
[-C--:B------:R-:W-:Y:S01]  /*10d80*/  IADD3 R24, P0, R22, R8.reuse, RZ ;  /* 0x0000000816187210 */ /* 0x080fe20007f1e0ff */
[----:B------:R0:W2:Y:S03]  /*10d90*/  LDG.E.CONSTANT R4, desc[UR10][R18.64] ;  /* 0x0000000a12047981 */ /* 0x0000a6000c1e9900 */
[-C--:B------:R-:W-:Y:S02]  /*10da0*/  IADD3.X R25, R23, R9.reuse, RZ, P0, !PT ;  /* 0x0000000917197210 */ /* 0x080fe400007fe4ff */
[----:B------:R-:W-:Y:S01]  /*10db0*/  IADD3 R10, P0, R24, R8, RZ ;  /* 0x00000008180a7210 */ /* 0x000fe20007f1e0ff */
[----:B------:R-:W3:Y:S03]  /*10dc0*/  LDG.E.CONSTANT R23, desc[UR10][R22.64] ;  /* 0x0000000a16177981 */ /* 0x000ee6000c1e9900 */
[----:B------:R-:W-:-:S02]  /*10dd0*/  IADD3.X R11, R25, R9, RZ, P0, !PT ;  /* 0x00000009190b7210 */ /* 0x000fc400007fe4ff */
[-C--:B------:R-:W-:Y:S01]  /*10de0*/  IADD3 R12, P0, R10, R8.reuse, RZ ;  /* 0x000000080a0c7210 */ /* 0x080fe20007f1e0ff */
[----:B------:R-:W4:Y:S03]  /*10df0*/  LDG.E.CONSTANT R25, desc[UR10][R24.64] ;  /* 0x0000000a18197981 */ /* 0x000f26000c1e9900 */
[-C--:B------:R-:W-:Y:S02]  /*10e00*/  IADD3.X R13, R11, R9.reuse, RZ, P0, !PT ;  /* 0x000000090b0d7210 */ /* 0x080fe400007fe4ff */
[-C--:B------:R-:W-:Y:S01]  /*10e10*/  IADD3 R26, P0, R12, R8.reuse, RZ ;  /* 0x000000080c1a7210 */ /* 0x080fe20007f1e0ff */
[----:B------:R-:W4:Y:S04]  /*10e20*/  LDG.E.CONSTANT R11, desc[UR10][R10.64] ;  /* 0x0000000a0a0b7981 */ /* 0x000f28000c1e9900 */
[----:B------:R-:W-:Y:S01]  /*10e30*/  IMAD.X R27, R13, 0x1, R9, P0 ;  /* 0x000000010d1b7824 */ /* 0x000fe200000e0609 */
[----:B------:R-:W-:Y:S01]  /*10e40*/  IADD3 R20, P0, R26, R8, RZ ;  /* 0x000000081a147210 */ /* 0x000fe20007f1e0ff */
[----:B------:R-:W4:Y:S03]  /*10e50*/  LDG.E.CONSTANT R13, desc[UR10][R12.64] ;  /* 0x0000000a0c0d7981 */ /* 0x000f26000c1e9900 */
[----:B------:R-:W-:-:S02]  /*10e60*/  IADD3.X R21, R27, R9, RZ, P0, !PT ;  /* 0x000000091b157210 */ /* 0x000fc400007fe4ff */
        /* <DEDUP_REMOVED lines=18> */
.L_x_744:
[----:B------:R-:W-:Y:S05]  /*10f90*/  BSYNC B3 ;  /* 0x0000000000037941 */ /* 0x000fea0003800000 */
.L_x_743:
        /* <DEDUP_REMOVED lines=9> */
[-C--:B------:R-:W-:Y:S01]  /*11030*/  IADD3.X R11, R3, R9.reuse, RZ, P1, !PT ;  /* 0x00000009030b7210 */ /* 0x080fe20000ffe4ff */
        /* <DEDUP_REMOVED lines=8> */
.L_x_739:
[----:B------:R-:W-:Y:S05]  /*110c0*/  BSYNC B2 ;  /* 0x0000000000027941 */ /* 0x000fea0003800000 */
.L_x_738:
[----:B-----5:R0:W-:Y:S02]  /*110d0*/  STG.E desc[UR10][R16.64], R5 ;  /* 0x0000000510007986 */ /* 0x0201e4000c10190a */
.L_x_735:
[----:B------:R-:W-:Y:S05]  /*110e0*/  BSYNC B1 ;  /* 0x0000000000017941 */ /* 0x000fea0003800000 */
.L_x_734:
[----:B------:R-:W-:-:S07]  /*110f0*/  VIADD R15, R15, 0x80 ;  /* 0x000000800f0f7836 */ /* 0x000fce0000000000 */
.L_x_726:
[----:B------:R-:W-:Y:S05]  /*11100*/  BSYNC B0 ;  /* 0x0000000000007941 */ /* 0x000fea0003800000 */
.L_x_725:
        /* <DEDUP_REMOVED lines=357> */
.L_x_747:
        /* <DEDUP_REMOVED lines=24> */
.L_x_750:
        /* <DEDUP_REMOVED lines=20> */
.L_x_749:
[----:B------:R-:W-:Y:S05]  /*12a20*/  BSYNC B1 ;  /* 0x0000000000017941 */ /* 0x000fea0003800000 */
.L_x_748:
        /* <DEDUP_REMOVED lines=23> */
[----:B------:R-:W-:Y:S01]  /*12ba0*/  MOV R4, R2 ;  /* 0x0000000200047202 */ /* 0x000fe20000000f00 */
[----:B------:R-:W-:Y:S01]  /*12bb0*/  IMAD.MOV.U32 R5, RZ, RZ, R3 ;  /* 0x000000ffff057224 */ /* 0x000fe200078e0003 */
[----:B------:R-:W-:Y:S06]  /*12bc0*/  BRA `(.L_x_753) ;  /* 0x00000000004c7947 */ /* 0x000fec0003800000 */
.L_x_752:
        /* <DEDUP_REMOVED lines=19> */
.L_x_753:
[----:B------:R-:W-:Y:S05]  /*12d00*/  BSYNC B1 ;  /* 0x0000000000017941 */ /* 0x000fea0003800000 */
.L_x_751:
        /* <DEDUP_REMOVED lines=66> */
[----:B------:R-:W-:-:S04]  /*13130*/  IADD3 R29, P4, R6, -R26, RZ ;  /* 0x8000001a061d7210 */ /* 0x000fc80007f9e0ff */
[----:B------:R-:W-:-:S05]  /*13140*/  IADD3 R9, R27, R9, RZ ;  /* 0x000000091b097210 */ /* 0x000fca0007ffe0ff */
        /* <DEDUP_REMOVED lines=10> */
[-C--:B------:R-:W-:Y:S02]  /*131f0*/  LEA R20, P2, R10, R4.reuse, 0x2 ;  /* 0x000000040a147211 */ /* 0x080fe400078410ff */
[----:B------:R-:W-:Y:S01]  /*13200*/  IADD3 R11, R11, R29, RZ ;  /* 0x0000001d0b0b7210 */ /* 0x000fe20007ffe0ff */
[----:B------:R-:W-:Y:S01]  /*13210*/  @P1 IMAD R9, R27, R21, R22 ;  /* 0x000000151b091224 */ /* 0x000fe200078e0216 */
[----:B------:R-:W-:Y:S02]  /*13220*/  @P1 LEA R22, P3, R12, R4, 0x2 ;  /* 0x000000040c161211 */ /* 0x000fe400078610ff */
[----:B------:R-:W-:Y:S01]  /*13230*/  LEA.HI.X R21, R10, R2, R11, 0x2, P2 ;  /* 0x000000020a157211 */ /* 0x000fe200010f140b */
[----:B------:R-:W-:-:S04]  /*13240*/  @P1 IMAD.IADD R9, R13, 0x1, R9 ;  /* 0x000000010d091824 */ /* 0x000fc800078e0209 */
[----:B------:R-:W2:Y:S01]  /*13250*/  LDG.E.CONSTANT R20, desc[UR10][R20.64] ;  /* 0x0000000a14147981 */ /* 0x000ea2000c1e9900 */
[----:B------:R-:W-:-:S05]  /*13260*/  @P1 LEA.HI.X R23, R12, R2, R9, 0x2, P3 ;  /* 0x000000020c171211 */ /* 0x000fca00018f1409 */
[----:B------:R-:W3:Y:S01]  /*13270*/  @P1 LDG.E.CONSTANT R22, desc[UR10][R22.64] ;  /* 0x0000000a16161981 */ /* 0x000ee2000c1e9900 */
[C---:B------:R-:W-:Y:S02]  /*13280*/  IADD3 R9, P2, R14.reuse, 0x2, RZ ;  /* 0x000000020e097810 */ /* 0x040fe40007f5e0ff */
[----:B------:R-:W-:Y:S02]  /*13290*/  @P1 IADD3 R9, P3, R14, 0x3, RZ ;  /* 0x000000030e091810 */ /* 0x000fe40007f7e0ff */
[-C--:B------:R-:W-:Y:S02]  /*132a0*/  IADD3.X R27, RZ, R19.reuse, RZ, P2, !PT ;  /* 0x00000013ff1b7210 */ /* 0x080fe400017fe4ff */
[----:B------:R-:W-:Y:S01]  /*132b0*/  @P1 IADD3.X R27, RZ, R19, RZ, P3, !PT ;  /* 0x00000013ff1b1210 */ /* 0x000fe20001ffe4ff */
[----:B--2---:R-:W-:-:S04]  /*132c0*/  FADD.FTZ R5, R5, R20 ;  /* 0x0000001405057221 */ /* 0x004fc80000010000 */
[----:B---3--:R-:W-:-:S07]  /*132d0*/  @P1 FADD.FTZ R5, R5, R22 ;  /* 0x0000001605051221 */ /* 0x008fce0000010000 */
.L_x_757:
[----:B------:R-:W-:Y:S05]  /*132e0*/  BSYNC B2 ;  /* 0x0000000000027941 */ /* 0x000fea0003800000 */
.L_x_756:
[----:B------:R-:W-:Y:S04]  /*132f0*/  BSSY B2, `(.L_x_758) ;  /* 0x00000b4000027945 */ /* 0x000fe80003800000 */
[----:B------:R-:W-:Y:S05]  /*13300*/  @!P0 BRA `(.L_x_759) ;  /* 0x0000000800c88947 */ /* 0x000fea0003800000 */
[----:B------:R-:W-:Y:S01]  /*13310*/  IADD3 R13, P0, RZ, -R9, RZ ;  /* 0x80000009ff0d7210 */ /* 0x000fe20007f1e0ff */
[----:B------:R-:W0:Y:S01]  /*13320*/  LDC.64 R10, c[0x0][0x4a8] ;  /* 0x00012a00ff0a7b82 */ /* 0x000e220000000a00 */
[----:B------:R-:W-:Y:S01]  /*13330*/  ULDC.64 UR6, c[0x0][0x498] ;  /* 0x0001260000067ab9 */ /* 0x000fe20000000a00 */
[----:B------:R-:W-:Y:S01]  /*13340*/  ULDC.64 UR8, c[0x0][0x4b0] ;  /* 0x00012c0000087ab9 */ /* 0x000fe20000000a00 */
[----:B------:R-:W-:Y:S01]  /*13350*/  BSSY B3, `(.L_x_760) ;  /* 0x0000070000037945 */ /* 0x000fe20003800000 */
[----:B------:R-:W-:Y:S01]  /*13360*/  IMAD.X R2, RZ, RZ, ~R27, P0 ;  /* 0x000000ffff027224 */ /* 0x000fe200000e0e1b */
[----:B------:R-:W-:Y:S02]  /*13370*/  UIMAD.WIDE.U32 UR4, UR6, UR8, URZ ;  /* 0x00000008060472a5 */ /* 0x000fe4000f8e003f */
[----:B------:R-:W-:-:S04]  /*13380*/  IMAD.WIDE.U32 R6, R13, UR6, R6 ;  /* 0x000000060d067c25 */ /* 0x000fc8000f8e0006 */
        /* <DEDUP_REMOVED lines=11> */
[CC--:B0-----:R-:W-:Y:S01]  /*13440*/  IMAD R4, R27.reuse, R10.reuse, RZ ;  /* 0x0000000a1b047224 */ /* 0x0c1fe200078e02ff */
[----:B------:R-:W-:Y:S01]  /*13450*/  UIADD3 UR7, UR5, UR7, URZ ;  /* 0x0000000705077290 */ /* 0x000fe2000fffe03f */
[----:B------:R-:W-:Y:S01]  /*13460*/  IMAD R13, R6, UR9, R7 ;  /* 0x00000009060d7c24 */ /* 0x000fe2000f8e0207 */
[----:B------:R-:W-:Y:S01]  /*13470*/  IADD3.X R7, R27, -0x1, RZ, P0, !PT ;  /* 0xffffffff1b077810 */ /* 0x000fe200007fe4ff */
[----:B------:R-:W-:Y:S01]  /*13480*/  IMAD R21, R9, R11, R4 ;  /* 0x0000000b09157224 */ /* 0x000fe200078e0204 */
[----:B------:R-:W-:Y:S01]  /*13490*/  ULDC.64 UR8, c[0x0][0x480] ;  /* 0x0001200000087ab9 */ /* 0x000fe20000000a00 */
[----:B------:R-:W-:Y:S01]  /*134a0*/  USHF.L.U64.HI UR7, UR4, 0x2, UR7 ;  /* 0x0000000204077899 */ /* 0x000fe20008010207 */
[----:B------:R-:W-:Y:S01]  /*134b0*/  IADD3 R19, R19, R13, RZ ;  /* 0x0000000d13137210 */ /* 0x000fe20007ffe0ff */
[----:B------:R-:W-:Y:S01]  /*134c0*/  IMAD.WIDE.U32 R12, R9, R10, RZ ;  /* 0x0000000a090c7225 */ /* 0x000fe200078e00ff */
[----:B------:R-:W-:-:S02]  /*134d0*/  IADD3.X R6, ~R7, R0, RZ, P2, !PT ;  /* 0x0000000007067210 */ /* 0x000fc400017fe5ff */
[C---:B------:R-:W-:Y:S01]  /*134e0*/  SHF.L.U64.HI R19, R18.reuse, 0x2, R19 ;  /* 0x0000000212137819 */ /* 0x040fe20000010213 */
[----:B------:R-:W-:Y:S01]  /*134f0*/  IMAD.SHL.U32 R9, R18, 0x4, RZ ;  /* 0x0000000412097824 */ /* 0x000fe200078e00ff */
[----:B------:R-:W-:Y:S02]  /*13500*/  ISETP.GT.AND.EX P1, PT, R6, RZ, PT, P1 ;  /* 0x000000ff0600720c */ /* 0x000fe40003f24310 */
[----:B------:R-:W-:Y:S02]  /*13510*/  IADD3 R4, R13, R21, RZ ;  /* 0x000000150d047210 */ /* 0x000fe40007ffe0ff */
        /* <DEDUP_REMOVED lines=12> */
.L_x_762:
        /* <DEDUP_REMOVED lines=9> */
[----:B------:R1:W4:Y:S01]  /*13670*/  LDG.E.CONSTANT R14, desc[UR10][R24.64] ;  /* 0x0000000a180e7981 */ /* 0x000322000c1e9900 */
[----:B------:R-:W-:Y:S02]  /*13680*/  IADD3.X R35, R25, R9, RZ, P1, !PT ;  /* 0x0000000919237210 */ /* 0x000fe40000ffe4ff */
[----:B------:R-:W-:-:S03]  /*13690*/  IADD3 R28, P1, R34, R8, RZ ;  /* 0x00000008221c7210 */ /* 0x000fc60007f3e0ff */
[----:B------:R-:W4:Y:S01]  /*136a0*/  LDG.E.CONSTANT R13, desc[UR10][R34.64] ;  /* 0x0000000a220d7981 */ /* 0x000f22000c1e9900 */
[----:B------:R-:W-:Y:S02]  /*136b0*/  IADD3.X R29, R35, R9, RZ, P1, !PT ;  /* 0x00000009231d7210 */ /* 0x000fe40000ffe4ff */
[----:B------:R-:W-:-:S03]  /*136c0*/  IADD3 R30, P1, R28, R8, RZ ;  /* 0x000000081c1e7210 */ /* 0x000fc60007f3e0ff */
[----:B------:R1:W4:Y:S02]  /*136d0*/  LDG.E.CONSTANT R12, desc[UR10][R28.64] ;  /* 0x0000000a1c0c7981 */ /* 0x000324000c1e9900 */
[----:B------:R-:W-:Y:S01]  /*136e0*/  IMAD.X R31, R29, 0x1, R9, P1 ;  /* 0x000000011d1f7824 */ /* 0x000fe200008e0609 */
[----:B------:R-:W-:-:S04]  /*136f0*/  IADD3 R26, P1, R30, R8, RZ ;  /* 0x000000081e1a7210 */ /* 0x000fc80007f3e0ff */
[----:B------:R-:W-:Y:S01]  /*13700*/  IADD3.X R27, R31, R9, RZ, P1, !PT ;  /* 0x000000091f1b7210 */ /* 0x000fe20000ffe4ff */
[----:B------:R1:W4:Y:S01]  /*13710*/  LDG.E.CONSTANT R10, desc[UR10][R30.64] ;  /* 0x0000000a1e0a7981 */ /* 0x000322000c1e9900 */
[----:B------:R-:W-:-:S03]  /*13720*/  IADD3 R18, P1, R26, R8, RZ ;  /* 0x000000081a127210 */ /* 0x000fc60007f3e0ff */
[----:B------:R1:W4:Y:S01]  /*13730*/  LDG.E.CONSTANT R33, desc[UR10][R26.64] ;  /* 0x0000000a1a217981 */ /* 0x000322000c1e9900 */
[----:B------:R-:W-:Y:S02]  /*13740*/  IADD3.X R19, R27, R9, RZ, P1, !PT ;  /* 0x000000091b137210 */ /* 0x000fe40000ffe4ff */
[----:B0-----:R-:W-:-:S03]  /*13750*/  IADD3 R20, P1, R18, R8, RZ ;  /* 0x0000000812147210 */ /* 0x001fc60007f3e0ff */
[----:B------:R0:W4:Y:S02]  /*13760*/  LDG.E.CONSTANT R36, desc[UR10][R18.64] ;  /* 0x0000000a12247981 */ /* 0x000124000c1e9900 */
[----:B------:R-:W-:Y:S01]  /*13770*/  IMAD.X R21, R19, 0x1, R9, P1 ;  /* 0x0000000113157824 */ /* 0x000fe200008e0609 */
[----:B------:R-:W-:-:S04]  /*13780*/  IADD3 R22, P1, R20, R8, RZ ;  /* 0x0000000814167210 */ /* 0x000fc80007f3e0ff */
[----:B------:R-:W-:Y:S01]  /*13790*/  IADD3.X R23, R21, R9, RZ, P1, !PT ;  /* 0x0000000915177210 */ /* 0x000fe20000ffe4ff */
[----:B------:R0:W4:Y:S01]  /*137a0*/  LDG.E.CONSTANT R34, desc[UR10][R20.64] ;  /* 0x0000000a14227981 */ /* 0x000122000c1e9900 */
[----:B-1----:R-:W-:-:S03]  /*137b0*/  IADD3 R24, P1, R22, R8, RZ ;  /* 0x0000000816187210 */ /* 0x002fc60007f3e0ff */
        /* <DEDUP_REMOVED lines=11> */
[----:B0-----:R-:W-:-:S03]  /*13870*/  IADD3 R18, P1, R26, R8, RZ ;  /* 0x000000081a127210 */ /* 0x001fc60007f3e0ff */
[----:B------:R-:W4:Y:S02]  /*13880*/  LDG.E.CONSTANT R26, desc[UR10][R26.64] ;  /* 0x0000000a1a1a7981 */ /* 0x000f24000c1e9900 */
[----:B------:R-:W-:Y:S01]  /*13890*/  IMAD.X R19, R27, 0x1, R9, P1 ;  /* 0x000000011b137824 */ /* 0x000fe200008e0609 */
[----:B------:R-:W-:-:S04]  /*138a0*/  IADD3 R20, P1, R18, R8, RZ ;  /* 0x0000000812147210 */ /* 0x000fc80007f3e0ff */
[----:B------:R-:W-:Y:S01]  /*138b0*/  IADD3.X R21, R19, R9, RZ, P1, !PT ;  /* 0x0000000913157210 */ /* 0x000fe20000ffe4ff */
[----:B------:R0:W4:Y:S04]  /*138c0*/  LDG.E.CONSTANT R18, desc[UR10][R18.64] ;  /* 0x0000000a12127981 */ /* 0x000128000c1e9900 */
        /* <DEDUP_REMOVED lines=19> */
[----:B------:R-:W-:Y:S02]  /*13a00*/  FADD.FTZ R33, R33, R26 ;  /* 0x0000001a21217221 */ /* 0x000fe40000010000 */
[----:B0-----:R-:W-:Y:S02]  /*13a10*/  IMAD.X R19, R21, 0x1, R9, P2 ;  /* 0x0000000115137824 */ /* 0x001fe400010e0609 */
[----:B------:R-:W-:-:S04]  /*13a20*/  FADD.FTZ R18, R33, R18 ;  /* 0x0000001221127221 */ /* 0x000fc80000010000 */
[----:B------:R-:W-:Y:S01]  /*13a30*/  FADD.FTZ R5, R18, R23 ;  /* 0x0000001712057221 */ /* 0x000fe20000010000 */
[----:B------:R-:W-:Y:S06]  /*13a40*/  @!P1 BRA `(.L_x_762) ;  /* 0xfffffff800e49947 */ /* 0x000fec000383ffff */
.L_x_761:
[----:B------:R-:W-:Y:S05]  /*13a50*/  BSYNC B3 ;  /* 0x0000000000037941 */ /* 0x000fea0003800000 */
.L_x_760:
[----:B------:R-:W-:Y:S01]  /*13a60*/  IADD3 R4, P2, -R2, R3, RZ ;  /* 0x0000000302047210 */ /* 0x000fe20007f5e1ff */
[----:B------:R-:W-:Y:S03]  /*13a70*/  BSSY B3, `(.L_x_763) ;  /* 0x0000029000037945 */ /* 0x000fe60003800000 */
[----:B------:R-:W-:Y:S02]  /*13a80*/  ISETP.GT.U32.AND P1, PT, R4, 0x4, PT ;  /* 0x000000040400780c */ /* 0x000fe40003f24070 */
[----:B------:R-:W-:-:S04]  /*13a90*/  IADD3.X R4, ~R7, R0, RZ, P2, !PT ;  /* 0x0000000007047210 */ /* 0x000fc800017fe5ff */
[----:B------:R-:W-:-:S13]  /*13aa0*/  ISETP.GT.AND.EX P1, PT, R4, RZ, PT, P1 ;  /* 0x000000ff0400720c */ /* 0x000fda0003f24310 */
[----:B------:R-:W-:Y:S05]  /*13ab0*/  @!P1 BRA `(.L_x_764) ;  /* 0x0000000000909947 */ /* 0x000fea0003800000 */
[----:B------:R-:W-:Y:S02]  /*13ac0*/  IADD3 R22, P0, R6, R8, RZ ;  /* 0x0000000806167210 */ /* 0x000fe40007f1e0ff */
        /* <DEDUP_REMOVED lines=15> */
[----:B------:R-:W4:Y:S03]  /*13bc0*/  LDG.E.CONSTANT R13, desc[UR10][R12.64] ;  /* 0x0000000a0c0d7981 */ /* 0x000f26000c1e9900 */
[----:B------:R-:W-:Y:S02]  /*13bd0*/  IADD3.X R21, R27, R9, RZ, P0, !PT ;  /* 0x000000091b157210 */ /* 0x000fe400007fe4ff */
[----:B0-----:R-:W-:Y:S01]  /*13be0*/  IADD3 R18, P0, R20, R8, RZ ;  /* 0x0000000814127210 */ /* 0x001fe20007f1e0ff */
[----:B------:R-:W4:Y:S04]  /*13bf0*/  LDG.E.CONSTANT R27, desc[UR10][R26.64] ;  /* 0x0000000a1a1b7981 */ /* 0x000f28000c1e9900 */
[----:B------:R-:W-:Y:S01]  /*13c00*/  IMAD.X R19, R21, 0x1, R9, P0 ;  /* 0x0000000115137824 */ /* 0x000fe200000e0609 */
[----:B------:R-:W4:Y:S04]  /*13c10*/  LDG.E.CONSTANT R29, desc[UR10][R20.64] ;  /* 0x0000000a141d7981 */ /* 0x000f28000c1e9900 */
[----:B------:R0:W4:Y:S01]  /*13c20*/  LDG.E.CONSTANT R31, desc[UR10][R18.64] ;  /* 0x0000000a121f7981 */ /* 0x000122000c1e9900 */
[----:B------:R-:W-:-:S02]  /*13c30*/  IADD3 R2, P2, R2, 0x8, RZ ;  /* 0x0000000802027810 */ /* 0x000fc40007f5e0ff */
[----:B------:R-:W-:Y:S02]  /*13c40*/  IADD3 R6, P1, R18, R8, RZ ;  /* 0x0000000812067210 */ /* 0x000fe40007f3e0ff */
[----:B------:R-:W-:Y:S02]  /*13c50*/  PLOP3.LUT P0, PT, PT, PT, PT, 0x8, 0x0 ;  /* 0x000000000000781c */ /* 0x000fe40003f0e170 */
[----:B------:R-:W-:Y:S02]  /*13c60*/  IADD3.X R7, RZ, R7, RZ, P2, !PT ;  /* 0x00000007ff077210 */ /* 0x000fe400017fe4ff */
        /* <DEDUP_REMOVED lines=9> */
.L_x_764:
[----:B------:R-:W-:Y:S05]  /*13d00*/  BSYNC B3 ;  /* 0x0000000000037941 */ /* 0x000fea0003800000 */
.L_x_763:
        /* <DEDUP_REMOVED lines=18> */
.L_x_759:
[----:B------:R-:W-:Y:S05]  /*13e30*/  BSYNC B2 ;  /* 0x0000000000027941 */ /* 0x000fea0003800000 */
.L_x_758:
[----:B-----5:R0:W-:Y:S02]  /*13e40*/  STG.E desc[UR10][R16.64], R5 ;  /* 0x0000000510007986 */ /* 0x0201e4000c10190a */
.L_x_755:
[----:B------:R-:W-:Y:S05]  /*13e50*/  BSYNC B1 ;  /* 0x0000000000017941 */ /* 0x000fea0003800000 */
.L_x_754:
[----:B------:R-:W-:-:S07]  /*13e60*/  IADD3 R15, R15, 0x80, RZ ;  /* 0x000000800f0f7810 */ /* 0x000fce0007ffe0ff */
.L_x_746:
[----:B------:R-:W-:Y:S05]  /*13e70*/  BSYNC B0 ;  /* 0x0000000000007941 */ /* 0x000fea0003800000 */
.L_x_745:
        /* <DEDUP_REMOVED lines=356> */
.L_x_765:
        /* <DEDUP_REMOVED lines=20> */
[----:B------:R-:W-:Y:S05]  /*15600*/  CALL.REL.NOINC `($__internal_5_$__cuda_sm20_div_s64) ;  /* 0x0000001400547944 */ /* 0x000fea0003c00000 */
[----:B------:R-:W-:Y:S05]  /*15610*/  BRA `(.L_x_767) ;  /* 0x0000000000507947 */ /* 0x000fea0003800000 */
.L_x_768:
[----:B------:R-:W-:Y:S01]  /*15620*/  ULDC UR4, c[0x0][0x498] ;  /* 0x0001260000047ab9 */ /* 0x000fe20000000800 */
[----:B------:R-:W-:Y:S01]  /*15630*/  MOV R2, RZ ;  /* 0x000000ff00027202 */ /* 0x000fe20000000f00 */
        /* <DEDUP_REMOVED lines=8> */
[----:B------:R-:W-:-:S05]  /*156c0*/  HFMA2.MMA R3, -RZ, RZ, 0, 0 ;  /* 0x00000000ff037435 */ /* 0x000fca00000001ff */
        /* <DEDUP_REMOVED lines=9> */
.L_x_767:
[----:B------:R-:W-:Y:S05]  /*15760*/  BSYNC B0 ;  /* 0x0000000000007941 */ /* 0x000fea0003800000 */
.L_x_766:
        /* <DEDUP_REMOVED lines=23> */
[----:B------:R-:W-:Y:S05]  /*158e0*/  BRA `(.L_x_771) ;  /* 0x00000000004c7947 */ /* 0x000fea0003800000 */
.L_x_770:
[----:B------:R-:W0:Y:S01]  /*158f0*/  I2F.U32.RP R4, UR6 ;  /* 0x0000000600047d06 */ /* 0x000e220008209000 */
[----:B------:R-:W-:Y:S01]  /*15900*/  HFMA2.MMA R2, -RZ, RZ, 0, 0 ;  /* 0x00000000ff027435 */ /* 0x000fe200000001ff */
[----:B------:R-:W-:-:S06]  /*15910*/  ISETP.NE.U32.AND P2, PT, RZ, UR6, PT ;  /* 0x00000006ff007c0c */ /* 0x000fcc000bf45070 */
[----:B0-----:R-:W0:Y:S02]  /*15920*/  MUFU.RCP R4, R4 ;  /* 0x0000000400047308 */ /* 0x001e240000001000 */
[----:B0-----:R-:W-:-:S06]  /*15930*/  VIADD R5, R4, 0xffffffe ;  /* 0x0ffffffe04057836 */ /* 0x001fcc0000000000 */
[----:B------:R-:W0:Y:S02]  /*15940*/  F2I.FTZ.U32.TRUNC.NTZ R3, R5 ;  /* 0x0000000500037305 */ /* 0x000e24000021f000 */
[----:B0-----:R-:W-:-:S05]  /*15950*/  IADD3 R9, RZ, -R3, RZ ;  /* 0x80000003ff097210 */ /* 0x001fca0007ffe0ff */
        /* <DEDUP_REMOVED lines=12> */
.L_x_771:
[----:B------:R-:W-:Y:S05]  /*15a20*/  BSYNC B0 ;  /* 0x0000000000007941 */ /* 0x000fea0003800000 */
.L_x_769:
        /* <DEDUP_REMOVED lines=10> */
[----:B------:R0:W5:Y:S01]  /*15ad0*/  LDG.E R21, desc[UR10][R16.64] ;  /* 0x0000000a10157981 */ /* 0x000162000c1e1900 */
        /* <DEDUP_REMOVED lines=33> */
[----:B------:R-:W-:-:S04]  /*15cf0*/  IMAD.WIDE.U32 R24, R26, R2, R22 ;  /* 0x000000021a187225 */ /* 0x000fc800078e0016 */
[----:B------:R-:W-:Y:S02]  /*15d00*/  IMAD R29, R26, R3, R20 ;  /* 0x000000031a1d7224 */ /* 0x000fe400078e0214 */
[----:B------:R-:W-:Y:S01]  /*15d10*/  IMAD.X R27, RZ, RZ, UR5, P1 ;  /* 0x00000005ff1b7e24 */ /* 0x000fe200088e06ff */
[----:B------:R-:W-:Y:S02]  /*15d20*/  LEA R28, P1, R24, R9, 0x2 ;  /* 0x00000009181c7211 */ /* 0x000fe400078210ff */
        /* <DEDUP_REMOVED lines=16> */
[----:B------:R-:W-:-:S03]  /*15e30*/  IADD3 R29, P4, R14, -R24, RZ ;  /* 0x800000180e1d7210 */ /* 0x000fc60007f9e0ff */
[----:B------:R-:W-:Y:S01]  /*15e40*/  IMAD.IADD R33, R25, 0x1, R13 ;  /* 0x0000000119217824 */ /* 0x000fe200078e020d */
[----:B------:R-:W-:-:S04]  /*15e50*/  IADD3.X R13, R23, R5, RZ, P5, !PT ;  /* 0x00000005170d7210 */ /* 0x000fc80002ffe4ff */
[----:B------:R-:W-:Y:S02]  /*15e60*/  IADD3.X R31, R15, ~R33, RZ, P4, !PT ;  /* 0x800000210f1f7210 */ /* 0x000fe400027fe4ff */
[----:B------:R-:W-:Y:S02]  /*15e70*/  @P1 IADD3 R25, P2, P3, R14, -R10, -R24 ;  /* 0x8000000a0e191210 */ /* 0x000fe40007b5e818 */
[----:B------:R-:W-:Y:S01]  /*15e80*/  @P1 IADD3 R10, P5, R12, R4, RZ ;  /* 0x000000040c0a1210 */ /* 0x000fe20007fbe0ff */
[----:B------:R-:W-:Y:S01]  /*15e90*/  IMAD R18, R31, R2, RZ ;  /* 0x000000021f127224 */ /* 0x000fe200078e02ff */
[----:B------:R-:W-:-:S03]  /*15ea0*/  @P1 IADD3.X R23, R15, ~R11, ~R33, P2, P3 ;  /* 0x8000000b0f171210 */ /* 0x000fc600017e6c21 */
[----:B------:R-:W-:Y:S02]  /*15eb0*/  @P1 IMAD.X R11, R13, 0x1, R5, P5 ;  /* 0x000000010d0b1824 */ /* 0x000fe400028e0605 */
[----:B------:R-:W-:-:S04]  /*15ec0*/  IMAD.WIDE.U32 R4, R29, R2, R12 ;  /* 0x000000021d047225 */ /* 0x000fc800078e000c */
[-C--:B------:R-:W-:Y:S02]  /*15ed0*/  @P1 IMAD R12, R23, R2.reuse, RZ ;  /* 0x00000002170c1224 */ /* 0x080fe400078e02ff */
[----:B------:R-:W-:Y:S02]  /*15ee0*/  IMAD R29, R29, R3, R18 ;  /* 0x000000031d1d7224 */ /* 0x000fe400078e0212 */
[----:B------:R-:W-:Y:S01]  /*15ef0*/  @P1 IMAD.WIDE.U32 R10, R25, R2, R10 ;  /* 0x00000002190a1225 */ /* 0x000fe200078e000a */
[----:B------:R-:W-:-:S03]  /*15f00*/  LEA R2, P2, R4, R9, 0x2 ;  /* 0x0000000904027211 */ /* 0x000fc600078410ff */
[----:B------:R-:W-:Y:S01]  /*15f10*/  @P1 IMAD R25, R25, R3, R12 ;  /* 0x0000000319191224 */ /* 0x000fe200078e020c */
[----:B------:R-:W-:Y:S02]  /*15f20*/  IADD3 R3, R5, R29, RZ ;  /* 0x0000001d05037210 */ /* 0x000fe40007ffe0ff */
[----:B------:R-:W-:Y:S02]  /*15f30*/  @P1 LEA R12, P3, R10, R9, 0x2 ;  /* 0x000000090a0c1211 */ /* 0x000fe400078610ff */
        /* <DEDUP_REMOVED lines=11> */
.L_x_773:
[----:B------:R-:W-:Y:S05]  /*15ff0*/  BSYNC B0 ;  /* 0x0000000000007941 */ /* 0x000fea0003800000 */
.L_x_772:
        /* <DEDUP_REMOVED lines=8> */
[----:B------:R-:W-:Y:S01]  /*16080*/  IADD3 R18, P0, R20, -0x1, RZ ;  /* 0xffffffff14127810 */ /* 0x000fe20007f1e0ff */
[----:B------:R-:W-:Y:S01]  /*16090*/  UIMAD.WIDE.U32 UR4, UR6, UR8, URZ ;  /* 0x00000008060472a5 */ /* 0x000fe2000f8e003f */
[----:B------:R-:W-:Y:S01]  /*160a0*/  BSSY B1, `(.L_x_776) ;  /* 0x000006b000017945 */ /* 0x000fe20003800000 */
[----:B------:R-:W-:Y:S01]  /*160b0*/  IMAD R4, R4, UR6, RZ ;  /* 0x0000000604047c24 */ /* 0x000fe2000f8e02ff */
[----:B------:R-:W-:-:S02]  /*160c0*/  IADD3 R7, P2, -R18, R19, RZ ;  /* 0x0000001312077210 */ /* 0x000fc40007f5e1ff */
[----:B------:R-:W-:Y:S01]  /*160d0*/  IADD3.X R23, R25, -0x1, RZ, P0, !PT ;  /* 0xffffffff19177810 */ /* 0x000fe200007fe4ff */
[----:B------:R-:W-:Y:S01]  /*160e0*/  IMAD R5, R5, UR7, R4 ;  /* 0x0000000705057c24 */ /* 0x000fe2000f8e0204 */
[----:B------:R-:W-:Y:S01]  /*160f0*/  UIMAD UR7, UR7, UR8, URZ ;  /* 0x00000008070772a4 */ /* 0x000fe2000f8e023f */
[----:B------:R-:W-:Y:S02]  /*16100*/  ISETP.GT.U32.AND P1, PT, R7, 0xc, PT ;  /* 0x0000000c0700780c */ /* 0x000fe40003f24070 */
[----:B------:R-:W-:Y:S01]  /*16110*/  IMAD.IADD R4, R15, 0x1, R5 ;  /* 0x000000010f047824 */ /* 0x000fe200078e0205 */
[----:B------:R-:W-:Y:S01]  /*16120*/  UIMAD UR7, UR6, UR9, UR7 ;  /* 0x00000009060772a4 */ /* 0x000fe2000f8e0207 */
[----:B------:R-:W-:Y:S01]  /*16130*/  IMAD.X R8, R0, 0x1, ~R23, P2 ;  /* 0x0000000100087824 */ /* 0x000fe200010e0e17 */
[----:B------:R-:W-:Y:S01]  /*16140*/  USHF.L.U32 UR6, UR4, 0x2, URZ ;  /* 0x0000000204067899 */ /* 0x000fe2000800063f */
[----:B------:R-:W-:Y:S01]  /*16150*/  IMAD R5, R4, UR8, RZ ;  /* 0x0000000804057c24 */ /* 0x000fe2000f8e02ff */
[----:B------:R-:W-:-:S02]  /*16160*/  UIADD3 UR7, UR5, UR7, URZ ;  /* 0x0000000705077290 */ /* 0x000fc4000fffe03f */
[----:B------:R-:W-:Y:S01]  /*16170*/  ISETP.GT.AND.EX P1, PT, R8, RZ, PT, P1 ;  /* 0x000000ff0800720c */ /* 0x000fe20003f24310 */
[C---:B------:R-:W-:Y:S01]  /*16180*/  IMAD R5, R14.reuse, UR9, R5 ;  /* 0x000000090e057c24 */ /* 0x040fe2000f8e0205 */
[----:B------:R-:W-:Y:S01]  /*16190*/  USHF.L.U64.HI UR7, UR4, 0x2, UR7 ;  /* 0x0000000204077899 */ /* 0x000fe20008010207 */
[----:B------:R-:W-:Y:S01]  /*161a0*/  IMAD.WIDE.U32 R14, R14, UR8, RZ ;  /* 0x000000080e0e7c25 */ /* 0x000fe2000f8e00ff */
[----:B------:R-:W-:Y:S01]  /*161b0*/  ULDC.64 UR8, c[0x0][0x480] ;  /* 0x0001200000087ab9 */ /* 0x000fe20000000a00 */
[----:B0-----:R-:W-:Y:S02]  /*161c0*/  SHF.L.U64.HI R27, R2, 0x2, R3 ;  /* 0x00000002021b7819 */ /* 0x001fe40000010203 */
[-C--:B------:R-:W-:Y:S01]  /*161d0*/  IMAD R4, R25, R2.reuse, RZ ;  /* 0x0000000219047224 */ /* 0x080fe200078e02ff */
[----:B------:R-:W-:Y:S02]  /*161e0*/  IADD3 R15, R15, R5, RZ ;  /* 0x000000050f0f7210 */ /* 0x000fe40007ffe0ff */
[----:B------:R-:W-:Y:S01]  /*161f0*/  SHF.L.U32 R7, R14, 0x2, RZ ;  /* 0x000000020e077819 */ /* 0x000fe200000006ff */
[----:B------:R-:W-:Y:S01]  /*16200*/  IMAD R9, R20, R3, R4 ;  /* 0x0000000314097224 */ /* 0x000fe200078e0204 */
[----:B------:R-:W-:Y:S01]  /*16210*/  SHF.L.U64.HI R15, R14, 0x2, R15 ;  /* 0x000000020e0f7819 */ /* 0x000fe2000001020f */
[----:B------:R-:W-:Y:S01]  /*16220*/  IMAD.WIDE.U32 R4, R20, R2, RZ ;  /* 0x0000000214047225 */ /* 0x000fe200078e00ff */
[----:B------:R-:W-:-:S02]  /*16230*/  LEA R25, P4, R2, -UR6, 0x2 ;  /* 0x8000000602197c11 */ /* 0x000fc4000f8810ff */
[C---:B------:R-:W-:Y:S02]  /*16240*/  LEA R7, P0, R4.reuse, R7, 0x2 ;  /* 0x0000000704077211 */ /* 0x040fe400078010ff */
[----:B------:R-:W-:Y:S02]  /*16250*/  IADD3 R5, R5, R9, RZ ;  /* 0x0000000905057210 */ /* 0x000fe40007ffe0ff */
[----:B------:R-:W-:Y:S02]  /*16260*/  IADD3 R6, P2, P3, R7, UR8, R6 ;  /* 0x0000000807067c10 */ /* 0x000fe4000fb5e006 */
[----:B------:R-:W-:Y:S02]  /*16270*/  LEA.HI.X R5, R4, R15, R5, 0x2, P0 ;  /* 0x0000000f04057211 */ /* 0x000fe400000f1405 */
[----:B------:R-:W-:Y:S02]  /*16280*/  IADD3.X R27, R27, ~UR7, RZ, P4, !PT ;  /* 0x800000071b1b7c10 */ /* 0x000fe4000a7fe4ff */
[----:B------:R-:W-:-:S02]  /*16290*/  IADD3.X R5, R5, UR9, RZ, P2, P3 ;  /* 0x0000000905057c10 */ /* 0x000fc400097e64ff */
[----:B------:R-:W-:Y:S01]  /*162a0*/  PLOP3.LUT P0, PT, PT, PT, PT, 0x80, 0x0 ;  /* 0x000000000000781c */ /* 0x000fe20003f0f070 */
[----:B------:R-:W-:-:S12]  /*162b0*/  @!P1 BRA `(.L_x_777) ;  /* 0x0000000400249947 */ /* 0x000fd80003800000 */
[----:B------:R-:W-:Y:S02]  /*162c0*/  IADD3 R29, P1, R19, -0xc, RZ ;  /* 0xfffffff4131d7810 */ /* 0x000fe40007f3e0ff */
[----:B------:R-:W-:Y:S02]  /*162d0*/  PLOP3.LUT P0, PT, PT, PT, PT, 0x8, 0x0 ;  /* 0x000000000000781c */ /* 0x000fe40003f0e170 */
[----:B------:R-:W-:-:S11]  /*162e0*/  IADD3.X R20, R0, -0x1, RZ, P1, !PT ;  /* 0xffffffff00147810 */ /* 0x000fd60000ffe4ff */
.L_x_778:
[----:B------:R-:W-:Y:S02]  /*162f0*/  IADD3 R32, P1, R6, R25, RZ ;  /* 0x0000001906207210 */ /* 0x000fe40007f3e0ff */
[----:B------:R-:W-:Y:S02]  /*16300*/  MOV R7, R5 ;  /* 0x0000000500077202 */ /* 0x000fe40000000f00 */
[----:B------:R-:W-:Y:S02]  /*16310*/  IADD3.X R33, R5, R27, RZ, P1, !PT ;  /* 0x0000001b05217210 */ /* 0x000fe40000ffe4ff */
[-C--:B------:R-:W-:Y:S01]  /*16320*/  IADD3 R8, P1, R32, R25.reuse, RZ ;  /* 0x0000001920087210 */ /* 0x080fe20007f3e0ff */
[----:B------:R0:W2:Y:S04]  /*16330*/  LDG.E.CONSTANT R22, desc[UR10][R6.64] ;  /* 0x0000000a06167981 */ /* 0x0000a8000c1e9900 */
[----:B------:R-:W-:Y:S01]  /*16340*/  IMAD.X R9, R33, 0x1, R27, P1 ;  /* 0x0000000121097824 */ /* 0x000fe200008e061b */
[----:B------:R-:W-:Y:S01]  /*16350*/  IADD3 R34, P1, R8, R25, RZ ;  /* 0x0000001908227210 */ /* 0x000fe20007f3e0ff */
        /* <DEDUP_REMOVED lines=38> */
[----:B------:R-:W-:-:S05]  /*165c0*/  IADD3.X R3, R5, R27, RZ, P1, !PT ;  /* 0x0000001b05037210 */ /* 0x000fca0000ffe4ff */
        /* <DEDUP_REMOVED lines=24> */
.L_x_777:
[----:B------:R-:W-:Y:S05]  /*16750*/  BSYNC B1 ;  /* 0x0000000000017941 */ /* 0x000fea0003800000 */
.L_x_776:
        /* <DEDUP_REMOVED lines=9> */
[----:B------:R-:W-:Y:S01]  /*167f0*/  IADD3 R12, P0, R10, R25, RZ ;  /* 0x000000190a0c7210 */ /* 0x000fe20007f1e0ff */
[----:B------:R-:W2:Y:S03]  /*16800*/  LDG.E.CONSTANT R6, desc[UR10][R6.64] ;  /* 0x0000000a06067981 */ /* 0x000ea6000c1e9900 */
[----:B------:R-:W-:Y:S02]  /*16810*/  IADD3.X R13, R11, R27, RZ, P0, !PT ;  /* 0x0000001b0b0d7210 */ /* 0x000fe400007fe4ff */
[-C--:B------:R-:W-:Y:S01]  /*16820*/  IADD3 R8, P0, R12, R25.reuse, RZ ;  /* 0x000000190c087210 */ /* 0x080fe20007f1e0ff */
[----:B------:R-:W3:Y:S04]  /*16830*/  LDG.E.CONSTANT R11, desc[UR10][R10.64] ;  /* 0x0000000a0a0b7981 */ /* 0x000ee8000c1e9900 */
[----:B------:R-:W-:Y:S01]  /*16840*/  IMAD.X R9, R13, 0x1, R27, P0 ;  /* 0x000000010d097824 */ /* 0x000fe200000e061b */
[----:B------:R-:W-:Y:S01]  /*16850*/  IADD3 R14, P0, R8, R25, RZ ;  /* 0x00000019080e7210 */ /* 0x000fe20007f1e0ff */
[----:B------:R-:W4:Y:S03]  /*16860*/  LDG.E.CONSTANT R13, desc[UR10][R12.64] ;  /* 0x0000000a0c0d7981 */ /* 0x000f26000c1e9900 */
[----:B------:R-:W-:-:S02]  /*16870*/  IADD3.X R15, R9, R27, RZ, P0, !PT ;  /* 0x0000001b090f7210 */ /* 0x000fc400007fe4ff */
[----:B------:R-:W-:Y:S01]  /*16880*/  IADD3 R28, P0, R14, R25, RZ ;  /* 0x000000190e1c7210 */ /* 0x000fe20007f1e0ff */
[----:B------:R-:W4:Y:S03]  /*16890*/  LDG.E.CONSTANT R9, desc[UR10][R8.64] ;  /* 0x0000000a08097981 */ /* 0x000f26000c1e9900 */
[----:B------:R-:W-:Y:S02]  /*168a0*/  IADD3.X R29, R15, R27, RZ, P0, !PT ;  /* 0x0000001b0f1d7210 */ /* 0x000fe400007fe4ff */
[-C--:B------:R-:W-:Y:S01]  /*168b0*/  IADD3 R4, P0, R28, R25.reuse, RZ ;  /* 0x000000191c047210 */ /* 0x080fe20007f1e0ff */
[----:B------:R-:W4:Y:S04]  /*168c0*/  LDG.E.CONSTANT R15, desc[UR10][R14.64] ;  /* 0x0000000a0e0f7981 */ /* 0x000f28000c1e9900 */
[----:B------:R-:W-:Y:S01]  /*168d0*/  IMAD.X R5, R29, 0x1, R27, P0 ;  /* 0x000000011d057824 */ /* 0x000fe200000e061b */
[----:B------:R-:W-:Y:S01]  /*168e0*/  IADD3 R2, P0, R4, R25, RZ ;  /* 0x0000001904027210 */ /* 0x000fe20007f1e0ff */
[----:B------:R-:W4:Y:S03]  /*168f0*/  LDG.E.CONSTANT R29, desc[UR10][R28.64] ;  /* 0x0000000a1c1d7981 */ /* 0x000f26000c1e9900 */
[----:B------:R-:W-:Y:S01]  /*16900*/  IADD3.X R3, R5, R27, RZ, P0, !PT ;  /* 0x0000001b05037210 */ /* 0x000fe200007fe4ff */
[----:B------:R-:W4:Y:S04]  /*16910*/  LDG.E.CONSTANT R7, desc[UR10][R4.64] ;  /* 0x0000000a04077981 */ /* 0x000f28000c1e9900 */
[----:B------:R-:W4:Y:S01]  /*16920*/  LDG.E.CONSTANT R10, desc[UR10][R2.64] ;  /* 0x0000000a020a7981 */ /* 0x000f22000c1e9900 */
[----:B------:R-:W-:-:S02]  /*16930*/  IADD3 R18, P2, R18, 0x8, RZ ;  /* 0x0000000812127810 */ /* 0x000fc40007f5e0ff */
[----:B------:R-:W-:Y:S02]  /*16940*/  PLOP3.LUT P0, PT, PT, PT, PT, 0x8, 0x0 ;  /* 0x000000000000781c */ /* 0x000fe40003f0e170 */
[----:B------:R-:W-:Y:S01]  /*16950*/  IADD3.X R23, RZ, R23, RZ, P2, !PT ;  /* 0x00000017ff177210 */ /* 0x000fe200017fe4ff */
[----:B--2--5:R-:W-:-:S04]  /*16960*/  FADD.FTZ R6, R21, R6 ;  /* 0x0000000615067221 */ /* 0x024fc80000010000 */
[----:B---3--:R-:W-:-:S04]  /*16970*/  FADD.FTZ R6, R6, R11 ;  /* 0x0000000b06067221 */ /* 0x008fc80000010000 */
[----:B----4-:R-:W-:-:S04]  /*16980*/  FADD.FTZ R6, R6, R13 ;  /* 0x0000000d06067221 */ /* 0x010fc80000010000 */
[----:B------:R-:W-:-:S04]  /*16990*/  FADD.FTZ R6, R6, R9 ;  /* 0x0000000906067221 */ /* 0x000fc80000010000 */
[----:B------:R-:W-:-:S04]  /*169a0*/  FADD.FTZ R6, R6, R15 ;  /* 0x0000000f06067221 */ /* 0x000fc80000010000 */
[----:B------:R-:W-:-:S04]  /*169b0*/  FADD.FTZ R6, R6, R29 ;  /* 0x0000001d06067221 */ /* 0x000fc80000010000 */
[----:B------:R-:W-:Y:S01]  /*169c0*/  FADD.FTZ R7, R6, R7 ;  /* 0x0000000706077221 */ /* 0x000fe20000010000 */
[----:B------:R-:W-:-:S03]  /*169d0*/  IADD3 R6, P1, R2, R25, RZ ;  /* 0x0000001902067210 */ /* 0x000fc60007f3e0ff */
[----:B------:R-:W-:Y:S02]  /*169e0*/  FADD.FTZ R21, R7, R10 ;  /* 0x0000000a07157221 */ /* 0x000fe40000010000 */
[----:B------:R-:W-:-:S08]  /*169f0*/  IMAD.X R5, R3, 0x1, R27, P1 ;  /* 0x0000000103057824 */ /* 0x000fd000008e061b */
.L_x_780:
[----:B------:R-:W-:Y:S05]  /*16a00*/  BSYNC B1 ;  /* 0x0000000000017941 */ /* 0x000fea0003800000 */
.L_x_779:
[----:B------:R-:W-:-:S04]  /*16a10*/  ISETP.LT.U32.AND P1, PT, R18, R19, PT ;  /* 0x000000131200720c */ /* 0x000fc80003f21070 */
[----:B------:R-:W-:-:S13]  /*16a20*/  ISETP.LT.OR.EX P0, PT, R23, R0, P0, P1 ;  /* 0x000000001700720c */ /* 0x000fda0000701710 */
[----:B------:R-:W-:Y:S05]  /*16a30*/  @!P0 BRA `(.L_x_775) ;  /* 0x00000000003c8947 */ /* 0x000fea0003800000 */
[----:B------:R-:W-:Y:S02]  /*16a40*/  IADD3 R2, P0, R6, R25, RZ ;  /* 0x0000001906027210 */ /* 0x000fe40007f1e0ff */
[----:B------:R-:W-:Y:S02]  /*16a50*/  MOV R7, R5 ;  /* 0x0000000500077202 */ /* 0x000fe40000000f00 */
[----:B------:R-:W-:Y:S02]  /*16a60*/  IADD3 R4, P1, R2, R25, RZ ;  /* 0x0000001902047210 */ /* 0x000fe40007f3e0ff */
        /* <DEDUP_REMOVED lines=12> */
.L_x_775:
[----:B------:R-:W-:Y:S05]  /*16b30*/  BSYNC B0 ;  /* 0x0000000000007941 */ /* 0x000fea0003800000 */
.L_x_774:
[----:B-----5:R-:W-:Y:S01]  /*16b40*/  STG.E desc[UR10][R16.64], R21 ;  /* 0x0000001510007986 */ /* 0x020fe2000c10190a */
[----:B------:R-:W-:Y:S05]  /*16b50*/  EXIT ;  /* 0x000000000000794d */ /* 0x000fea0003800000 */
        .weak           $__internal_5_$__cuda_sm20_div_s64
        .type           $__internal_5_$__cuda_sm20_div_s64,@function
        .size           $__internal_5_$__cuda_sm20_div_s64,(.L_x_1734 - $__internal_5_$__cuda_sm20_div_s64)
$__internal_5_$__cuda_sm20_div_s64:
        /* <DEDUP_REMOVED lines=38> */
[----:B------:R-:W-:Y:S01]  /*16dc0*/  IMAD.MOV.U32 R13, RZ, RZ, RZ ;  /* 0x000000ffff0d7224 */ /* 0x000fe200078e00ff */
[----:B------:R-:W-:Y:S02]  /*16dd0*/  SEL R9, R10, R3, !P3 ;  /* 0x000000030a097207 */ /* 0x000fe40005800000 */
[----:B------:R-:W-:Y:S01]  /*16de0*/  IADD3.X R2, R5, R2, RZ, P0, !PT ;  /* 0x0000000205027210 */ /* 0x000fe200007fe4ff */
[C---:B------:R-:W-:Y:S01]  /*16df0*/  IMAD.HI.U32 R12, R4.reuse, R11, RZ ;  /* 0x0000000b040c7227 */ /* 0x040fe200078e00ff */
[----:B------:R-:W-:Y:S02]  /*16e00*/  LOP3.LUT R3, R3, UR13, RZ, 0x3c, !PT ;  /* 0x0000000d03037c12 */ /* 0x000fe4000f8e3cff */
[----:B------:R-:W-:Y:S01]  /*16e10*/  IADD3.X R2, RZ, RZ, R2, P2, P1 ;  /* 0x000000ffff027210 */ /* 0x000fe200017e2402 */
        /* <DEDUP_REMOVED lines=39> */
[----:B------:R-:W-:Y:S05]  /*17090*/  RET.REL.NODEC R4 `(_ZN2at6native61_GLOBAL__N__2cc7adc6_23_UnfoldBackwardKernel_cu_9e10b42f_336735_unfold_backward_elementwise_kernelILi128ELi8EZNS1_32_unfold_backward_internal_kernelIfEEvRNS_14TensorIteratorEllllllEUliE_EEviT1_) ;  /* 0xfffffe8c04d87950 */ /* 0x000fea0003c3ffff */
.L_x_781:
        /* <DEDUP_REMOVED lines=14> */
.L_x_1734:


//--------------------- .text._ZN2at6native61_GLOBAL__N__2cc7adc6_23_UnfoldBackwardKernel_cu_9e10b42f_336735_unfold_backward_elementwise_kernelILi128ELi8EZNS1_32_unfold_backward_internal_kernelIdEEvRNS_14TensorIteratorEllllllEUliE_EEviT1_ --------------------------
	.section	.text._ZN2at6native61_GLOBAL__N__2cc7adc6_23_UnfoldBackwardKernel_cu_9e10b42f_336735_unfold_backward_elementwise_kernelILi128ELi8EZNS1_32_unfold_backward_internal_kernelIdEEvRNS_14TensorIteratorEllllllEUliE_EEviT1_,"ax",@progbits
	.align	128
.text._ZN2at6native61_GLOBAL__N__2cc7adc6_23_UnfoldBackwardKernel_cu_9e10b42f_336735_unfold_backward_elementwise_kernelILi128ELi8EZNS1_32_unfold_backward_internal_kernelIdEEvRNS_14TensorIteratorEllllllEUliE_EEviT1_:
        .type           _ZN2at6native61_GLOBAL__N__2cc7adc6_23_UnfoldBackwardKernel_cu_9e10b42f_336735_unfold_backward_elementwise_kernelILi128ELi8EZNS1_32_unfold_backward_internal_kernelIdEEvRNS_14TensorIteratorEllllllEUliE_EEviT1_,@function
        .size           _ZN2at6native61_GLOBAL__N__2cc7adc6_23_UnfoldBackwardKernel_cu_9e10b42f_336735_unfold_backward_elementwise_kernelILi128ELi8EZNS1_32_unfold_backward_internal_kernelIdEEvRNS_14TensorIteratorEllllllEUliE_EEviT1_,(.L_x_1736 - _ZN2at6native61_GLOBAL__N__2cc7adc6_23_UnfoldBackwardKernel_cu_9e10b42f_336735_unfold_backward_elementwise_kernelILi128ELi8EZNS1_32_unfold_backward_internal_kernelIdEEvRNS_14TensorIteratorEllllllEUliE_EEviT1_)
        .other          _ZN2at6native61_GLOBAL__N__2cc7adc6_23_UnfoldBackwardKernel_cu_9e10b42f_336735_unfold_backward_elementwise_kernelILi128ELi8EZNS1_32_unfold_backward_internal_kernelIdEEvRNS_14TensorIteratorEllllllEUliE_EEviT1_,@"STO_CUDA_ENTRY STV_DEFAULT"
_ZN2at6native61_GLOBAL__N__2cc7adc6_23_UnfoldBackwardKernel_cu_9e10b42f_336735_unfold_backward_elementwise_kernelILi128ELi8EZNS1_32_unfold_backward_internal_kernelIdEEvRNS_14TensorIteratorEllllllEUliE_EEviT1_:
        /* <DEDUP_REMOVED lines=363> */
.L_x_784:
        /* <DEDUP_REMOVED lines=20> */
[----:B------:R-:W-:Y:S05]  /*17f0*/  CALL.REL.NOINC `($__internal_6_$__cuda_sm20_div_s64) ;  /* 0x0000015000d47944 */ /* 0x000fea0003c00000 */
[----:B------:R-:W-:Y:S05]  /*1800*/  BRA `(.L_x_786) ;  /* 0x0000000000507947 */ /* 0x000fea0003800000 */
.L_x_787:
[----:B------:R-:W-:Y:S02]  /*1810*/  ULDC UR4, c[0x0][0x498] ;  /* 0x0001260000047ab9 */ /* 0x000fe40000000800 */
[----:B------:R-:W0:Y:S01]  /*1820*/  I2F.U32.RP R0, UR4 ;  /* 0x0000000400007d06 */ /* 0x000e220008209000 */
[----:B------:R-:W-:-:S07]  /*1830*/  ISETP.NE.U32.AND P2, PT, RZ, UR4, PT ;  /* 0x00000004ff007c0c */ /* 0x000fce000bf45070 */
[----:B0-----:R-:W0:Y:S02]  /*1840*/  MUFU.RCP R0, R0 ;  /* 0x0000000000007308 */ /* 0x001e240000001000 */
[----:B0-----:R-:W-:-:S06]  /*1850*/  VIADD R2, R0, 0xffffffe ;  /* 0x0ffffffe00027836 */ /* 0x001fcc0000000000 */
[----:B------:R0:W1:Y:S02]  /*1860*/  F2I.FTZ.U32.TRUNC.NTZ R3, R2 ;  /* 0x0000000200037305 */ /* 0x000064000021f000 */
[----:B0-----:R-:W-:Y:S01]  /*1870*/  MOV R2, RZ ;  /* 0x000000ff00027202 */ /* 0x001fe20000000f00 */
        /* <DEDUP_REMOVED lines=9> */
[----:B------:R-:W-:Y:S01]  /*1910*/  ISETP.GE.U32.AND P1, PT, R3, UR4, PT ;  /* 0x0000000403007c0c */ /* 0x000fe2000bf26070 */
[----:B------:R-:W-:-:S12]  /*1920*/  IMAD.MOV.U32 R3, RZ, RZ, RZ ;  /* 0x000000ffff037224 */ /* 0x000fd800078e00ff */
[----:B------:R-:W-:Y:S01]  /*1930*/  @P1 VIADD R2, R2, 0x1 ;  /* 0x0000000102021836 */ /* 0x000fe20000000000 */
[----:B------:R-:W-:-:S07]  /*1940*/  @!P2 LOP3.LUT R2, RZ, UR4, RZ, 0x33, !PT ;  /* 0x00000004ff02ac12 */ /* 0x000fce000f8e33ff */
.L_x_786:
[----:B------:R-:W-:Y:S05]  /*1950*/  BSYNC B1 ;  /* 0x0000000000017941 */ /* 0x000fea0003800000 */
.L_x_785:
        /* <DEDUP_REMOVED lines=22> */
[----:B------:R-:W-:Y:S05]  /*1ac0*/  CALL.REL.NOINC `($__internal_6_$__cuda_sm20_div_s64) ;  /* 0x0000015000207944 */ /* 0x000fea0003c00000 */
[----:B------:R-:W-:Y:S05]  /*1ad0*/  BRA `(.L_x_790) ;  /* 0x00000000004c7947 */ /* 0x000fea0003800000 */
.L_x_789:
        /* <DEDUP_REMOVED lines=13> */
[----:B------:R-:W-:Y:S01]  /*1bb0*/  @P0 IMAD.IADD R3, R3, 0x1, -R18 ;  /* 0x0000000103030824 */ /* 0x000fe200078e0a12 */
[----:B------:R-:W-:-:S04]  /*1bc0*/  @P0 IADD3 R2, R2, 0x1, RZ ;  /* 0x0000000102020810 */ /* 0x000fc80007ffe0ff */
[----:B------:R-:W-:Y:S01]  /*1bd0*/  ISETP.GE.U32.AND P1, PT, R3, R18, PT ;  /* 0x000000120300720c */ /* 0x000fe20003f26070 */
[----:B------:R-:W-:-:S12]  /*1be0*/  IMAD.MOV.U32 R3, RZ, RZ, RZ ;  /* 0x000000ffff037224 */ /* 0x000fd800078e00ff */
[----:B------:R-:W-:Y:S01]  /*1bf0*/  @P1 VIADD R2, R2, 0x1 ;  /* 0x0000000102021836 */ /* 0x000fe20000000000 */
[----:B------:R-:W-:-:S07]  /*1c00*/  @!P2 LOP3.LUT R2, RZ, R18, RZ, 0x33, !PT ;  /* 0x00000012ff02a212 */ /* 0x000fce00078e33ff */
.L_x_790:
[----:B------:R-:W-:Y:S05]  /*1c10*/  BSYNC B1 ;  /* 0x0000000000017941 */ /* 0x000fea0003800000 */
.L_x_788:
        /* <DEDUP_REMOVED lines=14> */
[----:B------:R-:W-:Y:S02]  /*1d00*/  IMAD.MOV.U32 R13, RZ, RZ, R12 ;  /* 0x000000ffff0d7224 */ /* 0x000fe400078e000c */
[----:B------:R-:W-:Y:S01]  /*1d10*/  ISETP.GT.AND.EX P0, PT, R0, R5, PT, P0 ;  /* 0x000000050000720c */ /* 0x000fe20003f04300 */
[----:B------:R-:W-:-:S03]  /*1d20*/  IMAD.MOV.U32 R49, RZ, RZ, R5 ;  /* 0x000000ffff317224 */ /* 0x000fc600078e0005 */
        /* <DEDUP_REMOVED lines=10> */
[----:B0-----:R-:W-:Y:S06]  /*1dd0*/  @!P1 BRA `(.L_x_794) ;  /* 0x0000000400049947 */ /* 0x001fec0003800000 */
        /* <DEDUP_REMOVED lines=14> */
[----:B------:R-:W-:Y:S02]  /*1ec0*/  IMAD.IADD R21, R23, 0x1, R13 ;  /* 0x0000000117157824 */ /* 0x000fe400078e020d */
[-C--:B--2---:R-:W-:Y:S01]  /*1ed0*/  IMAD R4, R11, R6.reuse, RZ ;  /* 0x000000060b047224 */ /* 0x084fe200078e02ff */
[----:B------:R-:W-:Y:S01]  /*1ee0*/  IADD3 R11, P1, R10, UR4, RZ ;  /* 0x000000040a0b7c10 */ /* 0x000fe2000ff3e0ff */
[----:B------:R-:W-:-:S04]  /*1ef0*/  IMAD.WIDE.U32 R26, R24, R6, R20 ;  /* 0x00000006181a7225 */ /* 0x000fc800078e0014 */
[----:B------:R-:W-:Y:S02]  /*1f00*/  IMAD R13, R24, R7, R4 ;  /* 0x00000007180d7224 */ /* 0x000fe400078e0204 */
[----:B------:R-:W-:Y:S01]  /*1f10*/  IMAD.X R4, RZ, RZ, UR5, P1 ;  /* 0x00000005ff047e24 */ /* 0x000fe200088e06ff */
[----:B------:R-:W-:Y:S01]  /*1f20*/  LEA R24, P1, R26, R11, 0x3 ;  /* 0x0000000b1a187211 */ /* 0x000fe200078218ff */
[----:B------:R-:W-:-:S05]  /*1f30*/  IMAD.IADD R13, R27, 0x1, R13 ;  /* 0x000000011b0d7824 */ /* 0x000fca00078e020d */
[----:B------:R-:W-:-:S06]  /*1f40*/  LEA.HI.X R25, R26, R4, R13, 0x3, P1 ;  /* 0x000000041a197211 */ /* 0x000fcc00008f1c0d */
[----:B------:R-:W2:Y:S01]  /*1f50*/  LDG.E.64.CONSTANT R24, desc[UR10][R24.64] ;  /* 0x0000000a18187981 */ /* 0x000ea2000c1e9b00 */
[----:B------:R-:W-:Y:S02]  /*1f60*/  ISETP.NE.U32.AND P1, PT, R28, 0x1, PT ;  /* 0x000000011c00780c */ /* 0x000fe40003f25070 */
[----:B------:R-:W-:Y:S02]  /*1f70*/  IADD3 R13, P2, R12, 0x1, RZ ;  /* 0x000000010c0d7810 */ /* 0x000fe40007f5e0ff */
[----:B------:R-:W-:Y:S02]  /*1f80*/  ISETP.NE.AND.EX P1, PT, RZ, RZ, PT, P1 ;  /* 0x000000ffff00720c */ /* 0x000fe40003f25310 */
[----:B------:R-:W-:Y:S01]  /*1f90*/  IADD3.X R49, RZ, R5, RZ, P2, !PT ;  /* 0x00000005ff317210 */ /* 0x000fe200017fe4ff */
[----:B--2--5:R-:W-:-:S10]  /*1fa0*/  DADD R2, R2, R24 ;  /* 0x0000000002027229 */ /* 0x024fd40000000018 */
        /* <DEDUP_REMOVED lines=11> */
[----:B------:R-:W-:Y:S01]  /*2060*/  IMAD.X R27, R15, 0x1, ~R29, P4 ;  /* 0x000000010f1b7824 */ /* 0x000fe200020e0e1d */
[----:B------:R-:W-:Y:S02]  /*2070*/  @P1 IADD3 R20, P4, R22, R8, RZ ;  /* 0x0000000816141210 */ /* 0x000fe40007f9e0ff */
[----:B------:R-:W-:Y:S01]  /*2080*/  @P1 IADD3 R25, P2, P3, R14, -R18, -R24 ;  /* 0x800000120e191210 */ /* 0x000fe20007b5e818 */
[-C--:B------:R-:W-:Y:S02]  /*2090*/  IMAD R18, R27, R6.reuse, RZ ;  /* 0x000000061b127224 */ /* 0x080fe400078e02ff */
[----:B------:R-:W-:Y:S01]  /*20a0*/  @P1 IMAD.X R21, R23, 0x1, R9, P4 ;  /* 0x0000000117151824 */ /* 0x000fe200020e0609 */
[----:B------:R-:W-:Y:S01]  /*20b0*/  @P1 IADD3.X R19, R15, ~R19, ~R29, P2, P3 ;  /* 0x800000130f131210 */ /* 0x000fe200017e6c1d */
[----:B------:R-:W-:-:S04]  /*20c0*/  IMAD.WIDE.U32 R8, R13, R6, R22 ;  /* 0x000000060d087225 */ /* 0x000fc800078e0016 */
[----:B------:R-:W-:Y:S01]  /*20d0*/  IMAD R13, R13, R7, R18 ;  /* 0x000000070d0d7224 */ /* 0x000fe200078e0212 */
[----:B------:R-:W-:Y:S01]  /*20e0*/  LEA R18, P2, R8, R11, 0x3 ;  /* 0x0000000b08127211 */ /* 0x000fe200078418ff */
[-C--:B------:R-:W-:Y:S02]  /*20f0*/  @P1 IMAD R22, R19, R6.reuse, RZ ;  /* 0x0000000613161224 */ /* 0x080fe400078e02ff */
[----:B------:R-:W-:Y:S02]  /*2100*/  IMAD.IADD R9, R9, 0x1, R13 ;  /* 0x0000000109097824 */ /* 0x000fe400078e020d */
[----:B------:R-:W-:-:S03]  /*2110*/  @P1 IMAD.WIDE.U32 R20, R25, R6, R20 ;  /* 0x0000000619141225 */ /* 0x000fc600078e0014 */
[----:B------:R-:W-:Y:S01]  /*2120*/  LEA.HI.X R19, R8, R4, R9, 0x3, P2 ;  /* 0x0000000408137211 */ /* 0x000fe200010f1c09 */
[----:B------:R-:W-:Y:S01]  /*2130*/  @P1 IMAD R7, R25, R7, R22 ;  /* 0x0000000719071224 */ /* 0x000fe200078e0216 */
[----:B------:R-:W-:-:S04]  /*2140*/  @P1 LEA R8, P2, R20, R11, 0x3 ;  /* 0x0000000b14081211 */ /* 0x000fc800078418ff */
[----:B------:R-:W-:Y:S02]  /*2150*/  @P1 IADD3 R9, R21, R7, RZ ;  /* 0x0000000715091210 */ /* 0x000fe40007ffe0ff */
[----:B------:R-:W2:Y:S02]  /*2160*/  LDG.E.64.CONSTANT R6, desc[UR10][R18.64] ;  /* 0x0000000a12067981 */ /* 0x000ea4000c1e9b00 */
[----:B------:R-:W-:-:S06]  /*2170*/  @P1 LEA.HI.X R9, R20, R4, R9, 0x3, P2 ;  /* 0x0000000414091211 */ /* 0x000fcc00010f1c09 */
[----:B------:R-:W3:Y:S01]  /*2180*/  @P1 LDG.E.64.CONSTANT R8, desc[UR10][R8.64] ;  /* 0x0000000a08081981 */ /* 0x000ee2000c1e9b00 */
[C---:B------:R-:W-:Y:S02]  /*2190*/  IADD3 R13, P2, R12.reuse, 0x2, RZ ;  /* 0x000000020c0d7810 */ /* 0x040fe40007f5e0ff */
[----:B------:R-:W-:-:S03]  /*21a0*/  @P1 IADD3 R13, P3, R12, 0x3, RZ ;  /* 0x000000030c0d1810 */ /* 0x000fc60007f7e0ff */
[--C-:B------:R-:W-:Y:S02]  /*21b0*/  IMAD.X R49, RZ, RZ, R5.reuse, P2 ;  /* 0x000000ffff317224 */ /* 0x100fe400010e0605 */
[----:B------:R-:W-:Y:S01]  /*21c0*/  @P1 IMAD.X R49, RZ, RZ, R5, P3 ;  /* 0x000000ffff311224 */ /* 0x000fe200018e0605 */
[----:B--2---:R-:W-:-:S08]  /*21d0*/  DADD R2, R2, R6 ;  /* 0x0000000002027229 */ /* 0x004fd00000000006 */
[----:B---3--:R-:W-:-:S11]  /*21e0*/  @P1 DADD R2, R2, R8 ;  /* 0x0000000002021229 */ /* 0x008fd60000000008 */
.L_x_794:
[----:B------:R-:W-:Y:S05]  /*21f0*/  BSYNC B2 ;  /* 0x0000000000027941 */ /* 0x000fea0003800000 */
.L_x_793:
[----:B------:R-:W-:Y:S04]  /*2200*/  BSSY B2, `(.L_x_795) ;  /* 0x00000b4000027945 */ /* 0x000fe80003800000 */
[----:B------:R-:W-:Y:S05]  /*2210*/  @!P0 BRA `(.L_x_796) ;  /* 0x0000000800c88947 */ /* 0x000fea0003800000 */
[----:B------:R-:W0:Y:S01]  /*2220*/  LDC.64 R4, c[0x0][0x4a8] ;  /* 0x00012a00ff047b82 */ /* 0x000e220000000a00 */
[----:B------:R-:W-:Y:S01]  /*2230*/  IADD3 R7, P0, RZ, -R13, RZ ;  /* 0x8000000dff077210 */ /* 0x000fe20007f1e0ff */
[----:B------:R-:W-:Y:S01]  /*2240*/  ULDC.64 UR8, c[0x0][0x498] ;  /* 0x0001260000087ab9 */ /* 0x000fe20000000a00 */
[----:B------:R-:W-:Y:S01]  /*2250*/  ULDC.64 UR14, c[0x0][0x4b0] ;  /* 0x00012c00000e7ab9 */ /* 0x000fe20000000a00 */
[----:B------:R-:W-:Y:S01]  /*2260*/  BSSY B3, `(.L_x_797) ;  /* 0x0000070000037945 */ /* 0x000fe20003800000 */
[----:B------:R-:W-:Y:S01]  /*2270*/  IADD3.X R6, RZ, ~R49, RZ, P0, !PT ;  /* 0x80000031ff067210 */ /* 0x000fe200007fe4ff */
[----:B------:R-:W-:Y:S01]  /*2280*/  IMAD.WIDE.U32 R14, R7, UR8, R14 ;  /* 0x00000008070e7c25 */ /* 0x000fe2000f8e000e */
[----:B------:R-:W-:Y:S01]  /*2290*/  IADD3 R42, P0, R13, -0x1, RZ ;  /* 0xffffffff0d2a7810 */ /* 0x000fe20007f1e0ff */
[----:B------:R-:W-:Y:S02]  /*22a0*/  UIMAD UR6, UR9, UR14, URZ ;  /* 0x0000000e090672a4 */ /* 0x000fe4000f8e023f */
[----:B------:R-:W-:Y:S01]  /*22b0*/  IMAD R6, R6, UR8, RZ ;  /* 0x0000000806067c24 */ /* 0x000fe2000f8e02ff */
[----:B------:R-:W-:Y:S01]  /*22c0*/  IADD3 R8, P2, -R42, R43, RZ ;  /* 0x0000002b2a087210 */ /* 0x000fe20007f5e1ff */
[----:B------:R-:W-:-:S02]  /*22d0*/  UIMAD.WIDE.U32 UR4, UR8, UR14, URZ ;  /* 0x0000000e080472a5 */ /* 0x000fc4000f8e003f */
[----:B------:R-:W-:Y:S01]  /*22e0*/  IMAD R7, R7, UR9, R6 ;  /* 0x0000000907077c24 */ /* 0x000fe2000f8e0206 */
[----:B------:R-:W-:Y:S01]  /*22f0*/  ISETP.GT.U32.AND P1, PT, R8, 0xc, PT ;  /* 0x0000000c0800780c */ /* 0x000fe20003f24070 */
[----:B------:R-:W-:Y:S02]  /*2300*/  UIMAD UR6, UR8, UR15, UR6 ;  /* 0x0000000f080672a4 */ /* 0x000fe4000f8e0206 */
[----:B------:R-:W-:Y:S01]  /*2310*/  IMAD.IADD R6, R15, 0x1, R7 ;  /* 0x000000010f067824 */ /* 0x000fe200078e0207 */
[----:B------:R-:W-:Y:S02]  /*2320*/  USHF.L.U32 UR7, UR4, 0x3, URZ ;  /* 0x0000000304077899 */ /* 0x000fe4000800063f */
[----:B------:R-:W-:Y:S01]  /*2330*/  UIADD3 UR5, UR5, UR6, URZ ;  /* 0x0000000605057290 */ /* 0x000fe2000fffe03f */
[----:B------:R-:W-:Y:S01]  /*2340*/  IMAD R7, R6, UR14, RZ ;  /* 0x0000000e06077c24 */ /* 0x000fe2000f8e02ff */
[----:B------:R-:W-:Y:S01]  /*2350*/  ULDC.64 UR8, c[0x0][0x480] ;  /* 0x0001200000087ab9 */ /* 0x000fe20000000a00 */
[C---:B0-----:R-:W-:Y:S01]  /*2360*/  IMAD R6, R49.reuse, R4, RZ ;  /* 0x0000000431067224 */ /* 0x041fe200078e02ff */
[----:B------:R-:W-:Y:S01]  /*2370*/  IADD3.X R49, R49, -0x1, RZ, P0, !PT ;  /* 0xffffffff31317810 */ /* 0x000fe200007fe4ff */
[C---:B------:R-:W-:Y:S01]  /*2380*/  IMAD R7, R14.reuse, UR15, R7 ;  /* 0x0000000f0e077c24 */ /* 0x040fe2000f8e0207 */
[----:B------:R-:W-:Y:S01]  /*2390*/  USHF.L.U64.HI UR4, UR4, 0x3, UR5 ;  /* 0x0000000304047899 */ /* 0x000fe20008010205 */
[----:B------:R-:W-:Y:S01]  /*23a0*/  IMAD.WIDE.U32 R14, R14, UR14, RZ ;  /* 0x0000000e0e0e7c25 */ /* 0x000fe2000f8e00ff */
[----:B------:R-:W-:-:S02]  /*23b0*/  SHF.L.U64.HI R45, R4, 0x3, R5 ;  /* 0x00000003042d7819 */ /* 0x000fc40000010205 */
[----:B------:R-:W-:Y:S01]  /*23c0*/  LEA R47, P4, R4, -UR7, 0x3 ;  /* 0x80000007042f7c11 */ /* 0x000fe2000f8818ff */
[----:B------:R-:W-:Y:S01]  /*23d0*/  IMAD.X R8, R0, 0x1, ~R49, P2 ;  /* 0x0000000100087824 */ /* 0x000fe200010e0e31 */
[----:B------:R-:W-:Y:S01]  /*23e0*/  SHF.L.U32 R9, R14, 0x3, RZ ;  /* 0x000000030e097819 */ /* 0x000fe200000006ff */
[----:B------:R-:W-:Y:S01]  /*23f0*/  IMAD.IADD R15, R15, 0x1, R7 ;  /* 0x000000010f0f7824 */ /* 0x000fe200078e0207 */
[----:B------:R-:W-:Y:S01]  /*2400*/  IADD3.X R45, R45, ~UR4, RZ, P4, !PT ;  /* 0x800000042d2d7c10 */ /* 0x000fe2000a7fe4ff */
[C---:B------:R-:W-:Y:S01]  /*2410*/  IMAD R11, R13.reuse, R5, R6 ;  /* 0x000000050d0b7224 */ /* 0x040fe200078e0206 */
[----:B------:R-:W-:Y:S01]  /*2420*/  ISETP.GT.AND.EX P1, PT, R8, RZ, PT, P1 ;  /* 0x000000ff0800720c */ /* 0x000fe20003f24310 */
[----:B------:R-:W-:Y:S01]  /*2430*/  IMAD.WIDE.U32 R6, R13, R4, RZ ;  /* 0x000000040d067225 */ /* 0x000fe200078e00ff */
[----:B------:R-:W-:-:S03]  /*2440*/  SHF.L.U64.HI R15, R14, 0x3, R15 ;  /* 0x000000030e0f7819 */ /* 0x000fc6000001020f */
[----:B------:R-:W-:Y:S01]  /*2450*/  IMAD.IADD R7, R7, 0x1, R11 ;  /* 0x0000000107077824 */ /* 0x000fe200078e020b */
[----:B------:R-:W-:-:S04]  /*2460*/  LEA R9, P0, R6, R9, 0x3 ;  /* 0x0000000906097211 */ /* 0x000fc800078018ff */
[----:B------:R-:W-:Y:S02]  /*2470*/  IADD3 R12, P2, P3, R9, UR8, R10 ;  /* 0x00000008090c7c10 */ /* 0x000fe4000fb5e00a */
[----:B------:R-:W-:Y:S02]  /*2480*/  LEA.HI.X R6, R6, R15, R7, 0x3, P0 ;  /* 0x0000000f06067211 */ /* 0x000fe400000f1c07 */
[----:B------:R-:W-:Y:S02]  /*2490*/  PLOP3.LUT P0, PT, PT, PT, PT, 0x80, 0x0 ;  /* 0x000000000000781c */ /* 0x000fe40003f0f070 */
[----:B------:R-:W-:Y:S01]  /*24a0*/  IADD3.X R13, R6, UR9, RZ, P2, P3 ;  /* 0x00000009060d7c10 */ /* 0x000fe200097e64ff */
[----:B------:R-:W-:Y:S10]  /*24b0*/  @!P1 BRA `(.L_x_798) ;  /* 0x0000000400289947 */ /* 0x000ff40003800000 */
[----:B------:R-:W-:Y:S02]  /*24c0*/  IADD3 R51, P1, R43, -0xc, RZ ;  /* 0xfffffff42b337810 */ /* 0x000fe40007f3e0ff */
[----:B------:R-:W-:Y:S02]  /*24d0*/  PLOP3.LUT P0, PT, PT, PT, PT, 0x8, 0x0 ;  /* 0x000000000000781c */ /* 0x000fe40003f0e170 */
[----:B------:R-:W-:-:S11]  /*24e0*/  IADD3.X R44, R0, -0x1, RZ, P1, !PT ;  /* 0xffffffff002c7810 */ /* 0x000fd60000ffe4ff */
.L_x_799:
[----:B------:R-:W-:Y:S01]  /*24f0*/  MOV R4, R12 ;  /* 0x0000000c00047202 */ /* 0x000fe20000000f00 */
[----:B------:R-:W-:Y:S01]  /*2500*/  IMAD.MOV.U32 R5, RZ, RZ, R13 ;  /* 0x000000ffff057224 */ /* 0x000fe200078e000d */
[----:B------:R-:W-:-:S05]  /*2510*/  IADD3 R14, P1, R12, R47, RZ ;  /* 0x0000002f0c0e7210 */ /* 0x000fca0007f3e0ff */
[----:B------:R-:W2:Y:S01]  /*2520*/  LDG.E.64.CONSTANT R4, desc[UR10][R4.64] ;  /* 0x0000000a04047981 */ /* 0x000ea2000c1e9b00 */
[----:B------:R-:W-:Y:S01]  /*2530*/  IMAD.X R15, R13, 0x1, R45, P1 ;  /* 0x000000010d0f7824 */ /* 0x000fe200008e062d */
[----:B------:R-:W-:-:S04]  /*2540*/  IADD3 R18, P1, R14, R47, RZ ;  /* 0x0000002f0e127210 */ /* 0x000fc80007f3e0ff */
[----:B------:R-:W3:Y:S01]  /*2550*/  LDG.E.64.CONSTANT R6, desc[UR10][R14.64] ;  /* 0x0000000a0e067981 */ /* 0x000ee2000c1e9b00 */
[----:B------:R-:W-:Y:S02]  /*2560*/  IADD3.X R19, R15, R45, RZ, P1, !PT ;  /* 0x0000002d0f137210 */ /* 0x000fe40000ffe4ff */
[----:B------:R-:W-:-:S03]  /*2570*/  IADD3 R20, P1, R18, R47, RZ ;  /* 0x0000002f12147210 */ /* 0x000fc60007f3e0ff */
[----:B------:R-:W4:Y:S02]  /*2580*/  LDG.E.64.CONSTANT R8, desc[UR10][R18.64] ;  /* 0x0000000a12087981 */ /* 0x000f24000c1e9b00 */
[----:B------:R-:W-:Y:S01]  /*2590*/  IMAD.X R21, R19, 0x1, R45, P1 ;  /* 0x0000000113157824 */ /* 0x000fe200008e062d */
[----:B------:R-:W-:-:S04]  /*25a0*/  IADD3 R22, P1, R20, R47, RZ ;  /* 0x0000002f14167210 */ /* 0x000fc80007f3e0ff */
[----:B------:R-:W4:Y:S01]  /*25b0*/  LDG.E.64.CONSTANT R10, desc[UR10][R20.64] ;  /* 0x0000000a140a7981 */ /* 0x000f22000c1e9b00 */
[----:B------:R-:W-:Y:S01]  /*25c0*/  IMAD.X R23, R21, 0x1, R45, P1 ;  /* 0x0000000115177824 */ /* 0x000fe200008e062d */
[----:B------:R-:W-:-:S04]  /*25d0*/  IADD3 R24, P1, R22, R47, RZ ;  /* 0x0000002f16187210 */ /* 0x000fc80007f3e0ff */
[----:B------:R-:W4:Y:S01]  /*25e0*/  LDG.E.64.CONSTANT R12, desc[UR10][R22.64] ;  /* 0x0000000a160c7981 */ /* 0x000f22000c1e9b00 */
        /* <DEDUP_REMOVED lines=17> */
[----:B------:R0:W4:Y:S01]  /*2700*/  LDG.E.64.CONSTANT R26, desc[UR10][R34.64] ;  /* 0x0000000a221a7981 */ /* 0x000122000c1e9b00 */
        /* <DEDUP_REMOVED lines=10> */
[----:B0-----:R-:W-:-:S03]  /*27b0*/  IADD3 R34, P1, R38, R47, RZ ;  /* 0x0000002f26227210 */ /* 0x001fc60007f3e0ff */
[----:B------:R-:W4:Y:S02]  /*27c0*/  LDG.E.64.CONSTANT R36, desc[UR10][R38.64] ;  /* 0x0000000a26247981 */ /* 0x000f24000c1e9b00 */
[----:B------:R-:W-:-:S05]  /*27d0*/  IMAD.X R35, R39, 0x1, R45, P1 ;  /* 0x0000000127237824 */ /* 0x000fca00008e062d */
[----:B------:R-:W4:Y:S01]  /*27e0*/  LDG.E.64.CONSTANT R40, desc[UR10][R34.64] ;  /* 0x0000000a22287981 */ /* 0x000f22000c1e9b00 */
[----:B------:R-:W-:-:S05]  /*27f0*/  IADD3 R42, P1, R42, 0x10, RZ ;  /* 0x000000102a2a7810 */ /* 0x000fca0007f3e0ff */
[----:B------:R-:W-:Y:S01]  /*2800*/  IMAD.X R49, RZ, RZ, R49, P1 ;  /* 0x000000ffff317224 */ /* 0x000fe200008e0631 */
[----:B------:R-:W-:-:S04]  /*2810*/  ISETP.GE.U32.AND P1, PT, R42, R51, PT ;  /* 0x000000332a00720c */ /* 0x000fc80003f26070 */
[----:B------:R-:W-:Y:S01]  /*2820*/  ISETP.GE.AND.EX P1, PT, R49, R44, PT, P1 ;  /* 0x0000002c3100720c */ /* 0x000fe20003f26310 */
[----:B--2--5:R-:W-:-:S08]  /*2830*/  DADD R4, R4, R2 ;  /* 0x0000000004047229 */ /* 0x024fd00000000002 */
[----:B---3--:R-:W-:-:S08]  /*2840*/  DADD R4, R4, R6 ;  /* 0x0000000004047229 */ /* 0x008fd00000000006 */
[----:B----4-:R-:W-:-:S08]  /*2850*/  DADD R4, R4, R8 ;  /* 0x0000000004047229 */ /* 0x010fd00000000008 */
[----:B------:R-:W-:-:S08]  /*2860*/  DADD R4, R4, R10 ;  /* 0x0000000004047229 */ /* 0x000fd0000000000a */
[----:B------:R-:W-:Y:S01]  /*2870*/  DADD R4, R4, R12 ;  /* 0x0000000004047229 */ /* 0x000fe2000000000c */
[----:B------:R-:W-:-:S04]  /*2880*/  IADD3 R12, P2, R34, R47, RZ ;  /* 0x0000002f220c7210 */ /* 0x000fc80007f5e0ff */
[----:B------:R-:W-:-:S03]  /*2890*/  IADD3.X R13, R35, R45, RZ, P2, !PT ;  /* 0x0000002d230d7210 */ /* 0x000fc600017fe4ff */
[----:B------:R-:W-:-:S08]  /*28a0*/  DADD R4, R4, R14 ;  /* 0x0000000004047229 */ /* 0x000fd0000000000e */
        /* <DEDUP_REMOVED lines=9> */
[----:B------:R-:W-:Y:S01]  /*2940*/  DADD R2, R4, R40 ;  /* 0x0000000004027229 */ /* 0x000fe20000000028 */
[----:B------:R-:W-:Y:S10]  /*2950*/  @!P1 BRA `(.L_x_799) ;  /* 0xfffffff800e49947 */ /* 0x000ff4000383ffff */
.L_x_798:
[----:B------:R-:W-:Y:S05]  /*2960*/  BSYNC B3 ;  /* 0x0000000000037941 */ /* 0x000fea0003800000 */
.L_x_797:
[----:B------:R-:W-:Y:S01]  /*2970*/  IADD3 R4, P2, -R42, R43, RZ ;  /* 0x0000002b2a047210 */ /* 0x000fe20007f5e1ff */
[----:B------:R-:W-:Y:S03]  /*2980*/  BSSY B3, `(.L_x_800) ;  /* 0x000002a000037945 */ /* 0x000fe60003800000 */
[----:B------:R-:W-:Y:S01]  /*2990*/  ISETP.GT.U32.AND P1, PT, R4, 0x4, PT ;  /* 0x000000040400780c */ /* 0x000fe20003f24070 */
[----:B------:R-:W-:-:S05]  /*29a0*/  IMAD.X R4, R0, 0x1, ~R49, P2 ;  /* 0x0000000100047824 */ /* 0x000fca00010e0e31 */
[----:B------:R-:W-:-:S13]  /*29b0*/  ISETP.GT.AND.EX P1, PT, R4, RZ, PT, P1 ;  /* 0x000000ff0400720c */ /* 0x000fda0003f24310 */
[----:B------:R-:W-:Y:S05]  /*29c0*/  @!P1 BRA `(.L_x_801) ;  /* 0x0000000000949947 */ /* 0x000fea0003800000 */
[----:B------:R-:W-:Y:S01]  /*29d0*/  IMAD.MOV.U32 R4, RZ, RZ, R12 ;  /* 0x000000ffff047224 */ /* 0x000fe200078e000c */
[----:B------:R-:W-:Y:S02]  /*29e0*/  MOV R5, R13 ;  /* 0x0000000d00057202 */ /* 0x000fe40000000f00 */
[----:B------:R-:W-:-:S04]  /*29f0*/  IADD3 R14, P0, R12, R47, RZ ;  /* 0x0000002f0c0e7210 */ /* 0x000fc80007f1e0ff */
[----:B------:R-:W2:Y:S01]  /*2a00*/  LDG.E.64.CONSTANT R4, desc[UR10][R4.64] ;  /* 0x0000000a04047981 */ /* 0x000ea2000c1e9b00 */
[----:B------:R-:W-:Y:S01]  /*2a10*/  IMAD.X R15, R13, 0x1, R45, P0 ;  /* 0x000000010d0f7824 */ /* 0x000fe200000e062d */
[----:B------:R-:W-:-:S04]  /*2a20*/  IADD3 R18, P0, R14, R47, RZ ;  /* 0x0000002f0e127210 */ /* 0x000fc80007f1e0ff */
[----:B------:R-:W3:Y:S01]  /*2a30*/  LDG.E.64.CONSTANT R6, desc[UR10][R14.64] ;  /* 0x0000000a0e067981 */ /* 0x000ee2000c1e9b00 */
        /* <DEDUP_REMOVED lines=15> */
[----:B------:R-:W-:-:S05]  /*2b30*/  IMAD.X R29, R27, 0x1, R45, P0 ;  /* 0x000000011b1d7824 */ /* 0x000fca00000e062d */
[----:B------:R-:W4:Y:S01]  /*2b40*/  LDG.E.64.CONSTANT R20, desc[UR10][R28.64] ;  /* 0x0000000a1c147981 */ /* 0x000f22000c1e9b00 */
[----:B------:R-:W-:Y:S02]  /*2b50*/  IADD3 R42, P2, R42, 0x8, RZ ;  /* 0x000000082a2a7810 */ /* 0x000fe40007f5e0ff */
[----:B------:R-:W-:-:S03]  /*2b60*/  PLOP3.LUT P0, PT, PT, PT, PT, 0x8, 0x0 ;  /* 0x000000000000781c */ /* 0x000fc60003f0e170 */
[----:B------:R-:W-:Y:S01]  /*2b70*/  IMAD.X R49, RZ, RZ, R49, P2 ;  /* 0x000000ffff317224 */ /* 0x000fe200010e0631 */
        /* <DEDUP_REMOVED lines=9> */
[----:B------:R-:W-:-:S11]  /*2c10*/  DADD R2, R4, R20 ;  /* 0x0000000004027229 */ /* 0x000fd60000000014 */
.L_x_801:
[----:B------:R-:W-:Y:S05]  /*2c20*/  BSYNC B3 ;  /* 0x0000000000037941 */ /* 0x000fea0003800000 */
.L_x_800:
[----:B------:R-:W-:-:S04]  /*2c30*/  ISETP.LT.U32.AND P1, PT, R42, R43, PT ;  /* 0x0000002b2a00720c */ /* 0x000fc80003f21070 */
[----:B------:R-:W-:-:S13]  /*2c40*/  ISETP.LT.OR.EX P0, PT, R49, R0, P0, P1 ;  /* 0x000000003100720c */ /* 0x000fda0000701710 */
[----:B------:R-:W-:Y:S05]  /*2c50*/  @!P0 BRA `(.L_x_796) ;  /* 0x0000000000388947 */ /* 0x000fea0003800000 */
[-C--:B------:R-:W-:Y:S01]  /*2c60*/  IADD3 R14, P0, R12, R47.reuse, RZ ;  /* 0x0000002f0c0e7210 */ /* 0x080fe20007f1e0ff */
[----:B------:R-:W2:Y:S04]  /*2c70*/  LDG.E.64.CONSTANT R4, desc[UR10][R12.64] ;  /* 0x0000000a0c047981 */ /* 0x000ea8000c1e9b00 */
[----:B------:R-:W-:Y:S01]  /*2c80*/  IMAD.X R15, R13, 0x1, R45, P0 ;  /* 0x000000010d0f7824 */ /* 0x000fe200000e062d */
[----:B------:R-:W-:-:S04]  /*2c90*/  IADD3 R18, P0, R14, R47, RZ ;  /* 0x0000002f0e127210 */ /* 0x000fc80007f1e0ff */
[----:B------:R-:W3:Y:S01]  /*2ca0*/  LDG.E.64.CONSTANT R6, desc[UR10][R14.64] ;  /* 0x0000000a0e067981 */ /* 0x000ee2000c1e9b00 */
[----:B------:R-:W-:Y:S01]  /*2cb0*/  IMAD.X R19, R15, 0x1, R45, P0 ;  /* 0x000000010f137824 */ /* 0x000fe200000e062d */
[----:B------:R-:W-:-:S04]  /*2cc0*/  IADD3 R10, P0, R18, R47, RZ ;  /* 0x0000002f120a7210 */ /* 0x000fc80007f1e0ff */
[----:B------:R-:W4:Y:S01]  /*2cd0*/  LDG.E.64.CONSTANT R8, desc[UR10][R18.64] ;  /* 0x0000000a12087981 */ /* 0x000f22000c1e9b00 */
[----:B------:R-:W-:-:S06]  /*2ce0*/  IADD3.X R11, R19, R45, RZ, P0, !PT ;  /* 0x0000002d130b7210 */ /* 0x000fcc00007fe4ff */
[----:B------:R-:W4:Y:S01]  /*2cf0*/  LDG.E.64.CONSTANT R10, desc[UR10][R10.64] ;  /* 0x0000000a0a0a7981 */ /* 0x000f22000c1e9b00 */
[----:B--2--5:R-:W-:-:S08]  /*2d00*/  DADD R4, R2, R4 ;  /* 0x0000000002047229 */ /* 0x024fd00000000004 */
[----:B---3--:R-:W-:-:S08]  /*2d10*/  DADD R4, R4, R6 ;  /* 0x0000000004047229 */ /* 0x008fd00000000006 */
[----:B----4-:R-:W-:-:S08]  /*2d20*/  DADD R4, R4, R8 ;  /* 0x0000000004047229 */ /* 0x010fd00000000008 */
[----:B------:R-:W-:-:S11]  /*2d30*/  DADD R2, R4, R10 ;  /* 0x0000000004027229 */ /* 0x000fd6000000000a */
.L_x_796:
[----:B------:R-:W-:Y:S05]  /*2d40*/  BSYNC B2 ;  /* 0x0000000000027941 */ /* 0x000fea0003800000 */
.L_x_795:
[----:B-----5:R0:W-:Y:S02]  /*2d50*/  STG.E.64 desc[UR10][R16.64], R2 ;  /* 0x0000000210007986 */ /* 0x0201e4000c101b0a */
.L_x_792:
[----:B------:R-:W-:Y:S05]  /*2d60*/  BSYNC B1 ;  /* 0x0000000000017941 */ /* 0x000fea0003800000 */
.L_x_791:
[----:B------:R-:W1:Y:S01]  /*2d70*/  S2R R0, SR_TID.X ;  /* 0x0000000000007919 */ /* 0x000e620000002100 */
[----:B0-----:R-:W1:Y:S02]  /*2d80*/  S2R R3, SR_CTAID.X ;  /* 0x0000000000037919 */ /* 0x001e640000002500 */
[----:B-1----:R-:W-:-:S04]  /*2d90*/  IMAD R0, R3, 0x400, R0 ;  /* 0x0000040003007824 */ /* 0x002fc800078e0200 */
[----:B------:R-:W-:-:S07]  /*2da0*/  VIADD R5, R0, 0x80 ;  /* 0x0000008000057836 */ /* 0x000fce0000000000 */
.L_x_783:
[----:B------:R-:W-:Y:S05]  /*2db0*/  BSYNC B0 ;  /* 0x0000000000007941 */ /* 0x000fea0003800000 */
.L_x_782:
[----:B------:R-:W-:Y:S01]  /*2dc0*/  ULDC UR4, c[0x0][0x210] ;  /* 0x0000840000047ab9 */ /* 0x000fe20000000800 */
[----:B------:R-:W-:Y:S01]  /*2dd0*/  BSSY B0, `(.L_x_802) ;  /* 0x00002d5000007945 */ /* 0x000fe20003800000 */
[----:B------:R-:W-:-:S13]  /*2de0*/  ISETP.GE.AND P0, PT, R5, UR4, PT ;  /* 0x0000000405007c0c */ /* 0x000fda000bf06270 */
[----:B------:R-:W-:Y:S05]  /*2df0*/  @P0 BRA `(.L_x_803) ;  /* 0x0000002c00480947 */ /* 0x000fea0003800000 */
[----:B------:R-:W0:Y:S01]  /*2e00*/  LDC R8, c[0x0][0x218] ;  /* 0x00008600ff087b82 */ /* 0x000e220000000800 */
[----:B------:R-:W-:Y:S01]  /*2e10*/  MOV R0, RZ ;  /* 0x000000ff00007202 */ /* 0x000fe20000000f00 */
        /* <DEDUP_REMOVED lines=351> */
.L_x_804:
        /* <DEDUP_REMOVED lines=19> */
[----:B------:R-:W-:Y:S01]  /*4540*/  IMAD.MOV.U32 R6, RZ, RZ, R7 ;  /* 0x000000ffff067224 */ /* 0x000fe200078e0007 */
[----:B------:R-:W-:-:S07]  /*4550*/  MOV R0, 0x4570 ;  /* 0x0000457000007802 */ /* 0x000fce0000000f00 */
[----:B------:R-:W-:Y:S05]  /*4560*/  CALL.REL.NOINC `($__internal_6_$__cuda_sm20_div_s64) ;  /* 0x0000012400787944 */ /* 0x000fea0003c00000 */
[----:B------:R-:W-:Y:S01]  /*4570*/  MOV R6, R2 ;  /* 0x0000000200067202 */ /* 0x000fe20000000f00 */
[----:B------:R-:W-:Y:S01]  /*4580*/  IMAD.MOV.U32 R7, RZ, RZ, R3 ;  /* 0x000000ffff077224 */ /* 0x000fe200078e0003 */
[----:B------:R-:W-:Y:S06]  /*4590*/  BRA `(.L_x_806) ;  /* 0x0000000000507947 */ /* 0x000fec0003800000 */
.L_x_807:
        /* <DEDUP_REMOVED lines=10> */
[----:B------:R-:W-:-:S04]  /*4640*/  IMAD.HI.U32 R6, R6, R7, RZ ;  /* 0x0000000706067227 */ /* 0x000fc800078e00ff */
[----:B------:R-:W-:-:S04]  /*4650*/  IMAD.MOV R0, RZ, RZ, -R6 ;  /* 0x000000ffff007224 */ /* 0x000fc800078e0a06 */
[----:B------:R-:W-:Y:S01]  /*4660*/  IMAD R0, R0, UR4, R7 ;  /* 0x0000000400007c24 */ /* 0x000fe2000f8e0207 */
[----:B------:R-:W-:-:S04]  /*4670*/  HFMA2.MMA R7, -RZ, RZ, 0, 0 ;  /* 0x00000000ff077435 */ /* 0x000fc800000001ff */
[----:B------:R-:W-:-:S13]  /*4680*/  ISETP.GE.U32.AND P0, PT, R0, UR4, PT ;  /* 0x0000000400007c0c */ /* 0x000fda000bf06070 */
[----:B------:R-:W-:Y:S01]  /*4690*/  @P0 IADD3 R0, R0, -UR4, RZ ;  /* 0x8000000400000c10 */ /* 0x000fe2000fffe0ff */
[----:B------:R-:W-:-:S03]  /*46a0*/  @P0 VIADD R6, R6, 0x1 ;  /* 0x0000000106060836 */ /* 0x000fc60000000000 */
[----:B------:R-:W-:-:S13]  /*46b0*/  ISETP.GE.U32.AND P1, PT, R0, UR4, PT ;  /* 0x0000000400007c0c */ /* 0x000fda000bf26070 */
[----:B------:R-:W-:Y:S01]  /*46c0*/  @P1 VIADD R6, R6, 0x1 ;  /* 0x0000000106061836 */ /* 0x000fe20000000000 */
[----:B------:R-:W-:-:S07]  /*46d0*/  @!P2 LOP3.LUT R6, RZ, UR4, RZ, 0x33, !PT ;  /* 0x00000004ff06ac12 */ /* 0x000fce000f8e33ff */
.L_x_806:
[----:B------:R-:W-:Y:S05]  /*46e0*/  BSYNC B1 ;  /* 0x0000000000017941 */ /* 0x000fea0003800000 */
.L_x_805:
        /* <DEDUP_REMOVED lines=22> */
[----:B------:R-:W-:Y:S05]  /*4850*/  CALL.REL.NOINC `($__internal_6_$__cuda_sm20_div_s64) ;  /* 0x0000012000bc7944 */ /* 0x000fea0003c00000 */
[----:B------:R-:W-:Y:S05]  /*4860*/  BRA `(.L_x_810) ;  /* 0x0000000000507947 */ /* 0x000fea0003800000 */
.L_x_809:
        /* <DEDUP_REMOVED lines=17> */
[----:B------:R-:W-:Y:S01]  /*4980*/  @P1 VIADD R0, R0, 0x1 ;  /* 0x0000000100001836 */ /* 0x000fe20000000000 */
[----:B------:R-:W-:-:S04]  /*4990*/  @!P2 LOP3.LUT R0, RZ, R2, RZ, 0x33, !PT ;  /* 0x00000002ff00a212 */ /* 0x000fc800078e33ff */
[----:B------:R-:W-:-:S07]  /*49a0*/  MOV R2, R0 ;  /* 0x0000000000027202 */ /* 0x000fce0000000f00 */
.L_x_810:
[----:B------:R-:W-:Y:S05]  /*49b0*/  BSYNC B1 ;  /* 0x0000000000017941 */ /* 0x000fea0003800000 */
.L_x_808:
        /* <DEDUP_REMOVED lines=23> */
[----:B------:R-:W-:Y:S01]  /*4b30*/  ISETP.GE.U32.AND P0, PT, R4, 0x3, PT ;  /* 0x000000030400780c */ /* 0x000fe20003f06070 */
[----:B------:R-:W-:Y:S01]  /*4b40*/  IMAD.X R4, R6, 0x1, ~R17, P2 ;  /* 0x0000000106047824 */ /* 0x000fe200010e0e11 */
[----:B------:R-:W-:-:S04]  /*4b50*/  ISETP.NE.AND.EX P1, PT, RZ, RZ, PT, P1 ;  /* 0x000000ffff00720c */ /* 0x000fc80003f25310 */
[----:B------:R-:W-:-:S09]  /*4b60*/  ISETP.GE.U32.AND.EX P0, PT, R4, RZ, PT, P0 ;  /* 0x000000ff0400720c */ /* 0x000fd20003f06100 */
        /* <DEDUP_REMOVED lines=23> */
[----:B------:R-:W-:-:S06]  /*4ce0*/  LEA.HI.X R27, R28, R4, R11, 0x3, P1 ;  /* 0x000000041c1b7211 */ /* 0x000fcc00008f1c0b */
[----:B------:R-:W2:Y:S01]  /*4cf0*/  LDG.E.64.CONSTANT R26, desc[UR10][R26.64] ;  /* 0x0000000a1a1a7981 */ /* 0x000ea2000c1e9b00 */
[----:B------:R-:W-:Y:S02]  /*4d00*/  ISETP.NE.U32.AND P1, PT, R30, 0x1, PT ;  /* 0x000000011e00780c */ /* 0x000fe40003f25070 */
[----:B------:R-:W-:Y:S02]  /*4d10*/  IADD3 R11, P2, R16, 0x1, RZ ;  /* 0x00000001100b7810 */ /* 0x000fe40007f5e0ff */
[----:B------:R-:W-:-:S03]  /*4d20*/  ISETP.NE.AND.EX P1, PT, RZ, RZ, PT, P1 ;  /* 0x000000ffff00720c */ /* 0x000fc60003f25310 */
[----:B------:R-:W-:Y:S01]  /*4d30*/  IMAD.X R47, RZ, RZ, R17, P2 ;  /* 0x000000ffff2f7224 */ /* 0x000fe200010e0611 */
[----:B--2--5:R-:W-:-:S09]  /*4d40*/  DADD R2, R2, R26 ;  /* 0x0000000002027229 */ /* 0x024fd2000000001a */
        /* <DEDUP_REMOVED lines=11> */
[--C-:B------:R-:W-:Y:S01]  /*4e00*/  IMAD.X R31, R13, 0x1, ~R11.reuse, P4 ;  /* 0x000000010d1f7824 */ /* 0x100fe200020e0e0b */
[----:B------:R-:W-:Y:S02]  /*4e10*/  @P1 IADD3 R27, P2, P3, R12, -R20, -R26 ;  /* 0x800000140c1b1210 */ /* 0x000fe40007b5e81a */
[----:B------:R-:W-:Y:S01]  /*4e20*/  @P1 IADD3 R18, P4, R24, R18, RZ ;  /* 0x0000001218121210 */ /* 0x000fe20007f9e0ff */
[-C--:B------:R-:W-:Y:S01]  /*4e30*/  IMAD R22, R31, R8.reuse, RZ ;  /* 0x000000081f167224 */ /* 0x080fe200078e02ff */
[----:B------:R-:W-:Y:S01]  /*4e40*/  @P1 IADD3.X R11, R13, ~R21, ~R11, P2, P3 ;  /* 0x800000150d0b1210 */ /* 0x000fe200017e6c0b */
[----:B------:R-:W-:-:S04]  /*4e50*/  IMAD.WIDE.U32 R20, R29, R8, R24 ;  /* 0x000000081d147225 */ /* 0x000fc800078e0018 */
[----:B------:R-:W-:Y:S01]  /*4e60*/  IMAD R29, R29, R9, R22 ;  /* 0x000000091d1d7224 */ /* 0x000fe200078e0216 */
[----:B------:R-:W-:Y:S01]  /*4e70*/  LEA R22, P2, R20, R6, 0x3 ;  /* 0x0000000614167211 */ /* 0x000fe200078418ff */
[----:B------:R-:W-:Y:S02]  /*4e80*/  @P1 IMAD.X R19, R25, 0x1, R19, P4 ;  /* 0x0000000119131824 */ /* 0x000fe400020e0613 */
[-C--:B------:R-:W-:Y:S01]  /*4e90*/  @P1 IMAD R24, R11, R8.reuse, RZ ;  /* 0x000000080b181224 */ /* 0x080fe200078e02ff */
[----:B------:R-:W-:Y:S01]  /*4ea0*/  IADD3 R11, R21, R29, RZ ;  /* 0x0000001d150b7210 */ /* 0x000fe20007ffe0ff */
[----:B------:R-:W-:-:S03]  /*4eb0*/  @P1 IMAD.WIDE.U32 R18, R27, R8, R18 ;  /* 0x000000081b121225 */ /* 0x000fc600078e0012 */
[----:B------:R-:W-:Y:S01]  /*4ec0*/  LEA.HI.X R23, R20, R4, R11, 0x3, P2 ;  /* 0x0000000414177211 */ /* 0x000fe200010f1c0b */
[----:B------:R-:W-:Y:S01]  /*4ed0*/  @P1 IMAD R9, R27, R9, R24 ;  /* 0x000000091b091224 */ /* 0x000fe200078e0218 */
[----:B------:R-:W-:-:S03]  /*4ee0*/  @P1 LEA R20, P2, R18, R6, 0x3 ;  /* 0x0000000612141211 */ /* 0x000fc600078418ff */
[----:B------:R-:W-:Y:S02]  /*4ef0*/  @P1 IMAD.IADD R11, R19, 0x1, R9 ;  /* 0x00000001130b1824 */ /* 0x000fe400078e0209 */
[----:B------:R-:W2:Y:S03]  /*4f00*/  LDG.E.64.CONSTANT R8, desc[UR10][R22.64] ;  /* 0x0000000a16087981 */ /* 0x000ea6000c1e9b00 */
[----:B------:R-:W-:-:S05]  /*4f10*/  @P1 LEA.HI.X R21, R18, R4, R11, 0x3, P2 ;  /* 0x0000000412151211 */ /* 0x000fca00010f1c0b */
[----:B------:R-:W3:Y:S01]  /*4f20*/  @P1 LDG.E.64.CONSTANT R18, desc[UR10][R20.64] ;  /* 0x0000000a14121981 */ /* 0x000ee2000c1e9b00 */
[C---:B------:R-:W-:Y:S02]  /*4f30*/  IADD3 R11, P2, R16.reuse, 0x2, RZ ;  /* 0x00000002100b7810 */ /* 0x040fe40007f5e0ff */
[----:B------:R-:W-:Y:S02]  /*4f40*/  @P1 IADD3 R11, P3, R16, 0x3, RZ ;  /* 0x00000003100b1810 */ /* 0x000fe40007f7e0ff */
[----:B------:R-:W-:-:S03]  /*4f50*/  IADD3.X R47, RZ, R17, RZ, P2, !PT ;  /* 0x00000011ff2f7210 */ /* 0x000fc600017fe4ff */
[----:B------:R-:W-:Y:S01]  /*4f60*/  @P1 IMAD.X R47, RZ, RZ, R17, P3 ;  /* 0x000000ffff2f1224 */ /* 0x000fe200018e0611 */
[----:B--2---:R-:W-:-:S08]  /*4f70*/  DADD R2, R2, R8 ;  /* 0x0000000002027229 */ /* 0x004fd00000000008 */
[----:B---3--:R-:W-:-:S11]  /*4f80*/  @P1 DADD R2, R2, R18 ;  /* 0x0000000002021229 */ /* 0x008fd60000000012 */
.L_x_814:
[----:B------:R-:W-:Y:S05]  /*4f90*/  BSYNC B2 ;  /* 0x0000000000027941 */ /* 0x000fea0003800000 */
.L_x_813:
        /* <DEDUP_REMOVED lines=19> */
[----:B------:R-:W-:Y:S01]  /*50d0*/  IMAD.WIDE.U32 R16, R12, UR8, RZ ;  /* 0x000000080c107c25 */ /* 0x000fe2000f8e00ff */
[----:B------:R-:W-:Y:S01]  /*50e0*/  USHF.L.U32 UR6, UR4, 0x3, URZ ;  /* 0x0000000304067899 */ /* 0x000fe2000800063f */
[----:B0-----:R-:W-:Y:S01]  /*50f0*/  SHF.L.U64.HI R53, R8, 0x3, R9 ;  /* 0x0000000308357819 */ /* 0x001fe20000010209 */
[----:B------:R-:W-:Y:S01]  /*5100*/  UIADD3 UR7, UR5, UR7, URZ ;  /* 0x0000000705077290 */ /* 0x000fe2000fffe03f */
[----:B------:R-:W-:Y:S01]  /*5110*/  IMAD R13, R12, UR9, R13 ;  /* 0x000000090c0d7c24 */ /* 0x000fe2000f8e020d */
[----:B------:R-:W-:Y:S01]  /*5120*/  ULDC.64 UR8, c[0x0][0x480] ;  /* 0x0001200000087ab9 */ /* 0x000fe20000000a00 */
[CC--:B------:R-:W-:Y:S01]  /*5130*/  IMAD R6, R47.reuse, R8.reuse, RZ ;  /* 0x000000082f067224 */ /* 0x0c0fe200078e02ff */
[----:B------:R-:W-:Y:S01]  /*5140*/  IADD3.X R47, R47, -0x1, RZ, P0, !PT ;  /* 0xffffffff2f2f7810 */ /* 0x000fe200007fe4ff */
[----:B------:R-:W-:Y:S01]  /*5150*/  USHF.L.U64.HI UR7, UR4, 0x3, UR7 ;  /* 0x0000000304077899 */ /* 0x000fe20008010207 */
[----:B------:R-:W-:Y:S01]  /*5160*/  IADD3 R17, R17, R13, RZ ;  /* 0x0000000d11117210 */ /* 0x000fe20007ffe0ff */
[C---:B------:R-:W-:Y:S01]  /*5170*/  IMAD R19, R11.reuse, R9, R6 ;  /* 0x000000090b137224 */ /* 0x040fe200078e0206 */
[----:B------:R-:W-:Y:S01]  /*5180*/  LEA R51, P4, R8, -UR6, 0x3 ;  /* 0x8000000608337c11 */ /* 0x000fe2000f8818ff */
[----:B------:R-:W-:Y:S01]  /*5190*/  IMAD.WIDE.U32 R12, R11, R8, RZ ;  /* 0x000000080b0c7225 */ /* 0x000fe200078e00ff */
[----:B------:R-:W-:-:S02]  /*51a0*/  SHF.L.U64.HI R17, R16, 0x3, R17 ;  /* 0x0000000310117819 */ /* 0x000fc40000010211 */
[----:B------:R-:W-:Y:S01]  /*51b0*/  IADD3.X R53, R53, ~UR7, RZ, P4, !PT ;  /* 0x8000000735357c10 */ /* 0x000fe2000a7fe4ff */
[----:B------:R-:W-:Y:S01]  /*51c0*/  IMAD.SHL.U32 R11, R16, 0x8, RZ ;  /* 0x00000008100b7824 */ /* 0x000fe200078e00ff */
[----:B------:R-:W-:Y:S01]  /*51d0*/  IADD3.X R16, ~R47, R0, RZ, P2, !PT ;  /* 0x000000002f107210 */ /* 0x000fe200017fe5ff */
[----:B------:R-:W-:-:S03]  /*51e0*/  IMAD.IADD R6, R13, 0x1, R19 ;  /* 0x000000010d067824 */ /* 0x000fc600078e0213 */
[----:B------:R-:W-:Y:S02]  /*51f0*/  ISETP.GT.AND.EX P1, PT, R16, RZ, PT, P1 ;  /* 0x000000ff1000720c */ /* 0x000fe40003f24310 */
        /* <DEDUP_REMOVED lines=9> */
.L_x_819:
[----:B------:R-:W-:Y:S01]  /*5290*/  MOV R8, R16 ;  /* 0x0000001000087202 */ /* 0x000fe20000000f00 */
[----:B------:R-:W-:Y:S01]  /*52a0*/  IMAD.MOV.U32 R9, RZ, RZ, R17 ;  /* 0x000000ffff097224 */ /* 0x000fe200078e0011 */
[----:B------:R-:W-:-:S04]  /*52b0*/  IADD3 R10, P1, R16, R51, RZ ;  /* 0x00000033100a7210 */ /* 0x000fc80007f3e0ff */
[----:B------:R0:W2:Y:S01]  /*52c0*/  LDG.E.64.CONSTANT R36, desc[UR10][R8.64] ;  /* 0x0000000a08247981 */ /* 0x0000a2000c1e9b00 */
[----:B------:R-:W-:Y:S02]  /*52d0*/  IADD3.X R11, R17, R53, RZ, P1, !PT ;  /* 0x00000035110b7210 */ /* 0x000fe40000ffe4ff */
[----:B------:R-:W-:-:S03]  /*52e0*/  IADD3 R12, P1, R10, R51, RZ ;  /* 0x000000330a0c7210 */ /* 0x000fc60007f3e0ff */
[----:B------:R1:W3:Y:S02]  /*52f0*/  LDG.E.64.CONSTANT R34, desc[UR10][R10.64] ;  /* 0x0000000a0a227981 */ /* 0x0002e4000c1e9b00 */
[----:B------:R-:W-:Y:S01]  /*5300*/  IMAD.X R13, R11, 0x1, R53, P1 ;  /* 0x000000010b0d7824 */ /* 0x000fe200008e0635 */
[----:B------:R-:W-:-:S04]  /*5310*/  IADD3 R16, P1, R12, R51, RZ ;  /* 0x000000330c107210 */ /* 0x000fc80007f3e0ff */
[----:B------:R4:W3:Y:S01]  /*5320*/  LDG.E.64.CONSTANT R32, desc[UR10][R12.64] ;  /* 0x0000000a0c207981 */ /* 0x0008e2000c1e9b00 */
[----:B------:R-:W-:Y:S02]  /*5330*/  IADD3.X R17, R13, R53, RZ, P1, !PT ;  /* 0x000000350d117210 */ /* 0x000fe40000ffe4ff */
[----:B------:R-:W-:-:S03]  /*5340*/  IADD3 R18, P1, R16, R51, RZ ;  /* 0x0000003310127210 */ /* 0x000fc60007f3e0ff */
[----:B------:R-:W3:Y:S02]  /*5350*/  LDG.E.64.CONSTANT R30, desc[UR10][R16.64] ;  /* 0x0000000a101e7981 */ /* 0x000ee4000c1e9b00 */
[----:B------:R-:W-:Y:S01]  /*5360*/  IMAD.X R19, R17, 0x1, R53, P1 ;  /* 0x0000000111137824 */ /* 0x000fe200008e0635 */
[----:B0-----:R-:W-:-:S04]  /*5370*/  IADD3 R8, P1, R18, R51, RZ ;  /* 0x0000003312087210 */ /* 0x001fc80007f3e0ff */
[----:B------:R-:W3:Y:S01]  /*5380*/  LDG.E.64.CONSTANT R28, desc[UR10][R18.64] ;  /* 0x0000000a121c7981 */ /* 0x000ee2000c1e9b00 */
[----:B------:R-:W-:Y:S02]  /*5390*/  IADD3.X R9, R19, R53, RZ, P1, !PT ;  /* 0x0000003513097210 */ /* 0x000fe40000ffe4ff */
[----:B-1----:R-:W-:-:S03]  /*53a0*/  IADD3 R10, P1, R8, R51, RZ ;  /* 0x00000033080a7210 */ /* 0x002fc60007f3e0ff */
[----:B------:R-:W3:Y:S02]  /*53b0*/  LDG.E.64.CONSTANT R26, desc[UR10][R8.64] ;  /* 0x0000000a081a7981 */ /* 0x000ee4000c1e9b00 */
[----:B------:R-:W-:Y:S01]  /*53c0*/  IMAD.X R11, R9, 0x1, R53, P1 ;  /* 0x00000001090b7824 */ /* 0x000fe200008e0635 */
[----:B----4-:R-:W-:-:S04]  /*53d0*/  IADD3 R12, P1, R10, R51, RZ ;  /* 0x000000330a0c7210 */ /* 0x010fc80007f3e0ff */
[----:B------:R0:W4:Y:S01]  /*53e0*/  LDG.E.64.CONSTANT R24, desc[UR10][R10.64] ;  /* 0x0000000a0a187981 */ /* 0x000122000c1e9b00 */
[----:B------:R-:W-:Y:S02]  /*53f0*/  IADD3.X R13, R11, R53, RZ, P1, !PT ;  /* 0x000000350b0d7210 */ /* 0x000fe40000ffe4ff */
[----:B------:R-:W-:-:S03]  /*5400*/  IADD3 R38, P1, R12, R51, RZ ;  /* 0x000000330c267210 */ /* 0x000fc60007f3e0ff */
[----:B------:R-:W4:Y:S02]  /*5410*/  LDG.E.64.CONSTANT R22, desc[UR10][R12.64] ;  /* 0x0000000a0c167981 */ /* 0x000f24000c1e9b00 */
[----:B------:R-:W-:Y:S01]  /*5420*/  IMAD.X R39, R13, 0x1, R53, P1 ;  /* 0x000000010d277824 */ /* 0x000fe200008e0635 */
[----:B------:R-:W-:-:S04]  /*5430*/  IADD3 R40, P1, R38, R51, RZ ;  /* 0x0000003326287210 */ /* 0x000fc80007f3e0ff */
[----:B------:R1:W4:Y:S01]  /*5440*/  LDG.E.64.CONSTANT R20, desc[UR10][R38.64] ;  /* 0x0000000a26147981 */ /* 0x000322000c1e9b00 */
[----:B------:R-:W-:Y:S02]  /*5450*/  IADD3.X R41, R39, R53, RZ, P1, !PT ;  /* 0x0000003527297210 */ /* 0x000fe40000ffe4ff */
[----:B------:R-:W-:-:S03]  /*5460*/  IADD3 R44, P1, R40, R51, RZ ;  /* 0x00000033282c7210 */ /* 0x000fc60007f3e0ff */
[----:B------:R-:W4:Y:S02]  /*5470*/  LDG.E.64.CONSTANT R18, desc[UR10][R40.64] ;  /* 0x0000000a28127981 */ /* 0x000f24000c1e9b00 */
[----:B------:R-:W-:Y:S01]  /*5480*/  IMAD.X R45, R41, 0x1, R53, P1 ;  /* 0x00000001292d7824 */ /* 0x000fe200008e0635 */
[----:B0-----:R-:W-:-:S04]  /*5490*/  IADD3 R10, P1, R44, R51, RZ ;  /* 0x000000332c0a7210 */ /* 0x001fc80007f3e0ff */
[----:B------:R-:W4:Y:S01]  /*54a0*/  LDG.E.64.CONSTANT R16, desc[UR10][R44.64] ;  /* 0x0000000a2c107981 */ /* 0x000f22000c1e9b00 */
[----:B------:R-:W-:Y:S02]  /*54b0*/  IADD3.X R11, R45, R53, RZ, P1, !PT ;  /* 0x000000352d0b7210 */ /* 0x000fe40000ffe4ff */
[----:B------:R-:W-:-:S03]  /*54c0*/  IADD3 R8, P1, R10, R51, RZ ;  /* 0x000000330a087210 */ /* 0x000fc60007f3e0ff */
[----:B------:R-:W4:Y:S02]  /*54d0*/  LDG.E.64.CONSTANT R12, desc[UR10][R10.64] ;  /* 0x0000000a0a0c7981 */ /* 0x000f24000c1e9b00 */
[----:B------:R-:W-:Y:S01]  /*54e0*/  IMAD.X R9, R11, 0x1, R53, P1 ;  /* 0x000000010b097824 */ /* 0x000fe200008e0635 */
[----:B------:R-:W-:-:S04]  /*54f0*/  IADD3 R48, P1, R8, R51, RZ ;  /* 0x0000003308307210 */ /* 0x000fc80007f3e0ff */
[----:B------:R-:W-:Y:S01]  /*5500*/  IADD3.X R49, R9, R53, RZ, P1, !PT ;  /* 0x0000003509317210 */ /* 0x000fe20000ffe4ff */
[----:B------:R-:W4:Y:S01]  /*5510*/  LDG.E.64.CONSTANT R10, desc[UR10][R8.64] ;  /* 0x0000000a080a7981 */ /* 0x000f22000c1e9b00 */
[----:B------:R-:W-:-:S05]  /*5520*/  IADD3 R42, P1, R48, R51, RZ ;  /* 0x00000033302a7210 */ /* 0x000fca0007f3e0ff */
[----:B------:R-:W-:Y:S01]  /*5530*/  IMAD.X R43, R49, 0x1, R53, P1 ;  /* 0x00000001312b7824 */ /* 0x000fe200008e0635 */
[----:B------:R-:W4:Y:S01]  /*5540*/  LDG.E.64.CONSTANT R8, desc[UR10][R48.64] ;  /* 0x0000000a30087981 */ /* 0x000f22000c1e9b00 */
[----:B-1----:R-:W-:-:S03]  /*5550*/  IADD3 R38, P1, R42, R51, RZ ;  /* 0x000000332a267210 */ /* 0x002fc60007f3e0ff */
[----:B------:R-:W4:Y:S01]  /*5560*/  LDG.E.64.CONSTANT R40, desc[UR10][R42.64] ;  /* 0x0000000a2a287981 */ /* 0x000f22000c1e9b00 */
[----:B------:R-:W-:-:S05]  /*5570*/  IADD3.X R39, R43, R53, RZ, P1, !PT ;  /* 0x000000352b277210 */ /* 0x000fca0000ffe4ff */
[----:B------:R-:W4:Y:S01]  /*5580*/  LDG.E.64.CONSTANT R44, desc[UR10][R38.64] ;  /* 0x0000000a262c7981 */ /* 0x000f22000c1e9b00 */
[----:B------:R-:W-:-:S05]  /*5590*/  IADD3 R4, P1, R4, 0x10, RZ ;  /* 0x0000001004047810 */ /* 0x000fca0007f3e0ff */
[----:B------:R-:W-:Y:S01]  /*55a0*/  IMAD.X R47, RZ, RZ, R47, P1 ;  /* 0x000000ffff2f7224 */ /* 0x000fe200008e062f */
[----:B------:R-:W-:-:S04]  /*55b0*/  ISETP.GE.U32.AND P1, PT, R4, R46, PT ;  /* 0x0000002e0400720c */ /* 0x000fc80003f26070 */
[----:B------:R-:W-:Y:S01]  /*55c0*/  ISETP.GE.AND.EX P1, PT, R47, R6, PT, P1 ;  /* 0x000000062f00720c */ /* 0x000fe20003f26310 */
[----:B--2--5:R-:W-:-:S08]  /*55d0*/  DADD R36, R36, R2 ;  /* 0x0000000024247229 */ /* 0x024fd00000000002 */
[----:B---3--:R-:W-:-:S08]  /*55e0*/  DADD R34, R36, R34 ;  /* 0x0000000024227229 */ /* 0x008fd00000000022 */
[----:B------:R-:W-:-:S08]  /*55f0*/  DADD R32, R34, R32 ;  /* 0x0000000022207229 */ /* 0x000fd00000000020 */
[----:B------:R-:W-:-:S08]  /*5600*/  DADD R30, R32, R30 ;  /* 0x00000000201e7229 */ /* 0x000fd0000000001e */
[----:B------:R-:W-:-:S08]  /*5610*/  DADD R28, R30, R28 ;  /* 0x000000001e1c7229 */ /* 0x000fd0000000001c */
[----:B------:R-:W-:-:S08]  /*5620*/  DADD R26, R28, R26 ;  /* 0x000000001c1a7229 */ /* 0x000fd0000000001a */
[----:B----4-:R-:W-:-:S08]  /*5630*/  DADD R24, R26, R24 ;  /* 0x000000001a187229 */ /* 0x010fd00000000018 */
[----:B------:R-:W-:-:S08]  /*5640*/  DADD R22, R24, R22 ;  /* 0x0000000018167229 */ /* 0x000fd00000000016 */
[----:B------:R-:W-:-:S08]  /*5650*/  DADD R20, R22, R20 ;  /* 0x0000000016147229 */ /* 0x000fd00000000014 */
[----:B------:R-:W-:-:S08]  /*5660*/  DADD R18, R20, R18 ;  /* 0x0000000014127229 */ /* 0x000fd00000000012 */
[----:B------:R-:W-:-:S08]  /*5670*/  DADD R16, R18, R16 ;  /* 0x0000000012107229 */ /* 0x000fd00000000010 */
[----:B------:R-:W-:Y:S01]  /*5680*/  DADD R12, R16, R12 ;  /* 0x00000000100c7229 */ /* 0x000fe2000000000c */
[----:B------:R-:W-:-:S04]  /*5690*/  IADD3 R16, P2, R38, R51, RZ ;  /* 0x0000003326107210 */ /* 0x000fc80007f5e0ff */
[----:B------:R-:W-:-:S03]  /*56a0*/  IADD3.X R17, R39, R53, RZ, P2, !PT ;  /* 0x0000003527117210 */ /* 0x000fc600017fe4ff */
[----:B------:R-:W-:-:S08]  /*56b0*/  DADD R10, R12, R10 ;  /* 0x000000000c0a7229 */ /* 0x000fd0000000000a */
[----:B------:R-:W-:-:S08]  /*56c0*/  DADD R8, R10, R8 ;  /* 0x000000000a087229 */ /* 0x000fd00000000008 */
[----:B------:R-:W-:-:S08]  /*56d0*/  DADD R8, R8, R40 ;  /* 0x0000000008087229 */ /* 0x000fd00000000028 */
[----:B------:R-:W-:Y:S01]  /*56e0*/  DADD R2, R8, R44 ;  /* 0x0000000008027229 */ /* 0x000fe2000000002c */
[----:B------:R-:W-:Y:S10]  /*56f0*/  @!P1 BRA `(.L_x_819) ;  /* 0xfffffff800e49947 */ /* 0x000ff4000383ffff */
.L_x_818:
[----:B------:R-:W-:Y:S05]  /*5700*/  BSYNC B3 ;  /* 0x0000000000037941 */ /* 0x000fea0003800000 */
.L_x_817:
[----:B------:R-:W-:Y:S01]  /*5710*/  IADD3 R6, P2, -R4, R7, RZ ;  /* 0x0000000704067210 */ /* 0x000fe20007f5e1ff */
[----:B------:R-:W-:Y:S03]  /*5720*/  BSSY B3, `(.L_x_820) ;  /* 0x000002a000037945 */ /* 0x000fe60003800000 */
[----:B------:R-:W-:Y:S01]  /*5730*/  ISETP.GT.U32.AND P1, PT, R6, 0x4, PT ;  /* 0x000000040600780c */ /* 0x000fe20003f24070 */
[----:B------:R-:W-:-:S05]  /*5740*/  IMAD.X R6, R0, 0x1, ~R47, P2 ;  /* 0x0000000100067824 */ /* 0x000fca00010e0e2f */
[----:B------:R-:W-:-:S13]  /*5750*/  ISETP.GT.AND.EX P1, PT, R6, RZ, PT, P1 ;  /* 0x000000ff0600720c */ /* 0x000fda0003f24310 */
[----:B------:R-:W-:Y:S05]  /*5760*/  @!P1 BRA `(.L_x_821) ;  /* 0x0000000000949947 */ /* 0x000fea0003800000 */
[----:B------:R-:W-:Y:S01]  /*5770*/  MOV R8, R16 ;  /* 0x0000001000087202 */ /* 0x000fe20000000f00 */
[----:B------:R-:W-:Y:S01]  /*5780*/  IMAD.MOV.U32 R9, RZ, RZ, R17 ;  /* 0x000000ffff097224 */ /* 0x000fe200078e0011 */
[----:B------:R-:W-:-:S04]  /*5790*/  IADD3 R22, P0, R16, R51, RZ ;  /* 0x0000003310167210 */ /* 0x000fc80007f1e0ff */
[----:B------:R0:W2:Y:S01]  /*57a0*/  LDG.E.64.CONSTANT R10, desc[UR10][R8.64] ;  /* 0x0000000a080a7981 */ /* 0x0000a2000c1e9b00 */
[----:B------:R-:W-:Y:S02]  /*57b0*/  IADD3.X R23, R17, R53, RZ, P0, !PT ;  /* 0x0000003511177210 */ /* 0x000fe400007fe4ff */
[----:B------:R-:W-:-:S03]  /*57c0*/  IADD3 R24, P0, R22, R51, RZ ;  /* 0x0000003316187210 */ /* 0x000fc60007f1e0ff */
[----:B------:R-:W3:Y:S02]  /*57d0*/  LDG.E.64.CONSTANT R12, desc[UR10][R22.64] ;  /* 0x0000000a160c7981 */ /* 0x000ee4000c1e9b00 */
        /* <DEDUP_REMOVED lines=9> */
[----:B------:R-:W-:Y:S02]  /*5870*/  IADD3.X R31, R29, R53, RZ, P0, !PT ;  /* 0x000000351d1f7210 */ /* 0x000fe400007fe4ff */
[----:B------:R-:W-:-:S03]  /*5880*/  IADD3 R32, P0, R30, R51, RZ ;  /* 0x000000331e207210 */ /* 0x000fc60007f1e0ff */
[----:B------:R-:W4:Y:S02]  /*5890*/  LDG.E.64.CONSTANT R22, desc[UR10][R30.64] ;  /* 0x0000000a1e167981 */ /* 0x000f24000c1e9b00 */
[----:B------:R-:W-:Y:S01]  /*58a0*/  IMAD.X R33, R31, 0x1, R53, P0 ;  /* 0x000000011f217824 */ /* 0x000fe200000e0635 */
[----:B0-----:R-:W-:-:S04]  /*58b0*/  IADD3 R8, P0, R32, R51, RZ ;  /* 0x0000003320087210 */ /* 0x001fc80007f1e0ff */
[----:B------:R-:W4:Y:S01]  /*58c0*/  LDG.E.64.CONSTANT R24, desc[UR10][R32.64] ;  /* 0x0000000a20187981 */ /* 0x000f22000c1e9b00 */
[----:B------:R-:W-:-:S05]  /*58d0*/  IADD3.X R9, R33, R53, RZ, P0, !PT ;  /* 0x0000003521097210 */ /* 0x000fca00007fe4ff */
[----:B------:R-:W4:Y:S01]  /*58e0*/  LDG.E.64.CONSTANT R26, desc[UR10][R8.64] ;  /* 0x0000000a081a7981 */ /* 0x000f22000c1e9b00 */
[----:B------:R-:W-:Y:S02]  /*58f0*/  IADD3 R4, P2, R4, 0x8, RZ ;  /* 0x0000000804047810 */ /* 0x000fe40007f5e0ff */
[----:B------:R-:W-:-:S03]  /*5900*/  PLOP3.LUT P0, PT, PT, PT, PT, 0x8, 0x0 ;  /* 0x000000000000781c */ /* 0x000fc60003f0e170 */
[----:B------:R-:W-:Y:S01]  /*5910*/  IMAD.X R47, RZ, RZ, R47, P2 ;  /* 0x000000ffff2f7224 */ /* 0x000fe200010e062f */
[----:B--2--5:R-:W-:-:S08]  /*5920*/  DADD R10, R2, R10 ;  /* 0x00000000020a7229 */ /* 0x024fd0000000000a */
[----:B---3--:R-:W-:-:S08]  /*5930*/  DADD R10, R10, R12 ;  /* 0x000000000a0a7229 */ /* 0x008fd0000000000c */
[----:B----4-:R-:W-:Y:S01]  /*5940*/  DADD R10, R10, R16 ;  /* 0x000000000a0a7229 */ /* 0x010fe20000000010 */
[----:B------:R-:W-:-:S04]  /*5950*/  IADD3 R16, P1, R8, R51, RZ ;  /* 0x0000003308107210 */ /* 0x000fc80007f3e0ff */
[----:B------:R-:W-:-:S03]  /*5960*/  IADD3.X R17, R9, R53, RZ, P1, !PT ;  /* 0x0000003509117210 */ /* 0x000fc60000ffe4ff */
[----:B------:R-:W-:-:S08]  /*5970*/  DADD R10, R10, R18 ;  /* 0x000000000a0a7229 */ /* 0x000fd00000000012 */
[----:B------:R-:W-:-:S08]  /*5980*/  DADD R10, R10, R20 ;  /* 0x000000000a0a7229 */ /* 0x000fd00000000014 */
[----:B------:R-:W-:-:S08]  /*5990*/  DADD R10, R10, R22 ;  /* 0x000000000a0a7229 */ /* 0x000fd00000000016 */
[----:B------:R-:W-:-:S08]  /*59a0*/  DADD R10, R10, R24 ;  /* 0x000000000a0a7229 */ /* 0x000fd00000000018 */
[----:B------:R-:W-:-:S11]  /*59b0*/  DADD R2, R10, R26 ;  /* 0x000000000a027229 */ /* 0x000fd6000000001a */
.L_x_821:
[----:B------:R-:W-:Y:S05]  /*59c0*/  BSYNC B3 ;  /* 0x0000000000037941 */ /* 0x000fea0003800000 */
.L_x_820:
        /* <DEDUP_REMOVED lines=8> */
[----:B------:R-:W-:Y:S02]  /*5a50*/  IADD3.X R21, R19, R53, RZ, P0, !PT ;  /* 0x0000003513157210 */ /* 0x000fe400007fe4ff */
[----:B------:R-:W-:-:S03]  /*5a60*/  IADD3 R12, P0, R20, R51, RZ ;  /* 0x00000033140c7210 */ /* 0x000fc60007f1e0ff */
[----:B------:R-:W4:Y:S02]  /*5a70*/  LDG.E.64.CONSTANT R10, desc[UR10][R20.64] ;  /* 0x0000000a140a7981 */ /* 0x000f24000c1e9b00 */
[----:B------:R-:W-:-:S06]  /*5a80*/  IMAD.X R13, R21, 0x1, R53, P0 ;  /* 0x00000001150d7824 */ /* 0x000fcc00000e0635 */
[----:B------:R-:W4:Y:S01]  /*5a90*/  LDG.E.64.CONSTANT R12, desc[UR10][R12.64] ;  /* 0x0000000a0c0c7981 */ /* 0x000f22000c1e9b00 */
[----:B--2--5:R-:W-:-:S08]  /*5aa0*/  DADD R6, R2, R6 ;  /* 0x0000000002067229 */ /* 0x024fd00000000006 */
[----:B---3--:R-:W-:-:S08]  /*5ab0*/  DADD R6, R6, R8 ;  /* 0x0000000006067229 */ /* 0x008fd00000000008 */
[----:B----4-:R-:W-:-:S08]  /*5ac0*/  DADD R6, R6, R10 ;  /* 0x0000000006067229 */ /* 0x010fd0000000000a */
[----:B------:R-:W-:-:S11]  /*5ad0*/  DADD R2, R6, R12 ;  /* 0x0000000006027229 */ /* 0x000fd6000000000c */
.L_x_816:
[----:B------:R-:W-:Y:S05]  /*5ae0*/  BSYNC B2 ;  /* 0x0000000000027941 */ /* 0x000fea0003800000 */
.L_x_815:
[----:B-----5:R0:W-:Y:S02]  /*5af0*/  STG.E.64 desc[UR10][R14.64], R2 ;  /* 0x000000020e007986 */ /* 0x0201e4000c101b0a */
.L_x_812:
[----:B------:R-:W-:Y:S05]  /*5b00*/  BSYNC B1 ;  /* 0x0000000000017941 */ /* 0x000fea0003800000 */
.L_x_811:
[----:B------:R-:W-:-:S07]  /*5b10*/  IADD3 R5, R5, 0x80, RZ ;  /* 0x0000008005057810 */ /* 0x000fce0007ffe0ff */
.L_x_803:
[----:B------:R-:W-:Y:S05]  /*5b20*/  BSYNC B0 ;  /* 0x0000000000007941 */ /* 0x000fea0003800000 */
.L_x_802:
[----:B------:R-:W-:Y:S01]  /*5b30*/  ULDC UR4, c[0x0][0x210] ;  /* 0x0000840000047ab9 */ /* 0x000fe20000000800 */
[----:B------:R-:W-:Y:S01]  /*5b40*/  BSSY B0, `(.L_x_822) ;  /* 0x00002d5000007945 */ /* 0x000fe20003800000 */
[----:B------:R-:W-:-:S13]  /*5b50*/  ISETP.GE.AND P0, PT, R5, UR4, PT ;  /* 0x0000000405007c0c */ /* 0x000fda000bf06270 */
[----:B------:R-:W-:Y:S05]  /*5b60*/  @P0 BRA `(.L_x_823) ;  /* 0x0000002c00480947 */ /* 0x000fea0003800000 */
[----:B------:R-:W1:Y:S01]  /*5b70*/  LDC R8, c[0x0][0x218] ;  /* 0x00008600ff087b82 */ /* 0x000e620000000800 */
[----:B------:R-:W-:Y:S01]  /*5b80*/  IMAD.MOV.U32 R0, RZ, RZ, RZ ;  /* 0x000000ffff007224 */ /* 0x000fe200078e00ff */
[----:B------:R-:W-:Y:S01]  /*5b90*/  MOV R10, RZ ;  /* 0x000000ff000a7202 */ /* 0x000fe20000000f00 */
        /* <DEDUP_REMOVED lines=350> */
.L_x_824:
        /* <DEDUP_REMOVED lines=25> */
.L_x_827:
        /* <DEDUP_REMOVED lines=11> */
[----:B------:R-:W-:-:S04]  /*73c0*/  IMAD.MOV R0, RZ, RZ, -R6 ;  /* 0x000000ffff007224 */ /* 0x000fc800078e0a06 */
[----:B------:R-:W-:Y:S02]  /*73d0*/  IMAD R0, R0, UR4, R7 ;  /* 0x0000000400007c24 */ /* 0x000fe4000f8e0207 */
[----:B------:R-:W-:-:S03]  /*73e0*/  IMAD.MOV.U32 R7, RZ, RZ, RZ ;  /* 0x000000ffff077224 */ /* 0x000fc600078e00ff */
[----:B------:R-:W-:-:S13]  /*73f0*/  ISETP.GE.U32.AND P0, PT, R0, UR4, PT ;  /* 0x0000000400007c0c */ /* 0x000fda000bf06070 */
[----:B------:R-:W-:Y:S01]  /*7400*/  @P0 IADD3 R0, R0, -UR4, RZ ;  /* 0x8000000400000c10 */ /* 0x000fe2000fffe0ff */
[----:B------:R-:W-:-:S03]  /*7410*/  @P0 VIADD R6, R6, 0x1 ;  /* 0x0000000106060836 */ /* 0x000fc60000000000 */
[----:B------:R-:W-:-:S13]  /*7420*/  ISETP.GE.U32.AND P1, PT, R0, UR4, PT ;  /* 0x0000000400007c0c */ /* 0x000fda000bf26070 */
[----:B------:R-:W-:Y:S02]  /*7430*/  @P1 IADD3 R6, R6, 0x1, RZ ;  /* 0x0000000106061810 */ /* 0x000fe40007ffe0ff */
[----:B------:R-:W-:-:S07]  /*7440*/  @!P2 LOP3.LUT R6, RZ, UR4, RZ, 0x33, !PT ;  /* 0x00000004ff06ac12 */ /* 0x000fce000f8e33ff */
.L_x_826:
[----:B------:R-:W-:Y:S05]  /*7450*/  BSYNC B1 ;  /* 0x0000000000017941 */ /* 0x000fea0003800000 */
.L_x_825:
        /* <DEDUP_REMOVED lines=24> */
.L_x_829:
        /* <DEDUP_REMOVED lines=9> */
[----:B------:R-:W-:-:S04]  /*7670*/  IMAD.HI.U32 R0, R3, R12, RZ ;  /* 0x0000000c03007227 */ /* 0x000fc800078e00ff */
[----:B------:R-:W-:-:S04]  /*7680*/  IMAD.MOV R3, RZ, RZ, -R0 ;  /* 0x000000ffff037224 */ /* 0x000fc800078e0a00 */
[----:B------:R-:W-:-:S05]  /*7690*/  IMAD R3, R2, R3, R12 ;  /* 0x0000000302037224 */ /* 0x000fca00078e020c */
[----:B------:R-:W-:-:S13]  /*76a0*/  ISETP.GE.U32.AND P0, PT, R3, R2, PT ;  /* 0x000000020300720c */ /* 0x000fda0003f06070 */
[----:B------:R-:W-:Y:S01]  /*76b0*/  @P0 IADD3 R3, R3, -R2, RZ ;  /* 0x8000000203030210 */ /* 0x000fe20007ffe0ff */
[----:B------:R-:W-:-:S03]  /*76c0*/  @P0 VIADD R0, R0, 0x1 ;  /* 0x0000000100000836 */ /* 0x000fc60000000000 */
[----:B------:R-:W-:Y:S02]  /*76d0*/  ISETP.GE.U32.AND P1, PT, R3, R2, PT ;  /* 0x000000020300720c */ /* 0x000fe40003f26070 */
[----:B------:R-:W-:-:S11]  /*76e0*/  MOV R3, RZ ;  /* 0x000000ff00037202 */ /* 0x000fd60000000f00 */
[----:B------:R-:W-:Y:S02]  /*76f0*/  @P1 IADD3 R0, R0, 0x1, RZ ;  /* 0x0000000100001810 */ /* 0x000fe40007ffe0ff */
[----:B------:R-:W-:-:S05]  /*7700*/  @!P2 LOP3.LUT R0, RZ, R2, RZ, 0x33, !PT ;  /* 0x00000002ff00a212 */ /* 0x000fca00078e33ff */
[----:B------:R-:W-:-:S07]  /*7710*/  IMAD.MOV.U32 R2, RZ, RZ, R0 ;  /* 0x000000ffff027224 */ /* 0x000fce00078e0000 */
.L_x_830:
[----:B------:R-:W-:Y:S05]  /*7720*/  BSYNC B1 ;  /* 0x0000000000017941 */ /* 0x000fea0003800000 */
.L_x_828:
        /* <DEDUP_REMOVED lines=66> */
[----:B------:R-:W-:Y:S02]  /*7b50*/  IMAD.X R25, R23, 0x1, R19, P5 ;  /* 0x0000000117197824 */ /* 0x000fe400028e0613 */
[----:B------:R-:W-:-:S05]  /*7b60*/  IMAD.IADD R11, R27, 0x1, R11 ;  /* 0x000000011b0b7824 */ /* 0x000fca00078e020b */
[----:B------:R-:W-:Y:S02]  /*7b70*/  IADD3.X R31, R13, ~R11, RZ, P4, !PT ;  /* 0x8000000b0d1f7210 */ /* 0x000fe400027fe4ff */
[----:B------:R-:W-:Y:S02]  /*7b80*/  @P1 IADD3 R27, P2, P3, R12, -R20, -R26 ;  /* 0x800000140c1b1210 */ /* 0x000fe40007b5e81a */
[----:B------:R-:W-:Y:S01]  /*7b90*/  @P1 IADD3 R18, P4, R24, R18, RZ ;  /* 0x0000001218121210 */ /* 0x000fe20007f9e0ff */
[-C--:B------:R-:W-:Y:S01]  /*7ba0*/  IMAD R22, R31, R8.reuse, RZ ;  /* 0x000000081f167224 */ /* 0x080fe200078e02ff */
[----:B------:R-:W-:Y:S01]  /*7bb0*/  @P1 IADD3.X R11, R13, ~R21, ~R11, P2, P3 ;  /* 0x800000150d0b1210 */ /* 0x000fe200017e6c0b */
[----:B------:R-:W-:Y:S01]  /*7bc0*/  IMAD.WIDE.U32 R20, R29, R8, R24 ;  /* 0x000000081d147225 */ /* 0x000fe200078e0018 */
[----:B------:R-:W-:-:S03]  /*7bd0*/  @P1 IADD3.X R19, R25, R19, RZ, P4, !PT ;  /* 0x0000001319131210 */ /* 0x000fc600027fe4ff */
        /* <DEDUP_REMOVED lines=10> */
[----:B------:R-:W-:-:S05]  /*7c80*/  @P1 LEA.HI.X R21, R18, R4, R11, 0x3, P2 ;  /* 0x0000000412151211 */ /* 0x000fca00010f1c0b */
[----:B------:R-:W3:Y:S01]  /*7c90*/  @P1 LDG.E.64.CONSTANT R18, desc[UR10][R20.64] ;  /* 0x0000000a14121981 */ /* 0x000ee2000c1e9b00 */
[C---:B------:R-:W-:Y:S02]  /*7ca0*/  IADD3 R11, P2, R16.reuse, 0x2, RZ ;  /* 0x00000002100b7810 */ /* 0x040fe40007f5e0ff */
[----:B------:R-:W-:-:S03]  /*7cb0*/  @P1 IADD3 R11, P3, R16, 0x3, RZ ;  /* 0x00000003100b1810 */ /* 0x000fc60007f7e0ff */
[----:B------:R-:W-:Y:S01]  /*7cc0*/  IMAD.X R47, RZ, RZ, R17, P2 ;  /* 0x000000ffff2f7224 */ /* 0x000fe200010e0611 */
[----:B------:R-:W-:Y:S01]  /*7cd0*/  @P1 IADD3.X R47, RZ, R17, RZ, P3, !PT ;  /* 0x00000011ff2f1210 */ /* 0x000fe20001ffe4ff */
[----:B--2---:R-:W-:-:S08]  /*7ce0*/  DADD R2, R2, R8 ;  /* 0x0000000002027229 */ /* 0x004fd00000000008 */
[----:B---3--:R-:W-:-:S11]  /*7cf0*/  @P1 DADD R2, R2, R18 ;  /* 0x0000000002021229 */ /* 0x008fd60000000012 */
.L_x_834:
[----:B------:R-:W-:Y:S05]  /*7d00*/  BSYNC B2 ;  /* 0x0000000000027941 */ /* 0x000fea0003800000 */
.L_x_833:
        /* <DEDUP_REMOVED lines=20> */
[----:B------:R-:W-:Y:S01]  /*7e50*/  IMAD.WIDE.U32 R16, R12, UR8, RZ ;  /* 0x000000080c107c25 */ /* 0x000fe2000f8e00ff */
[----:B------:R-:W-:Y:S01]  /*7e60*/  UIADD3 UR7, UR5, UR7, URZ ;  /* 0x0000000705077290 */ /* 0x000fe2000fffe03f */
[----:B0-----:R-:W-:Y:S02]  /*7e70*/  SHF.L.U64.HI R53, R8, 0x3, R9 ;  /* 0x0000000308357819 */ /* 0x001fe40000010209 */
[----:B------:R-:W-:Y:S01]  /*7e80*/  IMAD R13, R12, UR9, R13 ;  /* 0x000000090c0d7c24 */ /* 0x000fe2000f8e020d */
[----:B------:R-:W-:Y:S01]  /*7e90*/  ULDC.64 UR8, c[0x0][0x480] ;  /* 0x0001200000087ab9 */ /* 0x000fe20000000a00 */
[CC--:B------:R-:W-:Y:S01]  /*7ea0*/  IMAD R6, R47.reuse, R8.reuse, RZ ;  /* 0x000000082f067224 */ /* 0x0c0fe200078e02ff */
[----:B------:R-:W-:Y:S01]  /*7eb0*/  IADD3.X R47, R47, -0x1, RZ, P0, !PT ;  /* 0xffffffff2f2f7810 */ /* 0x000fe200007fe4ff */
[----:B------:R-:W-:Y:S01]  /*7ec0*/  IMAD.IADD R17, R17, 0x1, R13 ;  /* 0x0000000111117824 */ /* 0x000fe200078e020d */
[----:B------:R-:W-:Y:S01]  /*7ed0*/  USHF.L.U64.HI UR7, UR4, 0x3, UR7 ;  /* 0x0000000304077899 */ /* 0x000fe20008010207 */
[C---:B------:R-:W-:Y:S01]  /*7ee0*/  IMAD R19, R11.reuse, R9, R6 ;  /* 0x000000090b137224 */ /* 0x040fe200078e0206 */
[----:B------:R-:W-:Y:S01]  /*7ef0*/  LEA R51, P4, R8, -UR6, 0x3 ;  /* 0x8000000608337c11 */ /* 0x000fe2000f8818ff */
[----:B------:R-:W-:Y:S01]  /*7f00*/  IMAD.WIDE.U32 R12, R11, R8, RZ ;  /* 0x000000080b0c7225 */ /* 0x000fe200078e00ff */
[----:B------:R-:W-:-:S02]  /*7f10*/  SHF.L.U32 R11, R16, 0x3, RZ ;  /* 0x00000003100b7819 */ /* 0x000fc400000006ff */
[----:B------:R-:W-:Y:S01]  /*7f20*/  SHF.L.U64.HI R17, R16, 0x3, R17 ;  /* 0x0000000310117819 */ /* 0x000fe20000010211 */
[----:B------:R-:W-:Y:S01]  /*7f30*/  IMAD.X R16, R0, 0x1, ~R47, P2 ;  /* 0x0000000100107824 */ /* 0x000fe200010e0e2f */
[----:B------:R-:W-:Y:S02]  /*7f40*/  LEA R11, P0, R12, R11, 0x3 ;  /* 0x0000000b0c0b7211 */ /* 0x000fe400078018ff */
[----:B------:R-:W-:Y:S02]  /*7f50*/  IADD3 R6, R13, R19, RZ ;  /* 0x000000130d067210 */ /* 0x000fe40007ffe0ff */
[----:B------:R-:W-:Y:S02]  /*7f60*/  ISETP.GT.AND.EX P1, PT, R16, RZ, PT, P1 ;  /* 0x000000ff1000720c */ /* 0x000fe40003f24310 */
[----:B------:R-:W-:Y:S02]  /*7f70*/  IADD3 R16, P2, P3, R11, UR8, R10 ;  /* 0x000000080b107c10 */ /* 0x000fe4000fb5e00a */
[----:B------:R-:W-:-:S02]  /*7f80*/  LEA.HI.X R12, R12, R17, R6, 0x3, P0 ;  /* 0x000000110c0c7211 */ /* 0x000fc400000f1c06 */
[----:B------:R-:W-:Y:S02]  /*7f90*/  IADD3.X R53, R53, ~UR7, RZ, P4, !PT ;  /* 0x8000000735357c10 */ /* 0x000fe4000a7fe4ff */
[----:B------:R-:W-:Y:S02]  /*7fa0*/  IADD3.X R17, R12, UR9, RZ, P2, P3 ;  /* 0x000000090c117c10 */ /* 0x000fe400097e64ff */
[----:B------:R-:W-:-:S03]  /*7fb0*/  PLOP3.LUT P0, PT, PT, PT, PT, 0x80, 0x0 ;  /* 0x000000000000781c */ /* 0x000fc60003f0f070 */
[----:B------:R-:W-:Y:S10]  /*7fc0*/  @!P1 BRA `(.L_x_838) ;  /* 0x0000000400289947 */ /* 0x000ff40003800000 */
[----:B------:R-:W-:Y:S02]  /*7fd0*/  IADD3 R46, P1, R7, -0xc, RZ ;  /* 0xfffffff4072e7810 */ /* 0x000fe40007f3e0ff */
[----:B------:R-:W-:Y:S02]  /*7fe0*/  PLOP3.LUT P0, PT, PT, PT, PT, 0x8, 0x0 ;  /* 0x000000000000781c */ /* 0x000fe40003f0e170 */
[----:B------:R-:W-:-:S11]  /*7ff0*/  IADD3.X R6, R0, -0x1, RZ, P1, !PT ;  /* 0xffffffff00067810 */ /* 0x000fd60000ffe4ff */
.L_x_839:
[----:B------:R-:W-:Y:S01]  /*8000*/  IMAD.MOV.U32 R8, RZ, RZ, R16 ;  /* 0x000000ffff087224 */ /* 0x000fe200078e0010 */
[----:B------:R-:W-:Y:S02]  /*8010*/  MOV R9, R17 ;  /* 0x0000001100097202 */ /* 0x000fe40000000f00 */
[----:B------:R-:W-:-:S03]  /*8020*/  IADD3 R10, P1, R16, R51, RZ ;  /* 0x00000033100a7210 */ /* 0x000fc60007f3e0ff */
[----:B------:R0:W2:Y:S02]  /*8030*/  LDG.E.64.CONSTANT R36, desc[UR10][R8.64] ;  /* 0x0000000a08247981 */ /* 0x0000a4000c1e9b00 */
[----:B------:R-:W-:Y:S01]  /*8040*/  IMAD.X R11, R17, 0x1, R53, P1 ;  /* 0x00000001110b7824 */ /* 0x000fe200008e0635 */
[----:B------:R-:W-:-:S04]  /*8050*/  IADD3 R12, P1, R10, R51, RZ ;  /* 0x000000330a0c7210 */ /* 0x000fc80007f3e0ff */
[----:B------:R1:W3:Y:S01]  /*8060*/  LDG.E.64.CONSTANT R34, desc[UR10][R10.64] ;  /* 0x0000000a0a227981 */ /* 0x0002e2000c1e9b00 */
[----:B------:R-:W-:Y:S02]  /*8070*/  IADD3.X R13, R11, R53, RZ, P1, !PT ;  /* 0x000000350b0d7210 */ /* 0x000fe40000ffe4ff */
[----:B------:R-:W-:-:S03]  /*8080*/  IADD3 R16, P1, R12, R51, RZ ;  /* 0x000000330c107210 */ /* 0x000fc60007f3e0ff */
[----:B------:R4:W3:Y:S02]  /*8090*/  LDG.E.64.CONSTANT R32, desc[UR10][R12.64] ;  /* 0x0000000a0c207981 */ /* 0x0008e4000c1e9b00 */
[----:B------:R-:W-:Y:S01]  /*80a0*/  IMAD.X R17, R13, 0x1, R53, P1 ;  /* 0x000000010d117824 */ /* 0x000fe200008e0635 */
[----:B------:R-:W-:-:S04]  /*80b0*/  IADD3 R18, P1, R16, R51, RZ ;  /* 0x0000003310127210 */ /* 0x000fc80007f3e0ff */
[----:B------:R-:W3:Y:S01]  /*80c0*/  LDG.E.64.CONSTANT R30, desc[UR10][R16.64] ;  /* 0x0000000a101e7981 */ /* 0x000ee2000c1e9b00 */
[----:B------:R-:W-:Y:S02]  /*80d0*/  IADD3.X R19, R17, R53, RZ, P1, !PT ;  /* 0x0000003511137210 */ /* 0x000fe40000ffe4ff */
[----:B0-----:R-:W-:-:S03]  /*80e0*/  IADD3 R8, P1, R18, R51, RZ ;  /* 0x0000003312087210 */ /* 0x001fc60007f3e0ff */
[----:B------:R-:W3:Y:S02]  /*80f0*/  LDG.E.64.CONSTANT R28, desc[UR10][R18.64] ;  /* 0x0000000a121c7981 */ /* 0x000ee4000c1e9b00 */
[----:B------:R-:W-:Y:S01]  /*8100*/  IMAD.X R9, R19, 0x1, R53, P1 ;  /* 0x0000000113097824 */ /* 0x000fe200008e0635 */
[----:B-1----:R-:W-:-:S04]  /*8110*/  IADD3 R10, P1, R8, R51, RZ ;  /* 0x00000033080a7210 */ /* 0x002fc80007f3e0ff */
[----:B------:R-:W3:Y:S01]  /*8120*/  LDG.E.64.CONSTANT R26, desc[UR10][R8.64] ;  /* 0x0000000a081a7981 */ /* 0x000ee2000c1e9b00 */
[----:B------:R-:W-:Y:S02]  /*8130*/  IADD3.X R11, R9, R53, RZ, P1, !PT ;  /* 0x00000035090b7210 */ /* 0x000fe40000ffe4ff */
[----:B----4-:R-:W-:-:S03]  /*8140*/  IADD3 R12, P1, R10, R51, RZ ;  /* 0x000000330a0c7210 */ /* 0x010fc60007f3e0ff */
[----:B------:R0:W4:Y:S02]  /*8150*/  LDG.E.64.CONSTANT R24, desc[UR10][R10.64] ;  /* 0x0000000a0a187981 */ /* 0x000124000c1e9b00 */
[----:B------:R-:W-:Y:S01]  /*8160*/  IMAD.X R13, R11, 0x1, R53, P1 ;  /* 0x000000010b0d7824 */ /* 0x000fe200008e0635 */
[----:B------:R-:W-:-:S04]  /*8170*/  IADD3 R38, P1, R12, R51, RZ ;  /* 0x000000330c267210 */ /* 0x000fc80007f3e0ff */
[----:B------:R-:W4:Y:S01]  /*8180*/  LDG.E.64.CONSTANT R22, desc[UR10][R12.64] ;  /* 0x0000000a0c167981 */ /* 0x000f22000c1e9b00 */
[----:B------:R-:W-:Y:S02]  /*8190*/  IADD3.X R39, R13, R53, RZ, P1, !PT ;  /* 0x000000350d277210 */ /* 0x000fe40000ffe4ff */
[----:B------:R-:W-:-:S03]  /*81a0*/  IADD3 R40, P1, R38, R51, RZ ;  /* 0x0000003326287210 */ /* 0x000fc60007f3e0ff */
[----:B------:R1:W4:Y:S02]  /*81b0*/  LDG.E.64.CONSTANT R20, desc[UR10][R38.64] ;  /* 0x0000000a26147981 */ /* 0x000324000c1e9b00 */
[----:B------:R-:W-:Y:S01]  /*81c0*/  IMAD.X R41, R39, 0x1, R53, P1 ;  /* 0x0000000127297824 */ /* 0x000fe200008e0635 */
[----:B------:R-:W-:-:S04]  /*81d0*/  IADD3 R44, P1, R40, R51, RZ ;  /* 0x00000033282c7210 */ /* 0x000fc80007f3e0ff */
[----:B------:R-:W4:Y:S01]  /*81e0*/  LDG.E.64.CONSTANT R18, desc[UR10][R40.64] ;  /* 0x0000000a28127981 */ /* 0x000f22000c1e9b00 */
[----:B------:R-:W-:Y:S02]  /*81f0*/  IADD3.X R45, R41, R53, RZ, P1, !PT ;  /* 0x00000035292d7210 */ /* 0x000fe40000ffe4ff */
[----:B0-----:R-:W-:-:S03]  /*8200*/  IADD3 R10, P1, R44, R51, RZ ;  /* 0x000000332c0a7210 */ /* 0x001fc60007f3e0ff */
        /* <DEDUP_REMOVED lines=11> */
[----:B-1----:R-:W-:-:S03]  /*82c0*/  IADD3 R38, P1, R42, R51, RZ ;  /* 0x000000332a267210 */ /* 0x002fc60007f3e0ff */
[----:B------:R-:W4:Y:S02]  /*82d0*/  LDG.E.64.CONSTANT R40, desc[UR10][R42.64] ;  /* 0x0000000a2a287981 */ /* 0x000f24000c1e9b00 */
[----:B------:R-:W-:-:S05]  /*82e0*/  IMAD.X R39, R43, 0x1, R53, P1 ;  /* 0x000000012b277824 */ /* 0x000fca00008e0635 */
[----:B------:R-:W4:Y:S01]  /*82f0*/  LDG.E.64.CONSTANT R44, desc[UR10][R38.64] ;  /* 0x0000000a262c7981 */ /* 0x000f22000c1e9b00 */
[----:B------:R-:W-:-:S04]  /*8300*/  IADD3 R4, P1, R4, 0x10, RZ ;  /* 0x0000001004047810 */ /* 0x000fc80007f3e0ff */
[----:B------:R-:W-:Y:S02]  /*8310*/  IADD3.X R47, RZ, R47, RZ, P1, !PT ;  /* 0x0000002fff2f7210 */ /* 0x000fe40000ffe4ff */
        /* <DEDUP_REMOVED lines=14> */
[----:B------:R-:W-:-:S05]  /*8400*/  IADD3 R16, P2, R38, R51, RZ ;  /* 0x0000003326107210 */ /* 0x000fca0007f5e0ff */
[----:B------:R-:W-:Y:S02]  /*8410*/  IMAD.X R17, R39, 0x1, R53, P2 ;  /* 0x0000000127117824 */ /* 0x000fe400010e0635 */
[----:B------:R-:W-:-:S08]  /*8420*/  DADD R10, R12, R10 ;  /* 0x000000000c0a7229 */ /* 0x000fd0000000000a */
[----:B------:R-:W-:-:S08]  /*8430*/  DADD R8, R10, R8 ;  /* 0x000000000a087229 */ /* 0x000fd00000000008 */
[----:B------:R-:W-:-:S08]  /*8440*/  DADD R8, R8, R40 ;  /* 0x0000000008087229 */ /* 0x000fd00000000028 */
[----:B------:R-:W-:Y:S01]  /*8450*/  DADD R2, R8, R44 ;  /* 0x0000000008027229 */ /* 0x000fe2000000002c */
[----:B------:R-:W-:Y:S10]  /*8460*/  @!P1 BRA `(.L_x_839) ;  /* 0xfffffff800e49947 */ /* 0x000ff4000383ffff */
.L_x_838:
[----:B------:R-:W-:Y:S05]  /*8470*/  BSYNC B3 ;  /* 0x0000000000037941 */ /* 0x000fea0003800000 */
.L_x_837:
[----:B------:R-:W-:Y:S01]  /*8480*/  IADD3 R6, P2, -R4, R7, RZ ;  /* 0x0000000704067210 */ /* 0x000fe20007f5e1ff */
[----:B------:R-:W-:Y:S03]  /*8490*/  BSSY B3, `(.L_x_840) ;  /* 0x000002a000037945 */ /* 0x000fe60003800000 */
[----:B------:R-:W-:Y:S02]  /*84a0*/  ISETP.GT.U32.AND P1, PT, R6, 0x4, PT ;  /* 0x000000040600780c */ /* 0x000fe40003f24070 */
[----:B------:R-:W-:-:S04]  /*84b0*/  IADD3.X R6, ~R47, R0, RZ, P2, !PT ;  /* 0x000000002f067210 */ /* 0x000fc800017fe5ff */
[----:B------:R-:W-:-:S13]  /*84c0*/  ISETP.GT.AND.EX P1, PT, R6, RZ, PT, P1 ;  /* 0x000000ff0600720c */ /* 0x000fda0003f24310 */
[----:B------:R-:W-:Y:S05]  /*84d0*/  @!P1 BRA `(.L_x_841) ;  /* 0x0000000000949947 */ /* 0x000fea0003800000 */
[----:B------:R-:W-:Y:S01]  /*84e0*/  IMAD.MOV.U32 R8, RZ, RZ, R16 ;  /* 0x000000ffff087224 */ /* 0x000fe200078e0010 */
[----:B------:R-:W-:Y:S02]  /*84f0*/  MOV R9, R17 ;  /* 0x0000001100097202 */ /* 0x000fe40000000f00 */
[----:B------:R-:W-:-:S03]  /*8500*/  IADD3 R22, P0, R16, R51, RZ ;  /* 0x0000003310167210 */ /* 0x000fc60007f1e0ff */
[----:B------:R0:W2:Y:S02]  /*8510*/  LDG.E.64.CONSTANT R10, desc[UR10][R8.64] ;  /* 0x0000000a080a7981 */ /* 0x0000a4000c1e9b00 */
        /* <DEDUP_REMOVED lines=20> */
[----:B------:R-:W-:Y:S02]  /*8660*/  IADD3 R4, P2, R4, 0x8, RZ ;  /* 0x0000000804047810 */ /* 0x000fe40007f5e0ff */
[----:B------:R-:W-:Y:S02]  /*8670*/  PLOP3.LUT P0, PT, PT, PT, PT, 0x8, 0x0 ;  /* 0x000000000000781c */ /* 0x000fe40003f0e170 */
[----:B------:R-:W-:Y:S01]  /*8680*/  IADD3.X R47, RZ, R47, RZ, P2, !PT ;  /* 0x0000002fff2f7210 */ /* 0x000fe200017fe4ff */
[----:B--2--5:R-:W-:-:S08]  /*8690*/  DADD R10, R2, R10 ;  /* 0x00000000020a7229 */ /* 0x024fd0000000000a */
[----:B---3--:R-:W-:-:S08]  /*86a0*/  DADD R10, R10, R12 ;  /* 0x000000000a0a7229 */ /* 0x008fd0000000000c */
[----:B----4-:R-:W-:Y:S01]  /*86b0*/  DADD R10, R10, R16 ;  /* 0x000000000a0a7229 */ /* 0x010fe20000000010 */
[----:B------:R-:W-:-:S05]  /*86c0*/  IADD3 R16, P1, R8, R51, RZ ;  /* 0x0000003308107210 */ /* 0x000fca0007f3e0ff */
[----:B------:R-:W-:Y:S02]  /*86d0*/  IMAD.X R17, R9, 0x1, R53, P1 ;  /* 0x0000000109117824 */ /* 0x000fe400008e0635 */
[----:B------:R-:W-:-:S08]  /*86e0*/  DADD R10, R10, R18 ;  /* 0x000000000a0a7229 */ /* 0x000fd00000000012 */
[----:B------:R-:W-:-:S08]  /*86f0*/  DADD R10, R10, R20 ;  /* 0x000000000a0a7229 */ /* 0x000fd00000000014 */
[----:B------:R-:W-:-:S08]  /*8700*/  DADD R10, R10, R22 ;  /* 0x000000000a0a7229 */ /* 0x000fd00000000016 */
[----:B------:R-:W-:-:S08]  /*8710*/  DADD R10, R10, R24 ;  /* 0x000000000a0a7229 */ /* 0x000fd00000000018 */
[----:B------:R-:W-:-:S11]  /*8720*/  DADD R2, R10, R26 ;  /* 0x000000000a027229 */ /* 0x000fd6000000001a */
.L_x_841:
[----:B------:R-:W-:Y:S05]  /*8730*/  BSYNC B3 ;  /* 0x0000000000037941 */ /* 0x000fea0003800000 */
.L_x_840:
[----:B------:R-:W-:-:S04]  /*8740*/  ISETP.LT.U32.AND P1, PT, R4, R7, PT ;  /* 0x000000070400720c */ /* 0x000fc80003f21070 */
[----:B------:R-:W-:-:S13]  /*8750*/  ISETP.LT.OR.EX P0, PT, R47, R0, P0, P1 ;  /* 0x000000002f00720c */ /* 0x000fda0000701710 */
[----:B------:R-:W-:Y:S05]  /*8760*/  @!P0 BRA `(.L_x_836) ;  /* 0x0000000000388947 */ /* 0x000fea0003800000 */
[----:B------:R-:W-:Y:S01]  /*8770*/  IADD3 R18, P0, R16, R51, RZ ;  /* 0x0000003310127210 */ /* 0x000fe20007f1e0ff */
[----:B------:R-:W2:Y:S03]  /*8780*/  LDG.E.64.CONSTANT R6, desc[UR10][R16.64] ;  /* 0x0000000a10067981 */ /* 0x000ea6000c1e9b00 */
[----:B------:R-:W-:Y:S02]  /*8790*/  IADD3.X R19, R17, R53, RZ, P0, !PT ;  /* 0x0000003511137210 */ /* 0x000fe400007fe4ff */
[----:B------:R-:W-:-:S03]  /*87a0*/  IADD3 R20, P0, R18, R51, RZ ;  /* 0x0000003312147210 */ /* 0x000fc60007f1e0ff */
[----:B------:R-:W3:Y:S02]  /*87b0*/  LDG.E.64.CONSTANT R8, desc[UR10][R18.64] ;  /* 0x0000000a12087981 */ /* 0x000ee4000c1e9b00 */
        /* <DEDUP_REMOVED lines=9> */
.L_x_836:
[----:B------:R-:W-:Y:S05]  /*8850*/  BSYNC B2 ;  /* 0x0000000000027941 */ /* 0x000fea0003800000 */
.L_x_835:
[----:B-----5:R0:W-:Y:S02]  /*8860*/  STG.E.64 desc[UR10][R14.64], R2 ;  /* 0x000000020e007986 */ /* 0x0201e4000c101b0a */
.L_x_832:
[----:B------:R-:W-:Y:S05]  /*8870*/  BSYNC B1 ;  /* 0x0000000000017941 */ /* 0x000fea0003800000 */
.L_x_831:
[----:B------:R-:W-:-:S07]  /*8880*/  VIADD R5, R5, 0x80 ;  /* 0x0000008005057836 */ /* 0x000fce0000000000 */
.L_x_823:
[----:B------:R-:W-:Y:S05]  /*8890*/  BSYNC B0 ;  /* 0x0000000000007941 */ /* 0x000fea0003800000 */
.L_x_822:
[----:B------:R-:W-:Y:S01]  /*88a0*/  ULDC UR4, c[0x0][0x210] ;  /* 0x0000840000047ab9 */ /* 0x000fe20000000800 */
[----:B------:R-:W-:Y:S01]  /*88b0*/  BSSY B0, `(.L_x_842) ;  /* 0x00002d5000007945 */ /* 0x000fe20003800000 */
[----:B------:R-:W-:-:S13]  /*88c0*/  ISETP.GE.AND P0, PT, R5, UR4, PT ;  /* 0x0000000405007c0c */ /* 0x000fda000bf06270 */
[----:B------:R-:W-:Y:S05]  /*88d0*/  @P0 BRA `(.L_x_843) ;  /* 0x0000002c00480947 */ /* 0x000fea0003800000 */
[----:B------:R-:W1:Y:S01]  /*88e0*/  LDC R8, c[0x0][0x218] ;  /* 0x00008600ff087b82 */ /* 0x000e620000000800 */
[----:B0-----:R-:W-:Y:S01]  /*88f0*/  HFMA2.MMA R15, -RZ, RZ, 0, 0 ;  /* 0x00000000ff0f7435 */ /* 0x001fe200000001ff */
[----:B------:R-:W-:Y:S01]  /*8900*/  MOV R0, RZ ;  /* 0x000000ff00007202 */ /* 0x000fe20000000f00 */
        /* <DEDUP_REMOVED lines=350> */
.L_x_844:
        /* <DEDUP_REMOVED lines=21> */
[----:B------:R-:W-:Y:S05]  /*a040*/  CALL.REL.NOINC `($__internal_6_$__cuda_sm20_div_s64) ;  /* 0x000000c800c07944 */ /* 0x000fea0003c00000 */
[----:B------:R-:W-:Y:S01]  /*a050*/  IMAD.MOV.U32 R6, RZ, RZ, R2 ;  /* 0x000000ffff067224 */ /* 0x000fe200078e0002 */
[----:B------:R-:W-:Y:S01]  /*a060*/  MOV R7, R3 ;  /* 0x0000000300077202 */ /* 0x000fe20000000f00 */
[----:B------:R-:W-:Y:S06]  /*a070*/  BRA `(.L_x_846) ;  /* 0x0000000000507947 */ /* 0x000fec0003800000 */
.L_x_847:
        /* <DEDUP_REMOVED lines=15> */
[----:B------:R-:W-:Y:S01]  /*a170*/  @P0 VIADD R0, R0, -UR4 ;  /* 0x8000000400000c36 */ /* 0x000fe20008000000 */
[----:B------:R-:W-:-:S04]  /*a180*/  @P0 IADD3 R6, R6, 0x1, RZ ;  /* 0x0000000106060810 */ /* 0x000fc80007ffe0ff */
[----:B------:R-:W-:-:S13]  /*a190*/  ISETP.GE.U32.AND P1, PT, R0, UR4, PT ;  /* 0x0000000400007c0c */ /* 0x000fda000bf26070 */
[----:B------:R-:W-:Y:S01]  /*a1a0*/  @P1 VIADD R6, R6, 0x1 ;  /* 0x0000000106061836 */ /* 0x000fe20000000000 */
[----:B------:R-:W-:-:S07]  /*a1b0*/  @!P2 LOP3.LUT R6, RZ, UR4, RZ, 0x33, !PT ;  /* 0x00000004ff06ac12 */ /* 0x000fce000f8e33ff */
.L_x_846:
[----:B------:R-:W-:Y:S05]  /*a1c0*/  BSYNC B1 ;  /* 0x0000000000017941 */ /* 0x000fea0003800000 */
.L_x_845:
        /* <DEDUP_REMOVED lines=22> */
[----:B------:R-:W-:Y:S05]  /*a330*/  CALL.REL.NOINC `($__internal_6_$__cuda_sm20_div_s64) ;  /* 0x000000c800047944 */ /* 0x000fea0003c00000 */
[----:B------:R-:W-:Y:S05]  /*a340*/  BRA `(.L_x_850) ;  /* 0x0000000000507947 */ /* 0x000fea0003800000 */
.L_x_849:
        /* <DEDUP_REMOVED lines=20> */
.L_x_850:
[----:B------:R-:W-:Y:S05]  /*a490*/  BSYNC B1 ;  /* 0x0000000000017941 */ /* 0x000fea0003800000 */
.L_x_848:
        /* <DEDUP_REMOVED lines=93> */
.L_x_854:
[----:B------:R-:W-:Y:S05]  /*aa70*/  BSYNC B2 ;  /* 0x0000000000027941 */ /* 0x000fea0003800000 */
.L_x_853:
        /* <DEDUP_REMOVED lines=47> */
.L_x_859:
        /* <DEDUP_REMOVED lines=71> */
.L_x_858:
[----:B------:R-:W-:Y:S05]  /*b1e0*/  BSYNC B3 ;  /* 0x0000000000037941 */ /* 0x000fea0003800000 */
.L_x_857:
        /* <DEDUP_REMOVED lines=43> */
.L_x_861:
[----:B------:R-:W-:Y:S05]  /*b4a0*/  BSYNC B3 ;  /* 0x0000000000037941 */ /* 0x000fea0003800000 */
.L_x_860:
        /* <DEDUP_REMOVED lines=17> */
.L_x_856:
[----:B------:R-:W-:Y:S05]  /*b5c0*/  BSYNC B2 ;  /* 0x0000000000027941 */ /* 0x000fea0003800000 */
.L_x_855:
[----:B-----5:R0:W-:Y:S02]  /*b5d0*/  STG.E.64 desc[UR10][R14.64], R2 ;  /* 0x000000020e007986 */ /* 0x0201e4000c101b0a */
.L_x_852:
[----:B------:R-:W-:Y:S05]  /*b5e0*/  BSYNC B1 ;  /* 0x0000000000017941 */ /* 0x000fea0003800000 */
.L_x_851:
[----:B------:R-:W-:-:S07]  /*b5f0*/  IADD3 R5, R5, 0x80, RZ ;  /* 0x0000008005057810 */ /* 0x000fce0007ffe0ff */
.L_x_843:
[----:B------:R-:W-:Y:S05]  /*b600*/  BSYNC B0 ;  /* 0x0000000000007941 */ /* 0x000fea0003800000 */
.L_x_842:
        /* <DEDUP_REMOVED lines=357> */
.L_x_864:
        /* <DEDUP_REMOVED lines=25> */
.L_x_867:
        /* <DEDUP_REMOVED lines=20> */
.L_x_866:
[----:B------:R-:W-:Y:S05]  /*cf30*/  BSYNC B1 ;  /* 0x0000000000017941 */ /* 0x000fea0003800000 */
.L_x_865:
        /* <DEDUP_REMOVED lines=24> */
.L_x_869:
        /* <DEDUP_REMOVED lines=20> */
.L_x_870:
[----:B------:R-:W-:Y:S05]  /*d200*/  BSYNC B1 ;  /* 0x0000000000017941 */ /* 0x000fea0003800000 */
.L_x_868:
        /* <DEDUP_REMOVED lines=93> */
.L_x_874:
[----:B------:R-:W-:Y:S05]  /*d7e0*/  BSYNC B2 ;  /* 0x0000000000027941 */ /* 0x000fea0003800000 */
.L_x_873:
        /* <DEDUP_REMOVED lines=47> */
.L_x_879:
        /* <DEDUP_REMOVED lines=71> */
.L_x_878:
[----:B------:R-:W-:Y:S05]  /*df50*/  BSYNC B3 ;  /* 0x0000000000037941 */ /* 0x000fea0003800000 */
.L_x_877:
        /* <DEDUP_REMOVED lines=43> */
.L_x_881:
[----:B------:R-:W-:Y:S05]  /*e210*/  BSYNC B3 ;  /* 0x0000000000037941 */ /* 0x000fea0003800000 */
.L_x_880:
        /* <DEDUP_REMOVED lines=17> */
.L_x_876:
[----:B------:R-:W-:Y:S05]  /*e330*/  BSYNC B2 ;  /* 0x0000000000027941 */ /* 0x000fea0003800000 */
.L_x_875:
[----:B-----5:R0:W-:Y:S02]  /*e340*/  STG.E.64 desc[UR10][R14.64], R2 ;  /* 0x000000020e007986 */ /* 0x0201e4000c101b0a */
.L_x_872:
[----:B------:R-:W-:Y:S05]  /*e350*/  BSYNC B1 ;  /* 0x0000000000017941 */ /* 0x000fea0003800000 */
.L_x_871:
[----:B------:R-:W-:-:S07]  /*e360*/  VIADD R5, R5, 0x80 ;  /* 0x0000008005057836 */ /* 0x000fce0000000000 */
.L_x_863:
[----:B------:R-:W-:Y:S05]  /*e370*/  BSYNC B0 ;  /* 0x0000000000007941 */ /* 0x000fea0003800000 */
.L_x_862:
        /* <DEDUP_REMOVED lines=357> */
.L_x_884:
        /* <DEDUP_REMOVED lines=25> */
.L_x_887:
        /* <DEDUP_REMOVED lines=20> */
.L_x_886:
[----:B------:R-:W-:Y:S05]  /*fca0*/  BSYNC B1 ;  /* 0x0000000000017941 */ /* 0x000fea0003800000 */
.L_x_885:
        /* <DEDUP_REMOVED lines=24> */
.L_x_889:
        /* <DEDUP_REMOVED lines=20> */
.L_x_890:
[----:B------:R-:W-:Y:S05]  /*ff70*/  BSYNC B1 ;  /* 0x0000000000017941 */ /* 0x000fea0003800000 */
.L_x_888:
        /* <DEDUP_REMOVED lines=93> */
.L_x_894:
[----:B------:R-:W-:Y:S05]  /*10550*/  BSYNC B2 ;  /* 0x0000000000027941 */ /* 0x000fea0003800000 */
.L_x_893:
        /* <DEDUP_REMOVED lines=47> */
.L_x_899:
        /* <DEDUP_REMOVED lines=71> */
.L_x_898:
[----:B------:R-:W-:Y:S05]  /*10cc0*/  BSYNC B3 ;  /* 0x0000000000037941 */ /* 0x000fea0003800000 */
.L_x_897:
        /* <DEDUP_REMOVED lines=43> */
.L_x_901:
[----:B------:R-:W-:Y:S05]  /*10f80*/  BSYNC B3 ;  /* 0x0000000000037941 */ /* 0x000fea0003800000 */
.L_x_900:
        /* <DEDUP_REMOVED lines=17> */
.L_x_896:
[----:B------:R-:W-:Y:S05]  /*110a0*/  BSYNC B2 ;  /* 0x0000000000027941 */ /* 0x000fea0003800000 */
.L_x_895:
[----:B-----5:R0:W-:Y:S02]  /*110b0*/  STG.E.64 desc[UR10][R14.64], R2 ;  /* 0x000000020e007986 */ /* 0x0201e4000c101b0a */
.L_x_892:
[----:B------:R-:W-:Y:S05]  /*110c0*/  BSYNC B1 ;  /* 0x0000000000017941 */ /* 0x000fea0003800000 */
.L_x_891:
[----:B------:R-:W-:-:S07]  /*110d0*/  IADD3 R5, R5, 0x80, RZ ;  /* 0x0000008005057810 */ /* 0x000fce0007ffe0ff */
.L_x_883:
[----:B------:R-:W-:Y:S05]  /*110e0*/  BSYNC B0 ;  /* 0x0000000000007941 */ /* 0x000fea0003800000 */
.L_x_882:
        /* <DEDUP_REMOVED lines=357> */
.L_x_904:
        /* <DEDUP_REMOVED lines=25> */
.L_x_907:
        /* <DEDUP_REMOVED lines=20> */
.L_x_906:
[----:B------:R-:W-:Y:S05]  /*12a10*/  BSYNC B1 ;  /* 0x0000000000017941 */ /* 0x000fea0003800000 */
.L_x_905:
        /* <DEDUP_REMOVED lines=24> */
.L_x_909:
        /* <DEDUP_REMOVED lines=20> */
.L_x_910:
[----:B------:R-:W-:Y:S05]  /*12ce0*/  BSYNC B1 ;  /* 0x0000000000017941 */ /* 0x000fea0003800000 */
.L_x_908:
        /* <DEDUP_REMOVED lines=93> */
.L_x_914:
[----:B------:R-:W-:Y:S05]  /*132c0*/  BSYNC B2 ;  /* 0x0000000000027941 */ /* 0x000fea0003800000 */
.L_x_913:
        /* <DEDUP_REMOVED lines=47> */
.L_x_919:
        /* <DEDUP_REMOVED lines=71> */
.L_x_918:
[----:B------:R-:W-:Y:S05]  /*13a30*/  BSYNC B3 ;  /* 0x0000000000037941 */ /* 0x000fea0003800000 */
.L_x_917:
        /* <DEDUP_REMOVED lines=43> */
.L_x_921:
[----:B------:R-:W-:Y:S05]  /*13cf0*/  BSYNC B3 ;  /* 0x0000000000037941 */ /* 0x000fea0003800000 */
.L_x_920:
        /* <DEDUP_REMOVED lines=17> */
.L_x_916:
[----:B------:R-:W-:Y:S05]  /*13e10*/  BSYNC B2 ;  /* 0x0000000000027941 */ /* 0x000fea0003800000 */
.L_x_915:
[----:B-----5:R0:W-:Y:S02]  /*13e20*/  STG.E.64 desc[UR10][R14.64], R2 ;  /* 0x000000020e007986 */ /* 0x0201e4000c101b0a */
.L_x_912:
[----:B------:R-:W-:Y:S05]  /*13e30*/  BSYNC B1 ;  /* 0x0000000000017941 */ /* 0x000fea0003800000 */
.L_x_911:
[----:B------:R-:W-:-:S07]  /*13e40*/  VIADD R5, R5, 0x80 ;  /* 0x0000008005057836 */ /* 0x000fce0000000000 */
.L_x_903:
[----:B------:R-:W-:Y:S05]  /*13e50*/  BSYNC B0 ;  /* 0x0000000000007941 */ /* 0x000fea0003800000 */
.L_x_902:
[----:B------:R-:W-:Y:S02]  /*13e60*/  ULDC UR4, c[0x0][0x210] ;  /* 0x0000840000047ab9 */ /* 0x000fe40000000800 */
[----:B------:R-:W-:-:S13]  /*13e70*/  ISETP.GE.AND P0, PT, R5, UR4, PT ;  /* 0x0000000405007c0c */ /* 0x000fda000bf06270 */
[----:B------:R-:W-:Y:S05]  /*13e80*/  @P0 EXIT ;  /* 0x000000000000094d */ /* 0x000fea0003800000 */
[----:B------:R-:W1:Y:S01]  /*13e90*/  LDC R6, c[0x0][0x218] ;  /* 0x00008600ff067b82 */ /* 0x000e620000000800 */
[----:B------:R-:W-:Y:S01]  /*13ea0*/  HFMA2.MMA R17, -RZ, RZ, 0, 0 ;  /* 0x00000000ff117435 */ /* 0x000fe200000001ff */
        /* <DEDUP_REMOVED lines=351> */
.L_x_922:
        /* <DEDUP_REMOVED lines=11> */
[----:B0-----:R-:W-:Y:S01]  /*15550*/  @!P0 CS2R R2, SRZ ;  /* 0x0000000000028805 */ /* 0x001fe2000001ff00 */
        /* <DEDUP_REMOVED lines=8> */
[----:B------:R-:W-:Y:S05]  /*155e0*/  CALL.REL.NOINC `($__internal_6_$__cuda_sm20_div_s64) ;  /* 0x0000001400587944 */ /* 0x000fea0003c00000 */
[----:B------:R-:W-:Y:S05]  /*155f0*/  BRA `(.L_x_924) ;  /* 0x0000000000507947 */ /* 0x000fea0003800000 */
.L_x_925:
        /* <DEDUP_REMOVED lines=20> */
.L_x_924:
[----:B------:R-:W-:Y:S05]  /*15740*/  BSYNC B0 ;  /* 0x0000000000007941 */ /* 0x000fea0003800000 */
.L_x_923:
        /* <DEDUP_REMOVED lines=24> */
.L_x_927:
[----:B------:R-:W0:Y:S01]  /*158d0*/  I2F.U32.RP R4, UR6 ;  /* 0x0000000600047d06 */ /* 0x000e220008209000 */
[----:B------:R-:W-:Y:S01]  /*158e0*/  IMAD.MOV.U32 R2, RZ, RZ, RZ ;  /* 0x000000ffff027224 */ /* 0x000fe200078e00ff */
[----:B------:R-:W-:-:S06]  /*158f0*/  ISETP.NE.U32.AND P2, PT, RZ, UR6, PT ;  /* 0x00000006ff007c0c */ /* 0x000fcc000bf45070 */
[----:B0-----:R-:W0:Y:S02]  /*15900*/  MUFU.RCP R4, R4 ;  /* 0x0000000400047308 */ /* 0x001e240000001000 */
[----:B0-----:R-:W-:-:S06]  /*15910*/  VIADD R6, R4, 0xffffffe ;  /* 0x0ffffffe04067836 */ /* 0x001fcc0000000000 */
[----:B------:R-:W0:Y:S02]  /*15920*/  F2I.FTZ.U32.TRUNC.NTZ R3, R6 ;  /* 0x0000000600037305 */ /* 0x000e24000021f000 */
[----:B0-----:R-:W-:-:S05]  /*15930*/  IADD3 R7, RZ, -R3, RZ ;  /* 0x80000003ff077210 */ /* 0x001fca0007ffe0ff */
        /* <DEDUP_REMOVED lines=12> */
.L_x_928:
[----:B------:R-:W-:Y:S05]  /*15a00*/  BSYNC B0 ;  /* 0x0000000000007941 */ /* 0x000fea0003800000 */
.L_x_926:
        /* <DEDUP_REMOVED lines=44> */
[----:B------:R-:W-:-:S04]  /*15cd0*/  IMAD.WIDE.U32 R26, R24, R6, R20 ;  /* 0x00000006181a7225 */ /* 0x000fc800078e0014 */
[----:B------:R-:W-:Y:S01]  /*15ce0*/  IMAD R25, R24, R7, R4 ;  /* 0x0000000718197224 */ /* 0x000fe200078e0204 */
[----:B------:R-:W-:Y:S02]  /*15cf0*/  IADD3.X R4, RZ, UR5, RZ, P1, !PT ;  /* 0x00000005ff047c10 */ /* 0x000fe40008ffe4ff */
        /* <DEDUP_REMOVED lines=18> */
[----:B------:R-:W-:Y:S02]  /*15e20*/  IMAD.IADD R31, R25, 0x1, R23 ;  /* 0x00000001191f7824 */ /* 0x000fe400078e0217 */
[----:B------:R-:W-:-:S03]  /*15e30*/  IMAD.X R23, R21, 0x1, R9, P5 ;  /* 0x0000000115177824 */ /* 0x000fc600028e0609 */
[----:B------:R-:W-:Y:S02]  /*15e40*/  IADD3.X R29, R13, ~R31, RZ, P4, !PT ;  /* 0x8000001f0d1d7210 */ /* 0x000fe400027fe4ff */
[----:B------:R-:W-:Y:S02]  /*15e50*/  @P1 IADD3 R25, P2, P3, R12, -R18, -R24 ;  /* 0x800000120c191210 */ /* 0x000fe40007b5e818 */
[----:B------:R-:W-:Y:S01]  /*15e60*/  @P1 IADD3 R20, P4, R22, R8, RZ ;  /* 0x0000000816141210 */ /* 0x000fe20007f9e0ff */
[-C--:B------:R-:W-:Y:S01]  /*15e70*/  IMAD R14, R29, R6.reuse, RZ ;  /* 0x000000061d0e7224 */ /* 0x080fe200078e02ff */
[----:B------:R-:W-:Y:S02]  /*15e80*/  @P1 IADD3.X R19, R13, ~R19, ~R31, P2, P3 ;  /* 0x800000130d131210 */ /* 0x000fe400017e6c1f */
[----:B------:R-:W-:Y:S01]  /*15e90*/  @P1 IADD3.X R21, R23, R9, RZ, P4, !PT ;  /* 0x0000000917151210 */ /* 0x000fe200027fe4ff */
        /* <DEDUP_REMOVED lines=15> */
[----:B------:R-:W-:Y:S01]  /*15f90*/  IMAD.X R47, RZ, RZ, R15, P2 ;  /* 0x000000ffff2f7224 */ /* 0x000fe200010e060f */
[----:B------:R-:W-:Y:S01]  /*15fa0*/  @P1 IADD3.X R47, RZ, R15, RZ, P3, !PT ;  /* 0x0000000fff2f1210 */ /* 0x000fe20001ffe4ff */
[----:B--2---:R-:W-:-:S08]  /*15fb0*/  DADD R2, R2, R6 ;  /* 0x0000000002027229 */ /* 0x004fd00000000006 */
[----:B---3--:R-:W-:-:S11]  /*15fc0*/  @P1 DADD R2, R2, R8 ;  /* 0x0000000002021229 */ /* 0x008fd60000000008 */
.L_x_930:
[----:B------:R-:W-:Y:S05]  /*15fd0*/  BSYNC B0 ;  /* 0x0000000000007941 */ /* 0x000fea0003800000 */
.L_x_929:
        /* <DEDUP_REMOVED lines=8> */
[----:B------:R-:W-:Y:S01]  /*16060*/  IADD3 R49, P0, R14, -0x1, RZ ;  /* 0xffffffff0e317810 */ /* 0x000fe20007f1e0ff */
[----:B------:R-:W-:Y:S01]  /*16070*/  IMAD.WIDE.U32 R12, R7, UR6, R12 ;  /* 0x00000006070c7c25 */ /* 0x000fe2000f8e000c */
[----:B------:R-:W-:Y:S02]  /*16080*/  UIMAD.WIDE.U32 UR4, UR6, UR8, URZ ;  /* 0x00000008060472a5 */ /* 0x000fe4000f8e003f */
[----:B------:R-:W-:Y:S01]  /*16090*/  IADD3 R8, P2, -R49, R0, RZ ;  /* 0x0000000031087210 */ /* 0x000fe20007f5e1ff */
[----:B------:R-:W-:-:S03]  /*160a0*/  IMAD R6, R6, UR6, RZ ;  /* 0x0000000606067c24 */ /* 0x000fc6000f8e02ff */
[----:B------:R-:W-:Y:S01]  /*160b0*/  ISETP.GT.U32.AND P1, PT, R8, 0xc, PT ;  /* 0x0000000c0800780c */ /* 0x000fe20003f24070 */
[----:B------:R-:W-:Y:S01]  /*160c0*/  IMAD R7, R7, UR7, R6 ;  /* 0x0000000707077c24 */ /* 0x000fe2000f8e0206 */
[----:B------:R-:W-:-:S04]  /*160d0*/  UIMAD UR7, UR7, UR8, URZ ;  /* 0x00000008070772a4 */ /* 0x000fc8000f8e023f */
[----:B------:R-:W-:Y:S01]  /*160e0*/  IADD3 R6, R13, R7, RZ ;  /* 0x000000070d067210 */ /* 0x000fe20007ffe0ff */
[----:B------:R-:W-:Y:S02]  /*160f0*/  UIMAD UR7, UR6, UR9, UR7 ;  /* 0x00000009060772a4 */ /* 0x000fe4000f8e0207 */
[----:B------:R-:W-:Y:S02]  /*16100*/  USHF.L.U32 UR6, UR4, 0x3, URZ ;  /* 0x0000000304067899 */ /* 0x000fe4000800063f */
[----:B------:R-:W-:Y:S01]  /*16110*/  IMAD R7, R6, UR8, RZ ;  /* 0x0000000806077c24 */ /* 0x000fe2000f8e02ff */
[----:B------:R-:W-:Y:S01]  /*16120*/  UIADD3 UR7, UR5, UR7, URZ ;  /* 0x0000000705077290 */ /* 0x000fe2000fffe03f */
[C---:B0-----:R-:W-:Y:S01]  /*16130*/  IMAD R6, R47.reuse, R4, RZ ;  /* 0x000000042f067224 */ /* 0x041fe200078e02ff */
[----:B------:R-:W-:Y:S01]  /*16140*/  IADD3.X R47, R47, -0x1, RZ, P0, !PT ;  /* 0xffffffff2f2f7810 */ /* 0x000fe200007fe4ff */
[C---:B------:R-:W-:Y:S01]  /*16150*/  IMAD R7, R12.reuse, UR9, R7 ;  /* 0x000000090c077c24 */ /* 0x040fe2000f8e0207 */
[----:B------:R-:W-:Y:S01]  /*16160*/  USHF.L.U64.HI UR7, UR4, 0x3, UR7 ;  /* 0x0000000304077899 */ /* 0x000fe20008010207 */
[----:B------:R-:W-:Y:S01]  /*16170*/  IMAD.WIDE.U32 R12, R12, UR8, RZ ;  /* 0x000000080c0c7c25 */ /* 0x000fe2000f8e00ff */
[----:B------:R-:W-:Y:S01]  /*16180*/  ULDC.64 UR8, c[0x0][0x480] ;  /* 0x0001200000087ab9 */ /* 0x000fe20000000a00 */
[----:B------:R-:W-:-:S02]  /*16190*/  SHF.L.U64.HI R43, R4, 0x3, R5 ;  /* 0x00000003042b7819 */ /* 0x000fc40000010205 */
[----:B------:R-:W-:Y:S01]  /*161a0*/  IMAD.X R8, R42, 0x1, ~R47, P2 ;  /* 0x000000012a087824 */ /* 0x000fe200010e0e2f */
[----:B------:R-:W-:Y:S01]  /*161b0*/  SHF.L.U32 R9, R12, 0x3, RZ ;  /* 0x000000030c097819 */ /* 0x000fe200000006ff */
[----:B------:R-:W-:Y:S01]  /*161c0*/  IMAD.IADD R13, R13, 0x1, R7 ;  /* 0x000000010d0d7824 */ /* 0x000fe200078e0207 */
[----:B------:R-:W-:Y:S01]  /*161d0*/  LEA R45, P4, R4, -UR6, 0x3 ;  /* 0x80000006042d7c11 */ /* 0x000fe2000f8818ff */
[----:B------:R-:W-:Y:S01]  /*161e0*/  IMAD R11, R14, R5, R6 ;  /* 0x000000050e0b7224 */ /* 0x000fe200078e0206 */
[----:B------:R-:W-:Y:S01]  /*161f0*/  ISETP.GT.AND.EX P1, PT, R8, RZ, PT, P1 ;  /* 0x000000ff0800720c */ /* 0x000fe20003f24310 */
[----:B------:R-:W-:Y:S01]  /*16200*/  IMAD.WIDE.U32 R6, R14, R4, RZ ;  /* 0x000000040e067225 */ /* 0x000fe200078e00ff */
[----:B------:R-:W-:Y:S02]  /*16210*/  SHF.L.U64.HI R13, R12, 0x3, R13 ;  /* 0x000000030c0d7819 */ /* 0x000fe4000001020d */
[----:B------:R-:W-:Y:S02]  /*16220*/  IADD3.X R43, R43, ~UR7, RZ, P4, !PT ;  /* 0x800000072b2b7c10 */ /* 0x000fe4000a7fe4ff */
[----:B------:R-:W-:-:S02]  /*16230*/  LEA R9, P0, R6, R9, 0x3 ;  /* 0x0000000906097211 */ /* 0x000fc400078018ff */
[----:B------:R-:W-:Y:S02]  /*16240*/  IADD3 R7, R7, R11, RZ ;  /* 0x0000000b07077210 */ /* 0x000fe40007ffe0ff */
        /* <DEDUP_REMOVED lines=8> */
.L_x_935:
[----:B------:R-:W-:Y:S01]  /*162d0*/  IMAD.MOV.U32 R4, RZ, RZ, R12 ;  /* 0x000000ffff047224 */ /* 0x000fe200078e000c */
[----:B------:R-:W-:Y:S02]  /*162e0*/  MOV R5, R13 ;  /* 0x0000000d00057202 */ /* 0x000fe40000000f00 */
[----:B------:R-:W-:-:S04]  /*162f0*/  IADD3 R14, P1, R12, R45, RZ ;  /* 0x0000002d0c0e7210 */ /* 0x000fc80007f3e0ff */
        /* <DEDUP_REMOVED lines=51> */
[----:B----4-:R-:W-:-:S08]  /*16630*/  DADD R4, R4, R8 ;  /* 0x0000000004047229 */ /* 0x010fd00000000008 */
[----:B------:R-:W-:-:S08]  /*16640*/  DADD R4, R4, R10 ;  /* 0x0000000004047229 */ /* 0x000fd0000000000a */
[----:B------:R-:W-:Y:S01]  /*16650*/  DADD R4, R4, R12 ;  /* 0x0000000004047229 */ /* 0x000fe2000000000c */
[----:B------:R-:W-:-:S05]  /*16660*/  IADD3 R12, P2, R34, R45, RZ ;  /* 0x0000002d220c7210 */ /* 0x000fca0007f5e0ff */
[----:B------:R-:W-:Y:S02]  /*16670*/  IMAD.X R13, R35, 0x1, R43, P2 ;  /* 0x00000001230d7824 */ /* 0x000fe400010e062b */
        /* <DEDUP_REMOVED lines=12> */
.L_x_934:
[----:B------:R-:W-:Y:S05]  /*16740*/  BSYNC B1 ;  /* 0x0000000000017941 */ /* 0x000fea0003800000 */
.L_x_933:
        /* <DEDUP_REMOVED lines=42> */
[----:B------:R-:W-:-:S11]  /*169f0*/  DADD R2, R4, R20 ;  /* 0x0000000004027229 */ /* 0x000fd60000000014 */
.L_x_937:
[----:B------:R-:W-:Y:S05]  /*16a00*/  BSYNC B1 ;  /* 0x0000000000017941 */ /* 0x000fea0003800000 */
.L_x_936:
        /* <DEDUP_REMOVED lines=17> */
.L_x_932:
[----:B------:R-:W-:Y:S05]  /*16b20*/  BSYNC B0 ;  /* 0x0000000000007941 */ /* 0x000fea0003800000 */
.L_x_931:
[----:B-----5:R-:W-:Y:S01]  /*16b30*/  STG.E.64 desc[UR10][R16.64], R2 ;  /* 0x0000000210007986 */ /* 0x020fe2000c101b0a */
[----:B------:R-:W-:Y:S05]  /*16b40*/  EXIT ;  /* 0x000000000000794d */ /* 0x000fea0003800000 */
        .weak           $__internal_6_$__cuda_sm20_div_s64
        .type           $__internal_6_$__cuda_sm20_div_s64,@function
        .size           $__internal_6_$__cuda_sm20_div_s64,(.L_x_1736 - $__internal_6_$__cuda_sm20_div_s64)
$__internal_6_$__cuda_sm20_div_s64:
        /* <DEDUP_REMOVED lines=37> */
[----:B------:R-:W-:-:S03]  /*16da0*/  MOV R19, RZ ;  /* 0x000000ff00137202 */ /* 0x000fc60000000f00 */
[CC--:B------:R-:W-:Y:S02]  /*16db0*/  IMAD R9, R2.reuse, R7.reuse, RZ ;  /* 0x0000000702097224 */ /* 0x0c0fe400078e02ff */
[----:B------:R-:W-:-:S03]  /*16dc0*/  IMAD.HI.U32 R7, R2, R7, RZ ;  /* 0x0000000702077227 */ /* 0x000fc600078e00ff */
[----:B------:R-:W-:Y:S01]  /*16dd0*/  IADD3 R9, P2, R9, R4, RZ ;  /* 0x0000000409097210 */ /* 0x000fe20007f5e0ff */
[----:B------:R-:W-:-:S04]  /*16de0*/  IMAD.X R7, R7, 0x1, R2, P0 ;  /* 0x0000000107077824 */ /* 0x000fc800000e0602 */
        /* <DEDUP_REMOVED lines=22> */
[----:B------:R-:W-:Y:S01]  /*16f50*/  SEL R9, R9, R6, P0 ;  /* 0x0000000609097207 */ /* 0x000fe20000000000 */
[----:B------:R-:W-:Y:S01]  /*16f60*/  IMAD.MOV.U32 R6, RZ, RZ, R0 ;  /* 0x000000ffff067224 */ /* 0x000fe200078e0000 */
[----:B------:R-:W-:Y:S02]  /*16f70*/  ISETP.GE.U32.AND P1, PT, R8, UR4, PT ;  /* 0x0000000408007c0c */ /* 0x000fe4000bf26070 */
[----:B------:R-:W-:Y:S02]  /*16f80*/  SEL R11, R11, R4, P0 ;  /* 0x000000040b0b7207 */ /* 0x000fe40000000000 */
[----:B------:R-:W-:Y:S02]  /*16f90*/  IADD3 R2, P2, R7, 0x1, RZ ;  /* 0x0000000107027810 */ /* 0x000fe40007f5e0ff */
[----:B------:R-:W-:-:S02]  /*16fa0*/  ISETP.GE.U32.AND.EX P0, PT, R9, UR5, PT, P1 ;  /* 0x0000000509007c0c */ /* 0x000fc4000bf06110 */
        /* <DEDUP_REMOVED lines=11> */
[----:B------:R-:W-:-:S04]  /*17060*/  SEL R3, R3, R4, !P1 ;  /* 0x0000000403037207 */ /* 0x000fc80004800000 */
[----:B------:R-:W-:Y:S01]  /*17070*/  SEL R3, R3, 0xffffffff, P0 ;  /* 0xffffffff03037807 */ /* 0x000fe20000000000 */
[----:B------:R-:W-:Y:S06]  /*17080*/  RET.REL.NODEC R6 `(_ZN2at6native61_GLOBAL__N__2cc7adc6_23_UnfoldBackwardKernel_cu_9e10b42f_336735_unfold_backward_elementwise_kernelILi128ELi8EZNS1_32_unfold_backward_internal_kernelIdEEvRNS_14TensorIteratorEllllllEUliE_EEviT1_) ;  /* 0xfffffe8c06dc7950 */ /* 0x000fec0003c3ffff */
.L_x_938:
        /* <DEDUP_REMOVED lines=15> */
.L_x_1736:


//--------------------- .text._ZN2at6native61_GLOBAL__N__2cc7adc6_23_UnfoldBackwardKernel_cu_9e10b42f_336735_unfold_backward_elementwise_kernelILi128ELi8EZNS1_32_unfold_backward_internal_kernelIsEEvRNS_14TensorIteratorEllllllEUliE_EEviT1_ --------------------------
	.section	.text._ZN2at6native61_GLOBAL__N__2cc7adc6_23_UnfoldBackwardKernel_cu_9e10b42f_336735_unfold_backward_elementwise_kernelILi128ELi8EZNS1_32_unfold_backward_internal_kernelIsEEvRNS_14TensorIteratorEllllllEUliE_EEviT1_,"ax",@progbits
	.align	128
.text._ZN2at6native61_GLOBAL__N__2cc7adc6_23_UnfoldBackwardKernel_cu_9e10b42f_336735_unfold_backward_elementwise_kernelILi128ELi8EZNS1_32_unfold_backward_internal_kernelIsEEvRNS_14TensorIteratorEllllllEUliE_EEviT1_:
        .type           _ZN2at6native61_GLOBAL__N__2cc7adc6_23_UnfoldBackwardKernel_cu_9e10b42f_336735_unfold_backward_elementwise_kernelILi128ELi8EZNS1_32_unfold_backward_internal_kernelIsEEvRNS_14TensorIteratorEllllllEUliE_EEviT1_,@function
        .size           _ZN2at6native61_GLOBAL__N__2cc7adc6_23_UnfoldBackwardKernel_cu_9e10b42f_336735_unfold_backward_elementwise_kernelILi128ELi8EZNS1_32_unfold_backward_internal_kernelIsEEvRNS_14TensorIteratorEllllllEUliE_EEviT1_,(.L_x_1738 - _ZN2at6native61_GLOBAL__N__2cc7adc6_23_UnfoldBackwardKernel_cu_9e10b42f_336735_unfold_backward_elementwise_kernelILi128ELi8EZNS1_32_unfold_backward_internal_kernelIsEEvRNS_14TensorIteratorEllllllEUliE_EEviT1_)
        .other          _ZN2at6native61_GLOBAL__N__2cc7adc6_23_UnfoldBackwardKernel_cu_9e10b42f_336735_unfold_backward_elementwise_kernelILi128ELi8EZNS1_32_unfold_backward_internal_kernelIsEEvRNS_14TensorIteratorEllllllEUliE_EEviT1_,@"STO_CUDA_ENTRY STV_DEFAULT"
_ZN2at6native61_GLOBAL__N__2cc7adc6_23_UnfoldBackwardKernel_cu_9e10b42f_336735_unfold_backward_elementwise_kernelILi128ELi8EZNS1_32_unfold_backward_internal_kernelIsEEvRNS_14TensorIteratorEllllllEUliE_EEviT1_:
        /* <DEDUP_REMOVED lines=363> */
.L_x_941:
        /* <DEDUP_REMOVED lines=20> */
[----:B------:R-:W-:Y:S05]  /*17f0*/  CALL.REL.NOINC `($__internal_7_$__cuda_sm20_div_s64) ;  /* 0x0000014c00187944 */ /* 0x000fea0003c00000 */
[----:B------:R-:W-:Y:S02]  /*1800*/  IMAD.MOV.U32 R4, RZ, RZ, R2 ;  /* 0x000000ffff047224 */ /* 0x000fe400078e0002 */
[----:B------:R-:W-:Y:S01]  /*1810*/  IMAD.MOV.U32 R5, RZ, RZ, R3 ;  /* 0x000000ffff057224 */ /* 0x000fe200078e0003 */
[----:B------:R-:W-:Y:S06]  /*1820*/  BRA `(.L_x_943) ;  /* 0x0000000000507947 */ /* 0x000fec0003800000 */
.L_x_944:
        /* <DEDUP_REMOVED lines=11> */
[----:B------:R-:W-:-:S05]  /*18e0*/  IMAD.HI.U32 R4, R3, R10, RZ ;  /* 0x0000000a03047227 */ /* 0x000fca00078e00ff */
[----:B------:R-:W-:-:S05]  /*18f0*/  IADD3 R3, -R4, RZ, RZ ;  /* 0x000000ff04037210 */ /* 0x000fca0007ffe1ff */
[----:B------:R-:W-:-:S05]  /*1900*/  IMAD R3, R3, UR4, R10 ;  /* 0x0000000403037c24 */ /* 0x000fca000f8e020a */
[----:B------:R-:W-:-:S13]  /*1910*/  ISETP.GE.U32.AND P0, PT, R3, UR4, PT ;  /* 0x0000000403007c0c */ /* 0x000fda000bf06070 */
[----:B------:R-:W-:Y:S02]  /*1920*/  @P0 VIADD R3, R3, -UR4 ;  /* 0x8000000403030c36 */ /* 0x000fe40008000000 */
[----:B------:R-:W-:-:S03]  /*1930*/  @P0 VIADD R4, R4, 0x1 ;  /* 0x0000000104040836 */ /* 0x000fc60000000000 */
[----:B------:R-:W-:-:S13]  /*1940*/  ISETP.GE.U32.AND P1, PT, R3, UR4, PT ;  /* 0x0000000403007c0c */ /* 0x000fda000bf26070 */
[----:B------:R-:W-:Y:S02]  /*1950*/  @P1 IADD3 R4, R4, 0x1, RZ ;  /* 0x0000000104041810 */ /* 0x000fe40007ffe0ff */
[----:B------:R-:W-:-:S07]  /*1960*/  @!P2 LOP3.LUT R4, RZ, UR4, RZ, 0x33, !PT ;  /* 0x00000004ff04ac12 */ /* 0x000fce000f8e33ff */
.L_x_943:
[----:B------:R-:W-:Y:S05]  /*1970*/  BSYNC B1 ;  /* 0x0000000000017941 */ /* 0x000fea0003800000 */
.L_x_942:
        /* <DEDUP_REMOVED lines=22> */
[----:B------:R-:W-:Y:S05]  /*1ae0*/  CALL.REL.NOINC `($__internal_7_$__cuda_sm20_div_s64) ;  /* 0x00000148005c7944 */ /* 0x000fea0003c00000 */
[----:B------:R-:W-:Y:S01]  /*1af0*/  MOV R4, R2 ;  /* 0x0000000200047202 */ /* 0x000fe20000000f00 */
[----:B------:R-:W-:Y:S01]  /*1b00*/  IMAD.MOV.U32 R5, RZ, RZ, R3 ;  /* 0x000000ffff057224 */ /* 0x000fe200078e0003 */
[----:B------:R-:W-:Y:S06]  /*1b10*/  BRA `(.L_x_947) ;  /* 0x00000000004c7947 */ /* 0x000fec0003800000 */
.L_x_946:
        /* <DEDUP_REMOVED lines=19> */
.L_x_947:
[----:B------:R-:W-:Y:S05]  /*1c50*/  BSYNC B1 ;  /* 0x0000000000017941 */ /* 0x000fea0003800000 */
.L_x_945:
        /* <DEDUP_REMOVED lines=11> */
[----:B------:R0:W5:Y:S01]  /*1d10*/  LDG.E.U16 R5, desc[UR10][R16.64] ;  /* 0x0000000a10057981 */ /* 0x000162000c1e1500 */
        /* <DEDUP_REMOVED lines=14> */
[----:B------:R-:W-:-:S10]  /*1e00*/  IMAD.MOV.U32 R4, RZ, RZ, R18 ;  /* 0x000000ffff047224 */ /* 0x000fd400078e0012 */
        /* <DEDUP_REMOVED lines=24> */
[----:B------:R-:W2:Y:S01]  /*1f90*/  LDG.E.U16.CONSTANT R28, desc[UR10][R28.64] ;  /* 0x0000000a1c1c7981 */ /* 0x000ea2000c1e9500 */
[----:B------:R-:W-:Y:S02]  /*1fa0*/  ISETP.NE.U32.AND P1, PT, R2, 0x1, PT ;  /* 0x000000010200780c */ /* 0x000fe40003f25070 */
[----:B------:R-:W-:Y:S02]  /*1fb0*/  IADD3 R4, P2, R18, 0x1, RZ ;  /* 0x0000000112047810 */ /* 0x000fe40007f5e0ff */
[----:B------:R-:W-:-:S03]  /*1fc0*/  ISETP.NE.AND.EX P1, PT, RZ, RZ, PT, P1 ;  /* 0x000000ffff00720c */ /* 0x000fc60003f25310 */
[----:B------:R-:W-:Y:S02]  /*1fd0*/  IMAD.X R27, RZ, RZ, R19, P2 ;  /* 0x000000ffff1b7224 */ /* 0x000fe400010e0613 */
[----:B--2--5:R-:W-:-:S08]  /*1fe0*/  IMAD.IADD R5, R5, 0x1, R28 ;  /* 0x0000000105057824 */ /* 0x024fd000078e021c */
        /* <DEDUP_REMOVED lines=8> */
[----:B------:R-:W-:-:S04]  /*2070*/  IADD3 R29, P4, R14, -R26, RZ ;  /* 0x8000001a0e1d7210 */ /* 0x000fc80007f9e0ff */
[----:B------:R-:W-:Y:S01]  /*2080*/  IADD3 R35, R27, R13, RZ ;  /* 0x0000000d1b237210 */ /* 0x000fe20007ffe0ff */
[----:B------:R-:W-:-:S04]  /*2090*/  IMAD.X R13, R11, 0x1, R23, P5 ;  /* 0x000000010b0d7824 */ /* 0x000fc800028e0617 */
[--C-:B------:R-:W-:Y:S01]  /*20a0*/  IMAD.X R33, R15, 0x1, ~R35.reuse, P4 ;  /* 0x000000010f217824 */ /* 0x100fe200020e0e23 */
        /* <DEDUP_REMOVED lines=13> */
[----:B------:R-:W-:-:S03]  /*2180*/  @P1 LEA R12, P2, R22, R9, 0x1 ;  /* 0x00000009160c1211 */ /* 0x000fc600078408ff */
[----:B------:R-:W-:Y:S01]  /*2190*/  @P1 IMAD.IADD R2, R23, 0x1, R21 ;  /* 0x0000000117021824 */ /* 0x000fe200078e0215 */
[----:B------:R-:W2:Y:S04]  /*21a0*/  LDG.E.U16.CONSTANT R10, desc[UR10][R10.64] ;  /* 0x0000000a0a0a7981 */ /* 0x000ea8000c1e9500 */
[----:B------:R-:W-:-:S05]  /*21b0*/  @P1 LEA.HI.X R13, R22, R31, R2, 0x1, P2 ;  /* 0x0000001f160d1211 */ /* 0x000fca00010f0c02 */
[----:B------:R-:W3:Y:S01]  /*21c0*/  @P1 LDG.E.U16.CONSTANT R12, desc[UR10][R12.64] ;  /* 0x0000000a0c0c1981 */ /* 0x000ee2000c1e9500 */
[C---:B------:R-:W-:Y:S02]  /*21d0*/  IADD3 R4, P2, R18.reuse, 0x2, RZ ;  /* 0x0000000212047810 */ /* 0x040fe40007f5e0ff */
[----:B------:R-:W-:-:S03]  /*21e0*/  @P1 IADD3 R4, P3, R18, 0x3, RZ ;  /* 0x0000000312041810 */ /* 0x000fc60007f7e0ff */
[----:B------:R-:W-:Y:S01]  /*21f0*/  IMAD.X R27, RZ, RZ, R19, P2 ;  /* 0x000000ffff1b7224 */ /* 0x000fe200010e0613 */
[----:B------:R-:W-:Y:S02]  /*2200*/  @P1 IADD3.X R27, RZ, R19, RZ, P3, !PT ;  /* 0x00000013ff1b1210 */ /* 0x000fe40001ffe4ff */
[----:B--2---:R-:W-:-:S05]  /*2210*/  IADD3 R5, R5, R10, RZ ;  /* 0x0000000a05057210 */ /* 0x004fca0007ffe0ff */
[----:B---3--:R-:W-:-:S05]  /*2220*/  @P1 IMAD.IADD R2, R5, 0x1, R12 ;  /* 0x0000000105021824 */ /* 0x008fca00078e020c */
[----:B------:R-:W-:-:S07]  /*2230*/  @P1 PRMT R5, R2, 0x7610, R5 ;  /* 0x0000761002051816 */ /* 0x000fce0000000005 */
.L_x_951:
[----:B------:R-:W-:Y:S05]  /*2240*/  BSYNC B2 ;  /* 0x0000000000027941 */ /* 0x000fea0003800000 */
.L_x_950:
        /* <DEDUP_REMOVED lines=18> */
[----:B------:R-:W-:Y:S01]  /*2370*/  USHF.L.U64.HI UR4, UR4, 0x1, UR5 ;  /* 0x0000000104047899 */ /* 0x000fe20008010205 */
[----:B------:R-:W-:Y:S01]  /*2380*/  IMAD.IADD R9, R15, 0x1, R9 ;  /* 0x000000010f097824 */ /* 0x000fe200078e0209 */
[----:B------:R-:W-:-:S03]  /*2390*/  IADD3 R12, P2, -R2, R3, RZ ;  /* 0x00000003020c7210 */ /* 0x000fc60007f5e1ff */
[----:B------:R-:W-:Y:S01]  /*23a0*/  IMAD R9, R9, UR14, RZ ;  /* 0x0000000e09097c24 */ /* 0x000fe2000f8e02ff */
[----:B------:R-:W-:Y:S01]  /*23b0*/  ISETP.GT.U32.AND P1, PT, R12, 0xc, PT ;  /* 0x0000000c0c00780c */ /* 0x000fe20003f24070 */
[C---:B0-----:R-:W-:Y:S02]  /*23c0*/  IMAD R12, R27.reuse, R10, RZ ;  /* 0x0000000a1b0c7224 */ /* 0x041fe400078e02ff */
[C---:B------:R-:W-:Y:S01]  /*23d0*/  IMAD R19, R14.reuse, UR15, R9 ;  /* 0x0000000f0e137c24 */ /* 0x040fe2000f8e0209 */
[----:B------:R-:W-:Y:S01]  /*23e0*/  IADD3.X R9, R27, -0x1, RZ, P0, !PT ;  /* 0xffffffff1b097810 */ /* 0x000fe200007fe4ff */
[----:B------:R-:W-:-:S04]  /*23f0*/  IMAD.WIDE.U32 R14, R14, UR14, RZ ;  /* 0x0000000e0e0e7c25 */ /* 0x000fc8000f8e00ff */
[----:B------:R-:W-:Y:S01]  /*2400*/  IMAD R21, R4, R11, R12 ;  /* 0x0000000b04157224 */ /* 0x000fe200078e020c */
[----:B------:R-:W-:Y:S01]  /*2410*/  IADD3 R19, R15, R19, RZ ;  /* 0x000000130f137210 */ /* 0x000fe20007ffe0ff */
[----:B------:R-:W-:Y:S01]  /*2420*/  IMAD.SHL.U32 R15, R14, 0x2, RZ ;  /* 0x000000020e0f7824 */ /* 0x000fe200078e00ff */
[----:B------:R-:W-:Y:S01]  /*2430*/  SHF.L.U64.HI R11, R10, 0x1, R11 ;  /* 0x000000010a0b7819 */ /* 0x000fe2000001020b */
[----:B------:R-:W-:Y:S01]  /*2440*/  IMAD.WIDE.U32 R12, R4, R10, RZ ;  /* 0x0000000a040c7225 */ /* 0x000fe200078e00ff */
[----:B------:R-:W-:-:S03]  /*2450*/  SHF.L.U64.HI R19, R14, 0x1, R19 ;  /* 0x000000010e137819 */ /* 0x000fc60000010213 */
[----:B------:R-:W-:Y:S01]  /*2460*/  IMAD.X R14, R0, 0x1, ~R9, P2 ;  /* 0x00000001000e7824 */ /* 0x000fe200010e0e09 */
[----:B------:R-:W-:Y:S02]  /*2470*/  LEA R15, P0, R12, R15, 0x1 ;  /* 0x0000000f0c0f7211 */ /* 0x000fe400078008ff */
[----:B------:R-:W-:Y:S02]  /*2480*/  IADD3 R4, R13, R21, RZ ;  /* 0x000000150d047210 */ /* 0x000fe40007ffe0ff */
[----:B------:R-:W-:Y:S02]  /*2490*/  ISETP.GT.AND.EX P1, PT, R14, RZ, PT, P1 ;  /* 0x000000ff0e00720c */ /* 0x000fe40003f24310 */
[----:B------:R-:W-:Y:S02]  /*24a0*/  IADD3 R28, P2, P3, R15, UR8, R8 ;  /* 0x000000080f1c7c10 */ /* 0x000fe4000fb5e008 */
[----:B------:R-:W-:Y:S02]  /*24b0*/  LEA.HI.X R12, R12, R19, R4, 0x1, P0 ;  /* 0x000000130c0c7211 */ /* 0x000fe400000f0c04 */
[----:B------:R-:W-:-:S02]  /*24c0*/  LEA R8, P4, R10, -UR7, 0x1 ;  /* 0x800000070a087c11 */ /* 0x000fc4000f8808ff */
[----:B------:R-:W-:Y:S02]  /*24d0*/  IADD3.X R29, R12, UR9, RZ, P2, P3 ;  /* 0x000000090c1d7c10 */ /* 0x000fe400097e64ff */
[----:B------:R-:W-:Y:S02]  /*24e0*/  IADD3.X R10, R11, ~UR4, RZ, P4, !PT ;  /* 0x800000040b0a7c10 */ /* 0x000fe4000a7fe4ff */
[----:B------:R-:W-:Y:S01]  /*24f0*/  PLOP3.LUT P0, PT, PT, PT, PT, 0x80, 0x0 ;  /* 0x000000000000781c */ /* 0x000fe20003f0f070 */
[----:B------:R-:W-:-:S12]  /*2500*/  @!P1 BRA `(.L_x_955) ;  /* 0x0000000400049947 */ /* 0x000fd80003800000 */
[----:B------:R-:W-:Y:S02]  /*2510*/  IADD3 R11, P1, R3, -0xc, RZ ;  /* 0xfffffff4030b7810 */ /* 0x000fe40007f3e0ff */
[----:B------:R-:W-:Y:S02]  /*2520*/  PLOP3.LUT P0, PT, PT, PT, PT, 0x8, 0x0 ;  /* 0x000000000000781c */ /* 0x000fe40003f0e170 */
[----:B------:R-:W-:-:S11]  /*2530*/  IADD3.X R4, R0, -0x1, RZ, P1, !PT ;  /* 0xffffffff00047810 */ /* 0x000fd60000ffe4ff */
.L_x_956:
[-C--:B------:R-:W-:Y:S02]  /*2540*/  IADD3 R36, P1, R28, R8.reuse, RZ ;  /* 0x000000081c247210 */ /* 0x080fe40007f3e0ff */
[----:B------:R-:W2:Y:S03]  /*2550*/  LDG.E.U16.CONSTANT R28, desc[UR10][R28.64] ;  /* 0x0000000a1c1c7981 */ /* 0x000ea6000c1e9500 */
[----:B------:R-:W-:Y:S01]  /*2560*/  IMAD.X R37, R29, 0x1, R10, P1 ;  /* 0x000000011d257824 */ /* 0x000fe200008e060a */
[----:B------:R-:W-:-:S04]  /*2570*/  IADD3 R34, P1, R36, R8, RZ ;  /* 0x0000000824227210 */ /* 0x000fc80007f3e0ff */
[----:B------:R-:W2:Y:S01]  /*2580*/  LDG.E.U16.CONSTANT R36, desc[UR10][R36.64] ;  /* 0x0000000a24247981 */ /* 0x000ea2000c1e9500 */
[----:B------:R-:W-:Y:S01]  /*2590*/  IMAD.X R35, R37, 0x1, R10, P1 ;  /* 0x0000000125237824 */ /* 0x000fe200008e060a */
[----:B------:R-:W-:-:S04]  /*25a0*/  IADD3 R12, P1, R34, R8, RZ ;  /* 0x00000008220c7210 */ /* 0x000fc80007f3e0ff */
[----:B------:R-:W-:Y:S02]  /*25b0*/  IADD3.X R13, R35, R10, RZ, P1, !PT ;  /* 0x0000000a230d7210 */ /* 0x000fe40000ffe4ff */
[-C--:B------:R-:W-:Y:S01]  /*25c0*/  IADD3 R26, P1, R12, R8.reuse, RZ ;  /* 0x000000080c1a7210 */ /* 0x080fe20007f3e0ff */
[----:B------:R-:W3:Y:S04]  /*25d0*/  LDG.E.U16.CONSTANT R35, desc[UR10][R34.64] ;  /* 0x0000000a22237981 */ /* 0x000ee8000c1e9500 */
[----:B------:R-:W-:Y:S01]  /*25e0*/  IMAD.X R27, R13, 0x1, R10, P1 ;  /* 0x000000010d1b7824 */ /* 0x000fe200008e060a */
[----:B------:R-:W-:-:S04]  /*25f0*/  IADD3 R18, P1, R26, R8, RZ ;  /* 0x000000081a127210 */ /* 0x000fc80007f3e0ff */
[----:B------:R-:W4:Y:S01]  /*2600*/  LDG.E.U16.CONSTANT R33, desc[UR10][R26.64] ;  /* 0x0000000a1a217981 */ /* 0x000f22000c1e9500 */
[--C-:B------:R-:W-:Y:S01]  /*2610*/  IMAD.X R19, R27, 0x1, R10.reuse, P1 ;  /* 0x000000011b137824 */ /* 0x100fe200008e060a */
[----:B------:R-:W-:Y:S02]  /*2620*/  IADD3 R30, P1, R18, R8, RZ ;  /* 0x00000008121e7210 */ /* 0x000fe40007f3e0ff */
[----:B------:R0:W3:Y:S02]  /*2630*/  LDG.E.U16.CONSTANT R34, desc[UR10][R12.64] ;  /* 0x0000000a0c227981 */ /* 0x0000e4000c1e9500 */
[----:B------:R-:W-:Y:S02]  /*2640*/  IADD3.X R31, R19, R10, RZ, P1, !PT ;  /* 0x0000000a131f7210 */ /* 0x000fe40000ffe4ff */
[-C--:B------:R-:W-:Y:S01]  /*2650*/  IADD3 R24, P1, R30, R8.reuse, RZ ;  /* 0x000000081e187210 */ /* 0x080fe20007f3e0ff */
[----:B------:R1:W4:Y:S04]  /*2660*/  LDG.E.U16.CONSTANT R32, desc[UR10][R18.64] ;  /* 0x0000000a12207981 */ /* 0x000328000c1e9500 */
[--C-:B------:R-:W-:Y:S01]  /*2670*/  IMAD.X R25, R31, 0x1, R10.reuse, P1 ;  /* 0x000000011f197824 */ /* 0x100fe200008e060a */
[-C--:B------:R-:W-:Y:S01]  /*2680*/  IADD3 R22, P1, R24, R8.reuse, RZ ;  /* 0x0000000818167210 */ /* 0x080fe20007f3e0ff */
[----:B------:R1:W4:Y:S04]  /*2690*/  LDG.E.U16.CONSTANT R29, desc[UR10][R30.64] ;  /* 0x0000000a1e1d7981 */ /* 0x000328000c1e9500 */
[----:B------:R-:W-:Y:S01]  /*26a0*/  IMAD.X R23, R25, 0x1, R10, P1 ;  /* 0x0000000119177824 */ /* 0x000fe200008e060a */
[----:B------:R-:W-:Y:S01]  /*26b0*/  IADD3 R20, P1, R22, R8, RZ ;  /* 0x0000000816147210 */ /* 0x000fe20007f3e0ff */
[----:B------:R1:W4:Y:S03]  /*26c0*/  LDG.E.U16.CONSTANT R37, desc[UR10][R24.64] ;  /* 0x0000000a18257981 */ /* 0x000326000c1e9500 */
[----:B------:R-:W-:Y:S01]  /*26d0*/  IADD3.X R21, R23, R10, RZ, P1, !PT ;  /* 0x0000000a17157210 */ /* 0x000fe20000ffe4ff */
[----:B------:R-:W4:Y:S01]  /*26e0*/  LDG.E.U16.CONSTANT R22, desc[UR10][R22.64] ;  /* 0x0000000a16167981 */ /* 0x000f22000c1e9500 */
[----:B------:R-:W-:-:S05]  /*26f0*/  IADD3 R14, P1, R20, R8, RZ ;  /* 0x00000008140e7210 */ /* 0x000fca0007f3e0ff */
[--C-:B------:R-:W-:Y:S01]  /*2700*/  IMAD.X R15, R21, 0x1, R10.reuse, P1 ;  /* 0x00000001150f7824 */ /* 0x100fe200008e060a */
[-C--:B0-----:R-:W-:Y:S01]  /*2710*/  IADD3 R12, P1, R14, R8.reuse, RZ ;  /* 0x000000080e0c7210 */ /* 0x081fe20007f3e0ff */
[----:B------:R-:W4:Y:S04]  /*2720*/  LDG.E.U16.CONSTANT R21, desc[UR10][R20.64] ;  /* 0x0000000a14157981 */ /* 0x000f28000c1e9500 */
[----:B------:R-:W-:Y:S01]  /*2730*/  IMAD.X R13, R15, 0x1, R10, P1 ;  /* 0x000000010f0d7824 */ /* 0x000fe200008e060a */
[----:B-1----:R-:W-:Y:S01]  /*2740*/  IADD3 R18, P1, R12, R8, RZ ;  /* 0x000000080c127210 */ /* 0x002fe20007f3e0ff */
[----:B------:R-:W4:Y:S03]  /*2750*/  LDG.E.U16.CONSTANT R14, desc[UR10][R14.64] ;  /* 0x0000000a0e0e7981 */ /* 0x000f26000c1e9500 */
[----:B------:R-:W-:-:S02]  /*2760*/  IADD3.X R19, R13, R10, RZ, P1, !PT ;  /* 0x0000000a0d137210 */ /* 0x000fc40000ffe4ff */
[-C--:B------:R-:W-:Y:S01]  /*2770*/  IADD3 R26, P1, R18, R8.reuse, RZ ;  /* 0x00000008121a7210 */ /* 0x080fe20007f3e0ff */
[----:B------:R-:W4:Y:S04]  /*2780*/  LDG.E.U16.CONSTANT R13, desc[UR10][R12.64] ;  /* 0x0000000a0c0d7981 */ /* 0x000f28000c1e9500 */
[--C-:B------:R-:W-:Y:S01]  /*2790*/  IMAD.X R27, R19, 0x1, R10.reuse, P1 ;  /* 0x00000001131b7824 */ /* 0x100fe200008e060a */
[-C--:B------:R-:W-:Y:S01]  /*27a0*/  IADD3 R30, P1, R26, R8.reuse, RZ ;  /* 0x000000081a1e7210 */ /* 0x080fe20007f3e0ff */
[----:B------:R-:W4:Y:S04]  /*27b0*/  LDG.E.U16.CONSTANT R18, desc[UR10][R18.64] ;  /* 0x0000000a12127981 */ /* 0x000f28000c1e9500 */
[----:B------:R-:W-:Y:S01]  /*27c0*/  IMAD.X R31, R27, 0x1, R10, P1 ;  /* 0x000000011b1f7824 */ /* 0x000fe200008e060a */
[----:B------:R-:W-:Y:S01]  /*27d0*/  IADD3 R24, P1, R30, R8, RZ ;  /* 0x000000081e187210 */ /* 0x000fe20007f3e0ff */
[----:B------:R-:W4:Y:S03]  /*27e0*/  LDG.E.U16.CONSTANT R27, desc[UR10][R26.64] ;  /* 0x0000000a1a1b7981 */ /* 0x000f26000c1e9500 */
[----:B------:R-:W-:Y:S01]  /*27f0*/  IADD3.X R25, R31, R10, RZ, P1, !PT ;  /* 0x0000000a1f197210 */ /* 0x000fe20000ffe4ff */
[----:B------:R-:W4:Y:S04]  /*2800*/  LDG.E.U16.CONSTANT R30, desc[UR10][R30.64] ;  /* 0x0000000a1e1e7981 */ /* 0x000f28000c1e9500 */
[----:B------:R-:W4:Y:S01]  /*2810*/  LDG.E.U16.CONSTANT R23, desc[UR10][R24.64] ;  /* 0x0000000a18177981 */ /* 0x000f22000c1e9500 */
[----:B------:R-:W-:-:S05]  /*2820*/  IADD3 R2, P1, R2, 0x10, RZ ;  /* 0x0000001002027810 */ /* 0x000fca0007f3e0ff */
[----:B------:R-:W-:Y:S01]  /*2830*/  IMAD.X R9, RZ, RZ, R9, P1 ;  /* 0x000000ffff097224 */ /* 0x000fe200008e0609 */
[----:B------:R-:W-:-:S04]  /*2840*/  ISETP.GE.U32.AND P1, PT, R2, R11, PT ;  /* 0x0000000b0200720c */ /* 0x000fc80003f26070 */
[----:B------:R-:W-:Y:S02]  /*2850*/  ISETP.GE.AND.EX P1, PT, R9, R4, PT, P1 ;  /* 0x000000040900720c */ /* 0x000fe40003f26310 */
[----:B--2--5:R-:W-:-:S04]  /*2860*/  IADD3 R28, R36, R5, R28 ;  /* 0x00000005241c7210 */ /* 0x024fc80007ffe01c */
[----:B---3--:R-:W-:-:S04]  /*2870*/  IADD3 R28, R34, R28, R35 ;  /* 0x0000001c221c7210 */ /* 0x008fc80007ffe023 */
[----:B----4-:R-:W-:-:S04]  /*2880*/  IADD3 R28, R32, R28, R33 ;  /* 0x0000001c201c7210 */ /* 0x010fc80007ffe021 */
[----:B------:R-:W-:-:S04]  /*2890*/  IADD3 R28, R37, R28, R29 ;  /* 0x0000001c251c7210 */ /* 0x000fc80007ffe01d */
[----:B------:R-:W-:Y:S02]  /*28a0*/  IADD3 R21, R21, R28, R22 ;  /* 0x0000001c15157210 */ /* 0x000fe40007ffe016 */
[----:B------:R-:W-:Y:S02]  /*28b0*/  IADD3 R28, P2, R24, R8, RZ ;  /* 0x00000008181c7210 */ /* 0x000fe40007f5e0ff */
[----:B------:R-:W-:-:S03]  /*28c0*/  IADD3 R13, R13, R21, R14 ;  /* 0x000000150d0d7210 */ /* 0x000fc60007ffe00e */
[----:B------:R-:W-:Y:S01]  /*28d0*/  IMAD.X R29, R25, 0x1, R10, P2 ;  /* 0x00000001191d7824 */ /* 0x000fe200010e060a */
[----:B------:R-:W-:-:S04]  /*28e0*/  IADD3 R13, R27, R13, R18 ;  /* 0x0000000d1b0d7210 */ /* 0x000fc80007ffe012 */
[----:B------:R-:W-:-:S04]  /*28f0*/  IADD3 R13, R23, R13, R30 ;  /* 0x0000000d170d7210 */ /* 0x000fc80007ffe01e */
[----:B------:R-:W-:Y:S01]  /*2900*/  PRMT R5, R13, 0x7610, R5 ;  /* 0x000076100d057816 */ /* 0x000fe20000000005 */
[----:B------:R-:W-:Y:S06]  /*2910*/  @!P1 BRA `(.L_x_956) ;  /* 0xfffffffc00089947 */ /* 0x000fec000383ffff */
.L_x_955:
[----:B------:R-:W-:Y:S05]  /*2920*/  BSYNC B3 ;  /* 0x0000000000037941 */ /* 0x000fea0003800000 */
.L_x_954:
[----:B------:R-:W-:Y:S01]  /*2930*/  IADD3 R4, P2, -R2, R3, RZ ;  /* 0x0000000302047210 */ /* 0x000fe20007f5e1ff */
[----:B------:R-:W-:Y:S03]  /*2940*/  BSSY B3, `(.L_x_957) ;  /* 0x0000025000037945 */ /* 0x000fe60003800000 */
[----:B------:R-:W-:Y:S02]  /*2950*/  ISETP.GT.U32.AND P1, PT, R4, 0x4, PT ;  /* 0x000000040400780c */ /* 0x000fe40003f24070 */
[----:B------:R-:W-:-:S04]  /*2960*/  IADD3.X R4, ~R9, R0, RZ, P2, !PT ;  /* 0x0000000009047210 */ /* 0x000fc800017fe5ff */
[----:B------:R-:W-:-:S13]  /*2970*/  ISETP.GT.AND.EX P1, PT, R4, RZ, PT, P1 ;  /* 0x000000ff0400720c */ /* 0x000fda0003f24310 */
[----:B------:R-:W-:Y:S05]  /*2980*/  @!P1 BRA `(.L_x_958) ;  /* 0x0000000000809947 */ /* 0x000fea0003800000 */
        /* <DEDUP_REMOVED lines=10> */
[--C-:B------:R-:W-:Y:S01]  /*2a30*/  IMAD.X R13, R15, 0x1, R10.reuse, P0 ;  /* 0x000000010f0d7824 */ /* 0x100fe200000e060a */
[-C--:B------:R-:W-:Y:S01]  /*2a40*/  IADD3 R22, P0, R12, R8.reuse, RZ ;  /* 0x000000080c167210 */ /* 0x080fe20007f1e0ff */
[----:B------:R-:W3:Y:S04]  /*2a50*/  LDG.E.U16.CONSTANT R14, desc[UR10][R14.64] ;  /* 0x0000000a0e0e7981 */ /* 0x000ee8000c1e9500 */
[----:B------:R-:W-:Y:S01]  /*2a60*/  IMAD.X R23, R13, 0x1, R10, P0 ;  /* 0x000000010d177824 */ /* 0x000fe200000e060a */
[----:B------:R-:W-:Y:S01]  /*2a70*/  IADD3 R24, P0, R22, R8, RZ ;  /* 0x0000000816187210 */ /* 0x000fe20007f1e0ff */
[----:B------:R-:W4:Y:S03]  /*2a80*/  LDG.E.U16.CONSTANT R13, desc[UR10][R12.64] ;  /* 0x0000000a0c0d7981 */ /* 0x000f26000c1e9500 */
[----:B------:R-:W-:Y:S01]  /*2a90*/  IADD3.X R25, R23, R10, RZ, P0, !PT ;  /* 0x0000000a17197210 */ /* 0x000fe200007fe4ff */
[----:B------:R-:W4:Y:S01]  /*2aa0*/  LDG.E.U16.CONSTANT R22, desc[UR10][R22.64] ;  /* 0x0000000a16167981 */ /* 0x000f22000c1e9500 */
[----:B------:R-:W-:-:S05]  /*2ab0*/  IADD3 R26, P0, R24, R8, RZ ;  /* 0x00000008181a7210 */ /* 0x000fca0007f1e0ff */
[----:B------:R-:W-:Y:S02]  /*2ac0*/  IMAD.X R27, R25, 0x1, R10, P0 ;  /* 0x00000001191b7824 */ /* 0x000fe400000e060a */
[----:B------:R-:W4:Y:S04]  /*2ad0*/  LDG.E.U16.CONSTANT R25, desc[UR10][R24.64] ;  /* 0x0000000a18197981 */ /* 0x000f28000c1e9500 */
[----:B------:R-:W4:Y:S01]  /*2ae0*/  LDG.E.U16.CONSTANT R4, desc[UR10][R26.64] ;  /* 0x0000000a1a047981 */ /* 0x000f22000c1e9500 */
[----:B------:R-:W-:Y:S02]  /*2af0*/  IADD3 R2, P2, R2, 0x8, RZ ;  /* 0x0000000802027810 */ /* 0x000fe40007f5e0ff */
[----:B------:R-:W-:-:S03]  /*2b00*/  PLOP3.LUT P0, PT, PT, PT, PT, 0x8, 0x0 ;  /* 0x000000000000781c */ /* 0x000fc60003f0e170 */
[----:B------:R-:W-:Y:S01]  /*2b10*/  IMAD.X R9, RZ, RZ, R9, P2 ;  /* 0x000000ffff097224 */ /* 0x000fe200010e0609 */
[----:B--2--5:R-:W-:Y:S02]  /*2b20*/  IADD3 R20, R20, R5, R28 ;  /* 0x0000000514147210 */ /* 0x024fe40007ffe01c */
[----:B------:R-:W-:Y:S02]  /*2b30*/  IADD3 R28, P1, R26, R8, RZ ;  /* 0x000000081a1c7210 */ /* 0x000fe40007f3e0ff */
[----:B---3--:R-:W-:Y:S02]  /*2b40*/  IADD3 R20, R14, R20, R19 ;  /* 0x000000140e147210 */ /* 0x008fe40007ffe013 */
[----:B------:R-:W-:Y:S02]  /*2b50*/  IADD3.X R29, R27, R10, RZ, P1, !PT ;  /* 0x0000000a1b1d7210 */ /* 0x000fe40000ffe4ff */
[----:B----4-:R-:W-:-:S04]  /*2b60*/  IADD3 R20, R22, R20, R13 ;  /* 0x0000001416147210 */ /* 0x010fc80007ffe00d */
[----:B------:R-:W-:-:S04]  /*2b70*/  IADD3 R4, R4, R20, R25 ;  /* 0x0000001404047210 */ /* 0x000fc80007ffe019 */
[----:B------:R-:W-:-:S07]  /*2b80*/  PRMT R5, R4, 0x7610, R5 ;  /* 0x0000761004057816 */ /* 0x000fce0000000005 */
.L_x_958:
[----:B------:R-:W-:Y:S05]  /*2b90*/  BSYNC B3 ;  /* 0x0000000000037941 */ /* 0x000fea0003800000 */
.L_x_957:
[----:B------:R-:W-:-:S04]  /*2ba0*/  ISETP.LT.U32.AND P1, PT, R2, R3, PT ;  /* 0x000000030200720c */ /* 0x000fc80003f21070 */
[----:B------:R-:W-:-:S13]  /*2bb0*/  ISETP.LT.OR.EX P0, PT, R9, R0, P0, P1 ;  /* 0x000000000900720c */ /* 0x000fda0000701710 */
[----:B------:R-:W-:Y:S05]  /*2bc0*/  @!P0 BRA `(.L_x_953) ;  /* 0x0000000000308947 */ /* 0x000fea0003800000 */
[-C--:B------:R-:W-:Y:S02]  /*2bd0*/  IADD3 R2, P0, R28, R8.reuse, RZ ;  /* 0x000000081c027210 */ /* 0x080fe40007f1e0ff */
[----:B------:R-:W2:Y:S02]  /*2be0*/  LDG.E.U16.CONSTANT R28, desc[UR10][R28.64] ;  /* 0x0000000a1c1c7981 */ /* 0x000ea4000c1e9500 */
[----:B------:R-:W-:Y:S01]  /*2bf0*/  IADD3 R12, P1, R2, R8, RZ ;  /* 0x00000008020c7210 */ /* 0x000fe20007f3e0ff */
[----:B------:R-:W-:-:S03]  /*2c00*/  IMAD.X R3, R29, 0x1, R10, P0 ;  /* 0x000000011d037824 */ /* 0x000fc600000e060a */
[----:B------:R-:W-:Y:S01]  /*2c10*/  IADD3 R8, P0, R12, R8, RZ ;  /* 0x000000080c087210 */ /* 0x000fe20007f1e0ff */
[----:B------:R-:W-:Y:S01]  /*2c20*/  IMAD.X R13, R3, 0x1, R10, P1 ;  /* 0x00000001030d7824 */ /* 0x000fe200008e060a */
[----:B------:R-:W2:Y:S04]  /*2c30*/  LDG.E.U16.CONSTANT R2, desc[UR10][R2.64] ;  /* 0x0000000a02027981 */ /* 0x000ea8000c1e9500 */
[----:B------:R-:W-:Y:S01]  /*2c40*/  IADD3.X R9, R13, R10, RZ, P0, !PT ;  /* 0x0000000a0d097210 */ /* 0x000fe200007fe4ff */
[----:B------:R-:W3:Y:S04]  /*2c50*/  LDG.E.U16.CONSTANT R12, desc[UR10][R12.64] ;  /* 0x0000000a0c0c7981 */ /* 0x000ee8000c1e9500 */
[----:B------:R-:W3:Y:S01]  /*2c60*/  LDG.E.U16.CONSTANT R8, desc[UR10][R8.64] ;  /* 0x0000000a08087981 */ /* 0x000ee2000c1e9500 */
[----:B--2--5:R-:W-:-:S04]  /*2c70*/  IADD3 R5, R2, R5, R28 ;  /* 0x0000000502057210 */ /* 0x024fc80007ffe01c */
[----:B---3--:R-:W-:-:S07]  /*2c80*/  IADD3 R5, R8, R5, R12 ;  /* 0x0000000508057210 */ /* 0x008fce0007ffe00c */
.L_x_953:
[----:B------:R-:W-:Y:S05]  /*2c90*/  BSYNC B2 ;  /* 0x0000000000027941 */ /* 0x000fea0003800000 */
.L_x_952:
[----:B-----5:R0:W-:Y:S02]  /*2ca0*/  STG.E.U16 desc[UR10][R16.64], R5 ;  /* 0x0000000510007986 */ /* 0x0201e4000c10150a */
.L_x_949:
[----:B------:R-:W-:Y:S05]  /*2cb0*/  BSYNC B1 ;  /* 0x0000000000017941 */ /* 0x000fea0003800000 */
.L_x_948:
[----:B------:R-:W-:-:S04]  /*2cc0*/  IMAD R6, R6, 0x400, R7 ;  /* 0x0000040006067824 */ /* 0x000fc800078e0207 */
[----:B------:R-:W-:-:S07]  /*2cd0*/  VIADD R15, R6, 0x80 ;  /* 0x00000080060f7836 */ /* 0x000fce0000000000 */
.L_x_940:
[----:B------:R-:W-:Y:S05]  /*2ce0*/  BSYNC B0 ;  /* 0x0000000000007941 */ /* 0x000fea0003800000 */
.L_x_939:
        /* <DEDUP_REMOVED lines=357> */
.L_x_961:
[----:B------:R-:W-:Y:S01]  /*4340*/  ULDC.64 UR4, c[0x0][0x488] ;  /* 0x0001220000047ab9 */ /* 0x000fe20000000a00 */
[----:B------:R-:W1:Y:S01]  /*4350*/  LDC.64 R2, c[0x0][0x490] ;  /* 0x00012400ff027b82 */ /* 0x000e620000000a00 */
[----:B0-----:R-:W-:-:S05]  /*4360*/  IADD3 R16, P0, R0, UR4, RZ ;  /* 0x0000000400107c10 */ /* 0x001fca000ff1e0ff */
[----:B------:R-:W-:Y:S01]  /*4370*/  IMAD.X R17, RZ, RZ, UR5, P0 ;  /* 0x00000005ff117e24 */ /* 0x000fe200080e06ff */
        /* <DEDUP_REMOVED lines=16> */
[----:B------:R-:W-:Y:S05]  /*4480*/  CALL.REL.NOINC `($__internal_7_$__cuda_sm20_div_s64) ;  /* 0x0000011c00f47944 */ /* 0x000fea0003c00000 */
[----:B------:R-:W-:Y:S01]  /*4490*/  IMAD.MOV.U32 R4, RZ, RZ, R2 ;  /* 0x000000ffff047224 */ /* 0x000fe200078e0002 */
[----:B------:R-:W-:Y:S01]  /*44a0*/  MOV R5, R3 ;  /* 0x0000000300057202 */ /* 0x000fe20000000f00 */
[----:B------:R-:W-:Y:S06]  /*44b0*/  BRA `(.L_x_963) ;  /* 0x0000000000507947 */ /* 0x000fec0003800000 */
.L_x_964:
        /* <DEDUP_REMOVED lines=20> */
.L_x_963:
[----:B------:R-:W-:Y:S05]  /*4600*/  BSYNC B1 ;  /* 0x0000000000017941 */ /* 0x000fea0003800000 */
.L_x_962:
        /* <DEDUP_REMOVED lines=22> */
[----:B------:R-:W-:Y:S05]  /*4770*/  CALL.REL.NOINC `($__internal_7_$__cuda_sm20_div_s64) ;  /* 0x0000011c00387944 */ /* 0x000fea0003c00000 */
[----:B------:R-:W-:Y:S02]  /*4780*/  IMAD.MOV.U32 R4, RZ, RZ, R2 ;  /* 0x000000ffff047224 */ /* 0x000fe400078e0002 */
[----:B------:R-:W-:Y:S01]  /*4790*/  IMAD.MOV.U32 R5, RZ, RZ, R3 ;  /* 0x000000ffff057224 */ /* 0x000fe200078e0003 */
[----:B------:R-:W-:Y:S06]  /*47a0*/  BRA `(.L_x_967) ;  /* 0x00000000004c7947 */ /* 0x000fec0003800000 */
.L_x_966:
        /* <DEDUP_REMOVED lines=17> */
[----:B------:R-:W-:Y:S02]  /*48c0*/  @P1 IADD3 R4, R4, 0x1, RZ ;  /* 0x0000000104041810 */ /* 0x000fe40007ffe0ff */
[----:B------:R-:W-:-:S07]  /*48d0*/  @!P2 LOP3.LUT R4, RZ, R2, RZ, 0x33, !PT ;  /* 0x00000002ff04a212 */ /* 0x000fce00078e33ff */
.L_x_967:
[----:B------:R-:W-:Y:S05]  /*48e0*/  BSYNC B1 ;  /* 0x0000000000017941 */ /* 0x000fea0003800000 */
.L_x_965:
        /* <DEDUP_REMOVED lines=35> */
[C---:B------:R-:W-:Y:S01]  /*4b20*/  IMAD R9, R29.reuse, R21, R2 ;  /* 0x000000151d097224 */ /* 0x040fe200078e0202 */
[----:B------:R-:W-:Y:S01]  /*4b30*/  IADD3 R2, P1, R8, UR4, RZ ;  /* 0x0000000408027c10 */ /* 0x000fe2000ff3e0ff */
[----:B------:R-:W-:-:S04]  /*4b40*/  IMAD.WIDE.U32 R28, R29, R20, R16 ;  /* 0x000000141d1c7225 */ /* 0x000fc800078e0010 */
[-C--:B-1----:R-:W-:Y:S01]  /*4b50*/  IMAD R4, R7, R12.reuse, RZ ;  /* 0x0000000c07047224 */ /* 0x082fe200078e02ff */
[----:B------:R-:W-:Y:S01]  /*4b60*/  IADD3 R9, R29, R9, RZ ;  /* 0x000000091d097210 */ /* 0x000fe20007ffe0ff */
[----:B------:R-:W-:-:S04]  /*4b70*/  IMAD.WIDE.U32 R22, R6, R12, RZ ;  /* 0x0000000c06167225 */ /* 0x000fc800078e00ff */
[----:B------:R-:W-:Y:S01]  /*4b80*/  IMAD R25, R6, R13, R4 ;  /* 0x0000000d06197224 */ /* 0x000fe200078e0204 */
[----:B------:R-:W-:Y:S01]  /*4b90*/  IADD3.X R4, RZ, UR5, RZ, P1, !PT ;  /* 0x00000005ff047c10 */ /* 0x000fe20008ffe4ff */
[-C--:B--2---:R-:W-:Y:S02]  /*4ba0*/  IMAD R9, R9, R10.reuse, RZ ;  /* 0x0000000a09097224 */ /* 0x084fe400078e02ff */
[----:B------:R-:W-:Y:S02]  /*4bb0*/  IMAD.IADD R25, R23, 0x1, R25 ;  /* 0x0000000117197824 */ /* 0x000fe400078e0219 */
[----:B------:R-:W-:Y:S02]  /*4bc0*/  IMAD.MOV.U32 R24, RZ, RZ, R22 ;  /* 0x000000ffff187224 */ /* 0x000fe400078e0016 */
[C---:B------:R-:W-:Y:S02]  /*4bd0*/  IMAD R9, R28.reuse, R11, R9 ;  /* 0x0000000b1c097224 */ /* 0x040fe400078e0209 */
[----:B------:R-:W-:-:S04]  /*4be0*/  IMAD.WIDE.U32 R26, R28, R10, R24 ;  /* 0x0000000a1c1a7225 */ /* 0x000fc800078e0018 */
[----:B------:R-:W-:Y:S01]  /*4bf0*/  IMAD.IADD R9, R27, 0x1, R9 ;  /* 0x000000011b097824 */ /* 0x000fe200078e0209 */
[----:B------:R-:W-:-:S04]  /*4c00*/  LEA R28, P1, R26, R2, 0x1 ;  /* 0x000000021a1c7211 */ /* 0x000fc800078208ff */
[----:B------:R-:W-:-:S05]  /*4c10*/  LEA.HI.X R29, R26, R4, R9, 0x1, P1 ;  /* 0x000000041a1d7211 */ /* 0x000fca00008f0c09 */
[----:B------:R-:W2:Y:S01]  /*4c20*/  LDG.E.U16.CONSTANT R28, desc[UR10][R28.64] ;  /* 0x0000000a1c1c7981 */ /* 0x000ea2000c1e9500 */
[----:B------:R-:W-:Y:S02]  /*4c30*/  ISETP.NE.U32.AND P1, PT, R14, 0x1, PT ;  /* 0x000000010e00780c */ /* 0x000fe40003f25070 */
[----:B------:R-:W-:Y:S02]  /*4c40*/  IADD3 R9, P2, R6, 0x1, RZ ;  /* 0x0000000106097810 */ /* 0x000fe40007f5e0ff */
[----:B------:R-:W-:Y:S02]  /*4c50*/  ISETP.NE.AND.EX P1, PT, RZ, RZ, PT, P1 ;  /* 0x000000ffff00720c */ /* 0x000fe40003f25310 */
[----:B------:R-:W-:Y:S01]  /*4c60*/  IADD3.X R27, RZ, R7, RZ, P2, !PT ;  /* 0x00000007ff1b7210 */ /* 0x000fe200017fe4ff */
[----:B--2--5:R-:W-:-:S10]  /*4c70*/  IMAD.IADD R5, R5, 0x1, R28 ;  /* 0x0000000105057824 */ /* 0x024fd400078e021c */
        /* <DEDUP_REMOVED lines=26> */
[----:B------:R-:W2:Y:S01]  /*4e20*/  LDG.E.U16.CONSTANT R20, desc[UR10][R20.64] ;  /* 0x0000000a14147981 */ /* 0x000ea2000c1e9500 */
[----:B------:R-:W-:-:S04]  /*4e30*/  @P1 IADD3 R9, R13, R11, RZ ;  /* 0x0000000b0d091210 */ /* 0x000fc80007ffe0ff */
[----:B------:R-:W-:-:S05]  /*4e40*/  @P1 LEA.HI.X R11, R12, R4, R9, 0x1, P2 ;  /* 0x000000040c0b1211 */ /* 0x000fca00010f0c09 */
[----:B------:R-:W3:Y:S01]  /*4e50*/  @P1 LDG.E.U16.CONSTANT R10, desc[UR10][R10.64] ;  /* 0x0000000a0a0a1981 */ /* 0x000ee2000c1e9500 */
[C---:B------:R-:W-:Y:S02]  /*4e60*/  IADD3 R9, P2, R6.reuse, 0x2, RZ ;  /* 0x0000000206097810 */ /* 0x040fe40007f5e0ff */
[----:B------:R-:W-:-:S03]  /*4e70*/  @P1 IADD3 R9, P3, R6, 0x3, RZ ;  /* 0x0000000306091810 */ /* 0x000fc60007f7e0ff */
[--C-:B------:R-:W-:Y:S02]  /*4e80*/  IMAD.X R27, RZ, RZ, R7.reuse, P2 ;  /* 0x000000ffff1b7224 */ /* 0x100fe400010e0607 */
[----:B------:R-:W-:Y:S02]  /*4e90*/  @P1 IMAD.X R27, RZ, RZ, R7, P3 ;  /* 0x000000ffff1b1224 */ /* 0x000fe400018e0607 */
[----:B--2---:R-:W-:-:S05]  /*4ea0*/  IMAD.IADD R5, R5, 0x1, R20 ;  /* 0x0000000105057824 */ /* 0x004fca00078e0214 */
[----:B---3--:R-:W-:-:S04]  /*4eb0*/  @P1 IADD3 R2, R5, R10, RZ ;  /* 0x0000000a05021210 */ /* 0x008fc80007ffe0ff */
[----:B------:R-:W-:-:S07]  /*4ec0*/  @P1 PRMT R5, R2, 0x7610, R5 ;  /* 0x0000761002051816 */ /* 0x000fce0000000005 */
.L_x_971:
[----:B------:R-:W-:Y:S05]  /*4ed0*/  BSYNC B2 ;  /* 0x0000000000027941 */ /* 0x000fea0003800000 */
.L_x_970:
        /* <DEDUP_REMOVED lines=26> */
[----:B------:R-:W-:Y:S01]  /*5080*/  USHF.L.U64.HI UR7, UR4, 0x1, UR7 ;  /* 0x0000000104077899 */ /* 0x000fe20008010207 */
[----:B------:R-:W-:Y:S01]  /*5090*/  IADD3.X R6, ~R7, R0, RZ, P2, !PT ;  /* 0x0000000007067210 */ /* 0x000fe200017fe5ff */
[----:B------:R-:W-:-:S02]  /*50a0*/  IMAD.IADD R17, R17, 0x1, R13 ;  /* 0x0000000111117824 */ /* 0x000fc400078e020d */
[C---:B------:R-:W-:Y:S01]  /*50b0*/  IMAD R21, R9.reuse, R11, R4 ;  /* 0x0000000b09157224 */ /* 0x040fe200078e0204 */
[----:B------:R-:W-:Y:S01]  /*50c0*/  ISETP.GT.AND.EX P1, PT, R6, RZ, PT, P1 ;  /* 0x000000ff0600720c */ /* 0x000fe20003f24310 */
[----:B------:R-:W-:Y:S01]  /*50d0*/  IMAD.WIDE.U32 R12, R9, R10, RZ ;  /* 0x0000000a090c7225 */ /* 0x000fe200078e00ff */
[----:B------:R-:W-:-:S03]  /*50e0*/  SHF.L.U64.HI R17, R16, 0x1, R17 ;  /* 0x0000000110117819 */ /* 0x000fc60000010211 */
[----:B------:R-:W-:Y:S02]  /*50f0*/  IMAD.SHL.U32 R9, R16, 0x2, RZ ;  /* 0x0000000210097824 */ /* 0x000fe400078e00ff */
        /* <DEDUP_REMOVED lines=13> */
.L_x_976:
[-C--:B------:R-:W-:Y:S01]  /*51d0*/  IADD3 R26, P1, R24, R8.reuse, RZ ;  /* 0x00000008181a7210 */ /* 0x080fe20007f3e0ff */
[----:B------:R0:W2:Y:S04]  /*51e0*/  LDG.E.U16.CONSTANT R14, desc[UR10][R24.64] ;  /* 0x0000000a180e7981 */ /* 0x0000a8000c1e9500 */
[----:B------:R-:W-:Y:S01]  /*51f0*/  IMAD.X R27, R25, 0x1, R9, P1 ;  /* 0x00000001191b7824 */ /* 0x000fe200008e0609 */
[----:B------:R-:W-:-:S04]  /*5200*/  IADD3 R30, P1, R26, R8, RZ ;  /* 0x000000081a1e7210 */ /* 0x000fc80007f3e0ff */
[----:B------:R-:W-:Y:S01]  /*5210*/  IADD3.X R31, R27, R9, RZ, P1, !PT ;  /* 0x000000091b1f7210 */ /* 0x000fe20000ffe4ff */
[----:B------:R1:W2:Y:S01]  /*5220*/  LDG.E.U16.CONSTANT R6, desc[UR10][R26.64] ;  /* 0x0000000a1a067981 */ /* 0x0002a2000c1e9500 */
[----:B------:R-:W-:-:S03]  /*5230*/  IADD3 R32, P1, R30, R8, RZ ;  /* 0x000000081e207210 */ /* 0x000fc60007f3e0ff */
[----:B------:R3:W4:Y:S02]  /*5240*/  LDG.E.U16.CONSTANT R28, desc[UR10][R30.64] ;  /* 0x0000000a1e1c7981 */ /* 0x000724000c1e9500 */
[----:B------:R-:W-:Y:S01]  /*5250*/  IMAD.X R33, R31, 0x1, R9, P1 ;  /* 0x000000011f217824 */ /* 0x000fe200008e0609 */
[----:B------:R-:W-:-:S04]  /*5260*/  IADD3 R34, P1, R32, R8, RZ ;  /* 0x0000000820227210 */ /* 0x000fc80007f3e0ff */
[----:B------:R3:W4:Y:S01]  /*5270*/  LDG.E.U16.CONSTANT R37, desc[UR10][R32.64] ;  /* 0x0000000a20257981 */ /* 0x000722000c1e9500 */
[----:B------:R-:W-:Y:S01]  /*5280*/  IMAD.X R35, R33, 0x1, R9, P1 ;  /* 0x0000000121237824 */ /* 0x000fe200008e0609 */
[----:B------:R-:W-:-:S04]  /*5290*/  IADD3 R10, P1, R34, R8, RZ ;  /* 0x00000008220a7210 */ /* 0x000fc80007f3e0ff */
[----:B------:R-:W-:Y:S01]  /*52a0*/  IADD3.X R11, R35, R9, RZ, P1, !PT ;  /* 0x00000009230b7210 */ /* 0x000fe20000ffe4ff */
[----:B------:R3:W4:Y:S01]  /*52b0*/  LDG.E.U16.CONSTANT R36, desc[UR10][R34.64] ;  /* 0x0000000a22247981 */ /* 0x000722000c1e9500 */
[----:B------:R-:W-:-:S05]  /*52c0*/  IADD3 R12, P1, R10, R8, RZ ;  /* 0x000000080a0c7210 */ /* 0x000fca0007f3e0ff */
[--C-:B------:R-:W-:Y:S01]  /*52d0*/  IMAD.X R13, R11, 0x1, R9.reuse, P1 ;  /* 0x000000010b0d7824 */ /* 0x100fe200008e0609 */
[-C--:B------:R-:W-:Y:S01]  /*52e0*/  IADD3 R16, P1, R12, R8.reuse, RZ ;  /* 0x000000080c107210 */ /* 0x080fe20007f3e0ff */
[----:B------:R-:W4:Y:S04]  /*52f0*/  LDG.E.U16.CONSTANT R11, desc[UR10][R10.64] ;  /* 0x0000000a0a0b7981 */ /* 0x000f28000c1e9500 */
[----:B------:R-:W-:Y:S01]  /*5300*/  IMAD.X R17, R13, 0x1, R9, P1 ;  /* 0x000000010d117824 */ /* 0x000fe200008e0609 */
[----:B------:R-:W-:-:S04]  /*5310*/  IADD3 R20, P1, R16, R8, RZ ;  /* 0x0000000810147210 */ /* 0x000fc80007f3e0ff */
[----:B------:R-:W-:Y:S01]  /*5320*/  IADD3.X R21, R17, R9, RZ, P1, !PT ;  /* 0x0000000911157210 */ /* 0x000fe20000ffe4ff */
[----:B------:R3:W4:Y:S01]  /*5330*/  LDG.E.U16.CONSTANT R10, desc[UR10][R12.64] ;  /* 0x0000000a0c0a7981 */ /* 0x000722000c1e9500 */
[----:B------:R-:W-:-:S03]  /*5340*/  IADD3 R22, P1, R20, R8, RZ ;  /* 0x0000000814167210 */ /* 0x000fc60007f3e0ff */
[----:B------:R-:W4:Y:S02]  /*5350*/  LDG.E.U16.CONSTANT R17, desc[UR10][R16.64] ;  /* 0x0000000a10117981 */ /* 0x000f24000c1e9500 */
[--C-:B------:R-:W-:Y:S01]  /*5360*/  IMAD.X R23, R21, 0x1, R9.reuse, P1 ;  /* 0x0000000115177824 */ /* 0x100fe200008e0609 */
[-C--:B0-----:R-:W-:Y:S01]  /*5370*/  IADD3 R24, P1, R22, R8.reuse, RZ ;  /* 0x0000000816187210 */ /* 0x081fe20007f3e0ff */
[----:B------:R-:W4:Y:S04]  /*5380*/  LDG.E.U16.CONSTANT R20, desc[UR10][R20.64] ;  /* 0x0000000a14147981 */ /* 0x000f28000c1e9500 */
[----:B------:R-:W-:Y:S01]  /*5390*/  IMAD.X R25, R23, 0x1, R9, P1 ;  /* 0x0000000117197824 */ /* 0x000fe200008e0609 */
[-C--:B-1----:R-:W-:Y:S01]  /*53a0*/  IADD3 R26, P1, R24, R8.reuse, RZ ;  /* 0x00000008181a7210 */ /* 0x082fe20007f3e0ff */
[----:B------:R-:W4:Y:S03]  /*53b0*/  LDG.E.U16.CONSTANT R23, desc[UR10][R22.64] ;  /* 0x0000000a16177981 */ /* 0x000f26000c1e9500 */
[----:B------:R-:W-:Y:S01]  /*53c0*/  IADD3.X R27, R25, R9, RZ, P1, !PT ;  /* 0x00000009191b7210 */ /* 0x000fe20000ffe4ff */
[----:B------:R-:W4:Y:S01]  /*53d0*/  LDG.E.U16.CONSTANT R24, desc[UR10][R24.64] ;  /* 0x0000000a18187981 */ /* 0x000f22000c1e9500 */
[----:B---3--:R-:W-:-:S05]  /*53e0*/  IADD3 R30, P1, R26, R8, RZ ;  /* 0x000000081a1e7210 */ /* 0x008fca0007f3e0ff */
[--C-:B------:R-:W-:Y:S01]  /*53f0*/  IMAD.X R31, R27, 0x1, R9.reuse, P1 ;  /* 0x000000011b1f7824 */ /* 0x100fe200008e0609 */
[-C--:B------:R-:W-:Y:S01]  /*5400*/  IADD3 R32, P1, R30, R8.reuse, RZ ;  /* 0x000000081e207210 */ /* 0x080fe20007f3e0ff */
[----:B------:R-:W3:Y:S04]  /*5410*/  LDG.E.U16.CONSTANT R27, desc[UR10][R26.64] ;  /* 0x0000000a1a1b7981 */ /* 0x000ee8000c1e9500 */
[----:B------:R-:W-:Y:S01]  /*5420*/  IMAD.X R33, R31, 0x1, R9, P1 ;  /* 0x000000011f217824 */ /* 0x000fe200008e0609 */
[----:B------:R-:W-:Y:S01]  /*5430*/  IADD3 R34, P1, R32, R8, RZ ;  /* 0x0000000820227210 */ /* 0x000fe20007f3e0ff */
[----:B------:R-:W3:Y:S03]  /*5440*/  LDG.E.U16.CONSTANT R30, desc[UR10][R30.64] ;  /* 0x0000000a1e1e7981 */ /* 0x000ee6000c1e9500 */
[----:B------:R-:W-:-:S02]  /*5450*/  IADD3.X R35, R33, R9, RZ, P1, !PT ;  /* 0x0000000921237210 */ /* 0x000fc40000ffe4ff */
[----:B------:R-:W-:Y:S01]  /*5460*/  IADD3 R12, P1, R34, R8, RZ ;  /* 0x00000008220c7210 */ /* 0x000fe20007f3e0ff */
[----:B------:R-:W3:Y:S04]  /*5470*/  LDG.E.U16.CONSTANT R33, desc[UR10][R32.64] ;  /* 0x0000000a20217981 */ /* 0x000ee8000c1e9500 */
[----:B------:R-:W-:Y:S01]  /*5480*/  IMAD.X R13, R35, 0x1, R9, P1 ;  /* 0x00000001230d7824 */ /* 0x000fe200008e0609 */
[----:B------:R-:W3:Y:S04]  /*5490*/  LDG.E.U16.CONSTANT R34, desc[UR10][R34.64] ;  /* 0x0000000a22227981 */ /* 0x000ee8000c1e9500 */
[----:B------:R-:W3:Y:S01]  /*54a0*/  LDG.E.U16.CONSTANT R21, desc[UR10][R12.64] ;  /* 0x0000000a0c157981 */ /* 0x000ee2000c1e9500 */
[----:B------:R-:W-:-:S05]  /*54b0*/  IADD3 R2, P1, R2, 0x10, RZ ;  /* 0x0000001002027810 */ /* 0x000fca0007f3e0ff */
[----:B------:R-:W-:Y:S01]  /*54c0*/  IMAD.X R7, RZ, RZ, R7, P1 ;  /* 0x000000ffff077224 */ /* 0x000fe200008e0607 */
[----:B------:R-:W-:-:S04]  /*54d0*/  ISETP.GE.U32.AND P1, PT, R2, R29, PT ;  /* 0x0000001d0200720c */ /* 0x000fc80003f26070 */
[----:B------:R-:W-:Y:S02]  /*54e0*/  ISETP.GE.AND.EX P1, PT, R7, R4, PT, P1 ;  /* 0x000000040700720c */ /* 0x000fe40003f26310 */
[----:B--2--5:R-:W-:-:S04]  /*54f0*/  IADD3 R6, R6, R5, R14 ;  /* 0x0000000506067210 */ /* 0x024fc80007ffe00e */
[----:B----4-:R-:W-:-:S04]  /*5500*/  IADD3 R6, R37, R6, R28 ;  /* 0x0000000625067210 */ /* 0x010fc80007ffe01c */
[----:B------:R-:W-:-:S04]  /*5510*/  IADD3 R6, R11, R6, R36 ;  /* 0x000000060b067210 */ /* 0x000fc80007ffe024 */
[----:B------:R-:W-:-:S04]  /*5520*/  IADD3 R6, R17, R6, R10 ;  /* 0x0000000611067210 */ /* 0x000fc80007ffe00a */
[----:B------:R-:W-:-:S04]  /*5530*/  IADD3 R6, R23, R6, R20 ;  /* 0x0000000617067210 */ /* 0x000fc80007ffe014 */
[----:B---3--:R-:W-:Y:S02]  /*5540*/  IADD3 R6, R27, R6, R24 ;  /* 0x000000061b067210 */ /* 0x008fe40007ffe018 */
[----:B------:R-:W-:Y:S02]  /*5550*/  IADD3 R24, P2, R12, R8, RZ ;  /* 0x000000080c187210 */ /* 0x000fe40007f5e0ff */
[----:B------:R-:W-:Y:S02]  /*5560*/  IADD3 R6, R33, R6, R30 ;  /* 0x0000000621067210 */ /* 0x000fe40007ffe01e */
[----:B------:R-:W-:Y:S02]  /*5570*/  IADD3.X R25, R13, R9, RZ, P2, !PT ;  /* 0x000000090d197210 */ /* 0x000fe400017fe4ff */
[----:B------:R-:W-:-:S04]  /*5580*/  IADD3 R6, R21, R6, R34 ;  /* 0x0000000615067210 */ /* 0x000fc80007ffe022 */
[----:B------:R-:W-:Y:S01]  /*5590*/  PRMT R5, R6, 0x7610, R5 ;  /* 0x0000761006057816 */ /* 0x000fe20000000005 */
[----:B------:R-:W-:Y:S06]  /*55a0*/  @!P1 BRA `(.L_x_976) ;  /* 0xfffffffc00089947 */ /* 0x000fec000383ffff */
.L_x_975:
[----:B------:R-:W-:Y:S05]  /*55b0*/  BSYNC B3 ;  /* 0x0000000000037941 */ /* 0x000fea0003800000 */
.L_x_974:
[----:B------:R-:W-:Y:S01]  /*55c0*/  IADD3 R4, P2, -R2, R3, RZ ;  /* 0x0000000302047210 */ /* 0x000fe20007f5e1ff */
[----:B------:R-:W-:Y:S03]  /*55d0*/  BSSY B3, `(.L_x_977) ;  /* 0x0000025000037945 */ /* 0x000fe60003800000 */
[----:B------:R-:W-:Y:S01]  /*55e0*/  ISETP.GT.U32.AND P1, PT, R4, 0x4, PT ;  /* 0x000000040400780c */ /* 0x000fe20003f24070 */
[----:B------:R-:W-:-:S05]  /*55f0*/  IMAD.X R4, R0, 0x1, ~R7, P2 ;  /* 0x0000000100047824 */ /* 0x000fca00010e0e07 */
[----:B------:R-:W-:-:S13]  /*5600*/  ISETP.GT.AND.EX P1, PT, R4, RZ, PT, P1 ;  /* 0x000000ff0400720c */ /* 0x000fda0003f24310 */
[----:B------:R-:W-:Y:S05]  /*5610*/  @!P1 BRA `(.L_x_978) ;  /* 0x0000000000809947 */ /* 0x000fea0003800000 */
[-C--:B------:R-:W-:Y:S02]  /*5620*/  IADD3 R28, P0, R24, R8.reuse, RZ ;  /* 0x00000008181c7210 */ /* 0x080fe40007f1e0ff */
[----:B------:R-:W2:Y:S03]  /*5630*/  LDG.E.U16.CONSTANT R24, desc[UR10][R24.64] ;  /* 0x0000000a18187981 */ /* 0x000ea6000c1e9500 */
[----:B------:R-:W-:Y:S01]  /*5640*/  IMAD.X R29, R25, 0x1, R9, P0 ;  /* 0x00000001191d7824 */ /* 0x000fe200000e0609 */
[----:B------:R-:W-:-:S04]  /*5650*/  IADD3 R12, P0, R28, R8, RZ ;  /* 0x000000081c0c7210 */ /* 0x000fc80007f1e0ff */
[----:B------:R-:W-:Y:S01]  /*5660*/  IADD3.X R13, R29, R9, RZ, P0, !PT ;  /* 0x000000091d0d7210 */ /* 0x000fe200007fe4ff */
[----:B------:R-:W2:Y:S01]  /*5670*/  LDG.E.U16.CONSTANT R28, desc[UR10][R28.64] ;  /* 0x0000000a1c1c7981 */ /* 0x000ea2000c1e9500 */
[----:B------:R-:W-:-:S05]  /*5680*/  IADD3 R16, P0, R12, R8, RZ ;  /* 0x000000080c107210 */ /* 0x000fca0007f1e0ff */
[--C-:B------:R-:W-:Y:S01]  /*5690*/  IMAD.X R17, R13, 0x1, R9.reuse, P0 ;  /* 0x000000010d117824 */ /* 0x100fe200000e0609 */
[-C--:B------:R-:W-:Y:S01]  /*56a0*/  IADD3 R10, P0, R16, R8.reuse, RZ ;  /* 0x00000008100a7210 */ /* 0x080fe20007f1e0ff */
[----:B------:R-:W3:Y:S04]  /*56b0*/  LDG.E.U16.CONSTANT R13, desc[UR10][R12.64] ;  /* 0x0000000a0c0d7981 */ /* 0x000ee8000c1e9500 */
[----:B------:R-:W-:Y:S01]  /*56c0*/  IMAD.X R11, R17, 0x1, R9, P0 ;  /* 0x00000001110b7824 */ /* 0x000fe200000e0609 */
[----:B------:R-:W-:Y:S01]  /*56d0*/  IADD3 R20, P0, R10, R8, RZ ;  /* 0x000000080a147210 */ /* 0x000fe20007f1e0ff */
[----:B------:R-:W3:Y:S03]  /*56e0*/  LDG.E.U16.CONSTANT R16, desc[UR10][R16.64] ;  /* 0x0000000a10107981 */ /* 0x000ee6000c1e9500 */
[----:B------:R-:W-:-:S02]  /*56f0*/  IADD3.X R21, R11, R9, RZ, P0, !PT ;  /* 0x000000090b157210 */ /* 0x000fc400007fe4ff */
[-C--:B------:R-:W-:Y:S01]  /*5700*/  IADD3 R22, P0, R20, R8.reuse, RZ ;  /* 0x0000000814167210 */ /* 0x080fe20007f1e0ff */
[----:B------:R-:W4:Y:S04]  /*5710*/  LDG.E.U16.CONSTANT R11, desc[UR10][R10.64] ;  /* 0x0000000a0a0b7981 */ /* 0x000f28000c1e9500 */
[--C-:B------:R-:W-:Y:S01]  /*5720*/  IMAD.X R23, R21, 0x1, R9.reuse, P0 ;  /* 0x0000000115177824 */ /* 0x100fe200000e0609 */
[----:B------:R-:W-:Y:S01]  /*5730*/  IADD3 R26, P0, R22, R8, RZ ;  /* 0x00000008161a7210 */ /* 0x000fe20007f1e0ff */
[----:B------:R-:W4:Y:S04]  /*5740*/  LDG.E.U16.CONSTANT R20, desc[UR10][R20.64] ;  /* 0x0000000a14147981 */ /* 0x000f28000c1e9500 */
[----:B------:R-:W-:-:S02]  /*5750*/  IMAD.X R27, R23, 0x1, R9, P0 ;  /* 0x00000001171b7824 */ /* 0x000fc400000e0609 */
[----:B------:R-:W4:Y:S04]  /*5760*/  LDG.E.U16.CONSTANT R23, desc[UR10][R22.64] ;  /* 0x0000000a16177981 */ /* 0x000f28000c1e9500 */
[----:B------:R-:W4:Y:S01]  /*5770*/  LDG.E.U16.CONSTANT R6, desc[UR10][R26.64] ;  /* 0x0000000a1a067981 */ /* 0x000f22000c1e9500 */
[----:B------:R-:W-:Y:S02]  /*5780*/  IADD3 R2, P2, R2, 0x8, RZ ;  /* 0x0000000802027810 */ /* 0x000fe40007f5e0ff */
[----:B------:R-:W-:Y:S02]  /*5790*/  PLOP3.LUT P0, PT, PT, PT, PT, 0x8, 0x0 ;  /* 0x000000000000781c */ /* 0x000fe40003f0e170 */
[----:B------:R-:W-:Y:S02]  /*57a0*/  IADD3.X R7, RZ, R7, RZ, P2, !PT ;  /* 0x00000007ff077210 */ /* 0x000fe400017fe4ff */
[----:B--2--5:R-:W-:-:S04]  /*57b0*/  IADD3 R24, R28, R5, R24 ;  /* 0x000000051c187210 */ /* 0x024fc80007ffe018 */
[----:B---3--:R-:W-:-:S04]  /*57c0*/  IADD3 R24, R16, R24, R13 ;  /* 0x0000001810187210 */ /* 0x008fc80007ffe00d */
[----:B----4-:R-:W-:Y:S02]  /*57d0*/  IADD3 R4, R20, R24, R11 ;  /* 0x0000001814047210 */ /* 0x010fe40007ffe00b */
[----:B------:R-:W-:Y:S02]  /*57e0*/  IADD3 R24, P1, R26, R8, RZ ;  /* 0x000000081a187210 */ /* 0x000fe40007f3e0ff */
[----:B------:R-:W-:-:S03]  /*57f0*/  IADD3 R4, R6, R4, R23 ;  /* 0x0000000406047210 */ /* 0x000fc60007ffe017 */
[----:B------:R-:W-:Y:S01]  /*5800*/  IMAD.X R25, R27, 0x1, R9, P1 ;  /* 0x000000011b197824 */ /* 0x000fe200008e0609 */
[----:B------:R-:W-:-:S07]  /*5810*/  PRMT R5, R4, 0x7610, R5 ;  /* 0x0000761004057816 */ /* 0x000fce0000000005 */
.L_x_978:
[----:B------:R-:W-:Y:S05]  /*5820*/  BSYNC B3 ;  /* 0x0000000000037941 */ /* 0x000fea0003800000 */
.L_x_977:
[----:B------:R-:W-:-:S04]  /*5830*/  ISETP.LT.U32.AND P1, PT, R2, R3, PT ;  /* 0x000000030200720c */ /* 0x000fc80003f21070 */
[----:B------:R-:W-:-:S13]  /*5840*/  ISETP.LT.OR.EX P0, PT, R7, R0, P0, P1 ;  /* 0x000000000700720c */ /* 0x000fda0000701710 */
[----:B------:R-:W-:Y:S05]  /*5850*/  @!P0 BRA `(.L_x_973) ;  /* 0x0000000000308947 */ /* 0x000fea0003800000 */
[-C--:B------:R-:W-:Y:S02]  /*5860*/  IADD3 R2, P0, R24, R8.reuse, RZ ;  /* 0x0000000818027210 */ /* 0x080fe40007f1e0ff */
[----:B------:R-:W2:Y:S02]  /*5870*/  LDG.E.U16.CONSTANT R24, desc[UR10][R24.64] ;  /* 0x0000000a18187981 */ /* 0x000ea4000c1e9500 */
[----:B------:R-:W-:Y:S01]  /*5880*/  IADD3 R6, P1, R2, R8, RZ ;  /* 0x0000000802067210 */ /* 0x000fe20007f3e0ff */
[----:B------:R-:W-:-:S03]  /*5890*/  IMAD.X R3, R25, 0x1, R9, P0 ;  /* 0x0000000119037824 */ /* 0x000fc600000e0609 */
[----:B------:R-:W-:Y:S02]  /*58a0*/  IADD3 R8, P0, R6, R8, RZ ;  /* 0x0000000806087210 */ /* 0x000fe40007f1e0ff */
[----:B------:R-:W-:Y:S01]  /*58b0*/  IADD3.X R7, R3, R9, RZ, P1, !PT ;  /* 0x0000000903077210 */ /* 0x000fe20000ffe4ff */
[----:B------:R-:W2:Y:S04]  /*58c0*/  LDG.E.U16.CONSTANT R2, desc[UR10][R2.64] ;  /* 0x0000000a02027981 */ /* 0x000ea8000c1e9500 */
[----:B------:R-:W-:Y:S01]  /*58d0*/  IMAD.X R9, R7, 0x1, R9, P0 ;  /* 0x0000000107097824 */ /* 0x000fe200000e0609 */
[----:B------:R-:W3:Y:S04]  /*58e0*/  LDG.E.U16.CONSTANT R6, desc[UR10][R6.64] ;  /* 0x0000000a06067981 */ /* 0x000ee8000c1e9500 */
[----:B------:R-:W3:Y:S01]  /*58f0*/  LDG.E.U16.CONSTANT R8, desc[UR10][R8.64] ;  /* 0x0000000a08087981 */ /* 0x000ee2000c1e9500 */
[----:B--2--5:R-:W-:-:S04]  /*5900*/  IADD3 R5, R2, R5, R24 ;  /* 0x0000000502057210 */ /* 0x024fc80007ffe018 */
[----:B---3--:R-:W-:-:S07]  /*5910*/  IADD3 R5, R8, R5, R6 ;  /* 0x0000000508057210 */ /* 0x008fce0007ffe006 */
.L_x_973:
[----:B------:R-:W-:Y:S05]  /*5920*/  BSYNC B2 ;  /* 0x0000000000027941 */ /* 0x000fea0003800000 */
.L_x_972:
[----:B-----5:R0:W-:Y:S02]  /*5930*/  STG.E.U16 desc[UR10][R18.64], R5 ;  /* 0x0000000512007986 */ /* 0x0201e4000c10150a */
.L_x_969:
[----:B------:R-:W-:Y:S05]  /*5940*/  BSYNC B1 ;  /* 0x0000000000017941 */ /* 0x000fea0003800000 */
.L_x_968:
[----:B------:R-:W-:-:S07]  /*5950*/  VIADD R15, R15, 0x80 ;  /* 0x000000800f0f7836 */ /* 0x000fce0000000000 */
.L_x_960:
[----:B------:R-:W-:Y:S05]  /*5960*/  BSYNC B0 ;  /* 0x0000000000007941 */ /* 0x000fea0003800000 */
.L_x_959:
        /* <DEDUP_REMOVED lines=357> */
.L_x_981:
        /* <DEDUP_REMOVED lines=24> */
.L_x_984:
        /* <DEDUP_REMOVED lines=20> */
.L_x_983:
[----:B------:R-:W-:Y:S05]  /*7280*/  BSYNC B1 ;  /* 0x0000000000017941 */ /* 0x000fea0003800000 */
.L_x_982:
        /* <DEDUP_REMOVED lines=26> */
.L_x_986:
        /* <DEDUP_REMOVED lines=19> */
.L_x_987:
[----:B------:R-:W-:Y:S05]  /*7560*/  BSYNC B1 ;  /* 0x0000000000017941 */ /* 0x000fea0003800000 */
.L_x_985:
        /* <DEDUP_REMOVED lines=94> */
.L_x_991:
[----:B------:R-:W-:Y:S05]  /*7b50*/  BSYNC B2 ;  /* 0x0000000000027941 */ /* 0x000fea0003800000 */
.L_x_990:
        /* <DEDUP_REMOVED lines=47> */
.L_x_996:
        /* <DEDUP_REMOVED lines=62> */
.L_x_995:
[----:B------:R-:W-:Y:S05]  /*8230*/  BSYNC B3 ;  /* 0x0000000000037941 */ /* 0x000fea0003800000 */
.L_x_994:
        /* <DEDUP_REMOVED lines=38> */
.L_x_998:
[----:B------:R-:W-:Y:S05]  /*84a0*/  BSYNC B3 ;  /* 0x0000000000037941 */ /* 0x000fea0003800000 */
.L_x_997:
        /* <DEDUP_REMOVED lines=15> */
.L_x_993:
[----:B------:R-:W-:Y:S05]  /*85a0*/  BSYNC B2 ;  /* 0x0000000000027941 */ /* 0x000fea0003800000 */
.L_x_992:
[----:B-----5:R0:W-:Y:S02]  /*85b0*/  STG.E.U16 desc[UR10][R18.64], R5 ;  /* 0x0000000512007986 */ /* 0x0201e4000c10150a */
.L_x_989:
[----:B------:R-:W-:Y:S05]  /*85c0*/  BSYNC B1 ;  /* 0x0000000000017941 */ /* 0x000fea0003800000 */
.L_x_988:
[----:B------:R-:W-:-:S07]  /*85d0*/  VIADD R15, R15, 0x80 ;  /* 0x000000800f0f7836 */ /* 0x000fce0000000000 */
.L_x_980:
[----:B------:R-:W-:Y:S05]  /*85e0*/  BSYNC B0 ;  /* 0x0000000000007941 */ /* 0x000fea0003800000 */
.L_x_979:
        /* <DEDUP_REMOVED lines=357> */
.L_x_1001:
        /* <DEDUP_REMOVED lines=24> */
.L_x_1004:
        /* <DEDUP_REMOVED lines=20> */
.L_x_1003:
[----:B------:R-:W-:Y:S05]  /*9f00*/  BSYNC B1 ;  /* 0x0000000000017941 */ /* 0x000fea0003800000 */
.L_x_1002:
        /* <DEDUP_REMOVED lines=26> */
.L_x_1006:
        /* <DEDUP_REMOVED lines=19> */
.L_x_1007:
[----:B------:R-:W-:Y:S05]  /*a1e0*/  BSYNC B1 ;  /* 0x0000000000017941 */ /* 0x000fea0003800000 */
.L_x_1005:
        /* <DEDUP_REMOVED lines=94> */
.L_x_1011:
[----:B------:R-:W-:Y:S05]  /*a7d0*/  BSYNC B2 ;  /* 0x0000000000027941 */ /* 0x000fea0003800000 */
.L_x_1010:
        /* <DEDUP_REMOVED lines=47> */
.L_x_1016:
        /* <DEDUP_REMOVED lines=62> */
.L_x_1015:
[----:B------:R-:W-:Y:S05]  /*aeb0*/  BSYNC B3 ;  /* 0x0000000000037941 */ /* 0x000fea0003800000 */
.L_x_1014:
        /* <DEDUP_REMOVED lines=38> */
.L_x_1018:
[----:B------:R-:W-:Y:S05]  /*b120*/  BSYNC B3 ;  /* 0x0000000000037941 */ /* 0x000fea0003800000 */
.L_x_1017:
        /* <DEDUP_REMOVED lines=15> */
.L_x_1013:
[----:B------:R-:W-:Y:S05]  /*b220*/  BSYNC B2 ;  /* 0x0000000000027941 */ /* 0x000fea0003800000 */
.L_x_1012:
[----:B-----5:R0:W-:Y:S02]  /*b230*/  STG.E.U16 desc[UR10][R18.64], R5 ;  /* 0x0000000512007986 */ /* 0x0201e4000c10150a */
.L_x_1009:
[----:B------:R-:W-:Y:S05]  /*b240*/  BSYNC B1 ;  /* 0x0000000000017941 */ /* 0x000fea0003800000 */
.L_x_1008:
[----:B------:R-:W-:-:S07]  /*b250*/  VIADD R15, R15, 0x80 ;  /* 0x000000800f0f7836 */ /* 0x000fce0000000000 */
.L_x_1000:
[----:B------:R-:W-:Y:S05]  /*b260*/  BSYNC B0 ;  /* 0x0000000000007941 */ /* 0x000fea0003800000 */
.L_x_999:
        /* <DEDUP_REMOVED lines=357> */
.L_x_1021:
        /* <DEDUP_REMOVED lines=24> */
.L_x_1024:
        /* <DEDUP_REMOVED lines=20> */
.L_x_1023:
[----:B------:R-:W-:Y:S05]  /*cb80*/  BSYNC B1 ;  /* 0x0000000000017941 */ /* 0x000fea0003800000 */
.L_x_1022:
        /* <DEDUP_REMOVED lines=26> */
.L_x_1026:
        /* <DEDUP_REMOVED lines=19> */
.L_x_1027:
[----:B------:R-:W-:Y:S05]  /*ce60*/  BSYNC B1 ;  /* 0x0000000000017941 */ /* 0x000fea0003800000 */
.L_x_1025:
        /* <DEDUP_REMOVED lines=47> */
[----:B------:R-:W-:Y:S01]  /*d160*/  IMAD.X R4, RZ, RZ, UR5, P1 ;  /* 0x00000005ff047e24 */ /* 0x000fe200088e06ff */
[----:B------:R-:W-:Y:S02]  /*d170*/  LEA R28, P1, R26, R2, 0x1 ;  /* 0x000000021a1c7211 */ /* 0x000fe400078208ff */
[----:B------:R-:W-:-:S04]  /*d180*/  IADD3 R9, R27, R9, RZ ;  /* 0x000000091b097210 */ /* 0x000fc80007ffe0ff */
        /* <DEDUP_REMOVED lines=12> */
[----:B------:R-:W-:Y:S01]  /*d250*/  IMAD.WIDE.U32 R26, R14, R20, UR4 ;  /* 0x000000040e1a7e25 */ /* 0x000fe2000f8e0014 */
[----:B------:R-:W-:-:S03]  /*d260*/  ISETP.NE.AND.EX P1, PT, RZ, RZ, PT, P1 ;  /* 0x000000ffff00720c */ /* 0x000fc60003f25310 */
[----:B------:R-:W-:Y:S02]  /*d270*/  IMAD R9, R14, R21, R9 ;  /* 0x000000150e097224 */ /* 0x000fe400078e0209 */
[----:B------:R-:W-:Y:S02]  /*d280*/  IMAD.X R23, R25, 0x1, R13, P5 ;  /* 0x0000000119177824 */ /* 0x000fe400028e060d */
        /* <DEDUP_REMOVED lines=22> */
[----:B------:R-:W-:Y:S02]  /*d3f0*/  @P1 IADD3 R9, P3, R14, 0x3, RZ ;  /* 0x000000030e091810 */ /* 0x000fe40007f7e0ff */
[-C--:B------:R-:W-:Y:S02]  /*d400*/  IADD3.X R27, RZ, R17.reuse, RZ, P2, !PT ;  /* 0x00000011ff1b7210 */ /* 0x080fe400017fe4ff */
[----:B------:R-:W-:Y:S01]  /*d410*/  @P1 IADD3.X R27, RZ, R17, RZ, P3, !PT ;  /* 0x00000011ff1b1210 */ /* 0x000fe20001ffe4ff */
[----:B--2---:R-:W-:-:S04]  /*d420*/  IMAD.IADD R5, R5, 0x1, R20 ;  /* 0x0000000105057824 */ /* 0x004fc800078e0214 */
[----:B---3--:R-:W-:-:S05]  /*d430*/  @P1 IMAD.IADD R2, R5, 0x1, R10 ;  /* 0x0000000105021824 */ /* 0x008fca00078e020a */
[----:B------:R-:W-:-:S07]  /*d440*/  @P1 PRMT R5, R2, 0x7610, R5 ;  /* 0x0000761002051816 */ /* 0x000fce0000000005 */
.L_x_1031:
[----:B------:R-:W-:Y:S05]  /*d450*/  BSYNC B2 ;  /* 0x0000000000027941 */ /* 0x000fea0003800000 */
.L_x_1030:
        /* <DEDUP_REMOVED lines=28> */
[----:B------:R-:W-:Y:S01]  /*d620*/  USHF.L.U64.HI UR7, UR4, 0x1, UR7 ;  /* 0x0000000104077899 */ /* 0x000fe20008010207 */
[----:B------:R-:W-:-:S02]  /*d630*/  IMAD.X R6, R0, 0x1, ~R7, P2 ;  /* 0x0000000100067824 */ /* 0x000fc400010e0e07 */
[----:B------:R-:W-:Y:S01]  /*d640*/  IMAD.WIDE.U32 R12, R9, R10, RZ ;  /* 0x0000000a090c7225 */ /* 0x000fe200078e00ff */
[----:B------:R-:W-:Y:S02]  /*d650*/  SHF.L.U32 R9, R16, 0x1, RZ ;  /* 0x0000000110097819 */ /* 0x000fe400000006ff */
[----:B------:R-:W-:Y:S02]  /*d660*/  ISETP.GT.AND.EX P1, PT, R6, RZ, PT, P1 ;  /* 0x000000ff0600720c */ /* 0x000fe40003f24310 */
[----:B------:R-:W-:Y:S02]  /*d670*/  LEA R9, P0, R12, R9, 0x1 ;  /* 0x000000090c097211 */ /* 0x000fe400078008ff */
[----:B------:R-:W-:Y:S02]  /*d680*/  SHF.L.U64.HI R17, R16, 0x1, R17 ;  /* 0x0000000110117819 */ /* 0x000fe40000010211 */
[----:B------:R-:W-:Y:S02]  /*d690*/  IADD3 R4, R13, R21, RZ ;  /* 0x000000150d047210 */ /* 0x000fe40007ffe0ff */
[----:B------:R-:W-:-:S02]  /*d6a0*/  IADD3 R24, P2, P3, R9, UR8, R8 ;  /* 0x0000000809187c10 */ /* 0x000fc4000fb5e008 */
[----:B------:R-:W-:Y:S02]  /*d6b0*/  LEA.HI.X R12, R12, R17, R4, 0x1, P0 ;  /* 0x000000110c0c7211 */ /* 0x000fe400000f0c04 */
[C---:B------:R-:W-:Y:S02]  /*d6c0*/  SHF.L.U64.HI R9, R10.reuse, 0x1, R11 ;  /* 0x000000010a097819 */ /* 0x040fe4000001020b */
[----:B------:R-:W-:Y:S02]  /*d6d0*/  LEA R8, P4, R10, -UR6, 0x1 ;  /* 0x800000060a087c11 */ /* 0x000fe4000f8808ff */
[----:B------:R-:W-:Y:S02]  /*d6e0*/  IADD3.X R25, R12, UR9, RZ, P2, P3 ;  /* 0x000000090c197c10 */ /* 0x000fe400097e64ff */
[----:B------:R-:W-:Y:S02]  /*d6f0*/  IADD3.X R9, R9, ~UR7, RZ, P4, !PT ;  /* 0x8000000709097c10 */ /* 0x000fe4000a7fe4ff */
[----:B------:R-:W-:Y:S01]  /*d700*/  PLOP3.LUT P0, PT, PT, PT, PT, 0x80, 0x0 ;  /* 0x000000000000781c */ /* 0x000fe20003f0f070 */
[----:B------:R-:W-:-:S12]  /*d710*/  @!P1 BRA `(.L_x_1035) ;  /* 0x0000000400049947 */ /* 0x000fd80003800000 */
[----:B------:R-:W-:Y:S02]  /*d720*/  IADD3 R29, P1, R3, -0xc, RZ ;  /* 0xfffffff4031d7810 */ /* 0x000fe40007f3e0ff */
[----:B------:R-:W-:Y:S02]  /*d730*/  PLOP3.LUT P0, PT, PT, PT, PT, 0x8, 0x0 ;  /* 0x000000000000781c */ /* 0x000fe40003f0e170 */
[----:B------:R-:W-:-:S11]  /*d740*/  IADD3.X R4, R0, -0x1, RZ, P1, !PT ;  /* 0xffffffff00047810 */ /* 0x000fd60000ffe4ff */
.L_x_1036:
        /* <DEDUP_REMOVED lines=10> */
[----:B------:R-:W-:Y:S01]  /*d7f0*/  IADD3.X R35, R33, R9, RZ, P1, !PT ;  /* 0x0000000921237210 */ /* 0x000fe20000ffe4ff */
[----:B------:R3:W4:Y:S01]  /*d800*/  LDG.E.U16.CONSTANT R37, desc[UR10][R32.64] ;  /* 0x0000000a20257981 */ /* 0x000722000c1e9500 */
[----:B------:R-:W-:-:S03]  /*d810*/  IADD3 R10, P1, R34, R8, RZ ;  /* 0x00000008220a7210 */ /* 0x000fc60007f3e0ff */
[----:B------:R3:W4:Y:S02]  /*d820*/  LDG.E.U16.CONSTANT R36, desc[UR10][R34.64] ;  /* 0x0000000a22247981 */ /* 0x000724000c1e9500 */
[----:B------:R-:W-:Y:S01]  /*d830*/  IMAD.X R11, R35, 0x1, R9, P1 ;  /* 0x00000001230b7824 */ /* 0x000fe200008e0609 */
[----:B------:R-:W-:-:S04]  /*d840*/  IADD3 R12, P1, R10, R8, RZ ;  /* 0x000000080a0c7210 */ /* 0x000fc80007f3e0ff */
[----:B------:R-:W-:Y:S02]  /*d850*/  IADD3.X R13, R11, R9, RZ, P1, !PT ;  /* 0x000000090b0d7210 */ /* 0x000fe40000ffe4ff */
        /* <DEDUP_REMOVED lines=10> */
[----:B------:R-:W4:Y:S03]  /*d900*/  LDG.E.U16.CONSTANT R20, desc[UR10][R20.64] ;  /* 0x0000000a14147981 */ /* 0x000f26000c1e9500 */
[-C--:B------:R-:W-:Y:S02]  /*d910*/  IADD3.X R25, R23, R9.reuse, RZ, P1, !PT ;  /* 0x0000000917197210 */ /* 0x080fe40000ffe4ff */
[-C--:B-1----:R-:W-:Y:S01]  /*d920*/  IADD3 R26, P1, R24, R8.reuse, RZ ;  /* 0x00000008181a7210 */ /* 0x082fe20007f3e0ff */
[----:B------:R-:W4:Y:S04]  /*d930*/  LDG.E.U16.CONSTANT R23, desc[UR10][R22.64] ;  /* 0x0000000a16177981 */ /* 0x000f28000c1e9500 */
[----:B------:R-:W-:Y:S01]  /*d940*/  IMAD.X R27, R25, 0x1, R9, P1 ;  /* 0x00000001191b7824 */ /* 0x000fe200008e0609 */
[----:B---3--:R-:W-:Y:S01]  /*d950*/  IADD3 R30, P1, R26, R8, RZ ;  /* 0x000000081a1e7210 */ /* 0x008fe20007f3e0ff */
[----:B------:R-:W3:Y:S03]  /*d960*/  LDG.E.U16.CONSTANT R24, desc[UR10][R24.64] ;  /* 0x0000000a18187981 */ /* 0x000ee6000c1e9500 */
[----:B------:R-:W-:-:S02]  /*d970*/  IADD3.X R31, R27, R9, RZ, P1, !PT ;  /* 0x000000091b1f7210 */ /* 0x000fc40000ffe4ff */
        /* <DEDUP_REMOVED lines=11> */
[----:B------:R-:W-:-:S04]  /*da30*/  IADD3 R2, P1, R2, 0x10, RZ ;  /* 0x0000001002027810 */ /* 0x000fc80007f3e0ff */
[----:B------:R-:W-:Y:S02]  /*da40*/  IADD3.X R7, RZ, R7, RZ, P1, !PT ;  /* 0x00000007ff077210 */ /* 0x000fe40000ffe4ff */
        /* <DEDUP_REMOVED lines=9> */
[----:B------:R-:W-:-:S03]  /*dae0*/  IADD3 R6, R33, R6, R30 ;  /* 0x0000000621067210 */ /* 0x000fc60007ffe01e */
[----:B------:R-:W-:Y:S01]  /*daf0*/  IMAD.X R25, R13, 0x1, R9, P2 ;  /* 0x000000010d197824 */ /* 0x000fe200010e0609 */
[----:B------:R-:W-:-:S04]  /*db00*/  IADD3 R6, R21, R6, R34 ;  /* 0x0000000615067210 */ /* 0x000fc80007ffe022 */
[----:B------:R-:W-:Y:S01]  /*db10*/  PRMT R5, R6, 0x7610, R5 ;  /* 0x0000761006057816 */ /* 0x000fe20000000005 */
[----:B------:R-:W-:Y:S06]  /*db20*/  @!P1 BRA `(.L_x_1036) ;  /* 0xfffffffc00089947 */ /* 0x000fec000383ffff */
.L_x_1035:
[----:B------:R-:W-:Y:S05]  /*db30*/  BSYNC B3 ;  /* 0x0000000000037941 */ /* 0x000fea0003800000 */
.L_x_1034:
        /* <DEDUP_REMOVED lines=13> */
[----:B------:R-:W-:Y:S01]  /*dc10*/  IMAD.X R17, R13, 0x1, R9, P0 ;  /* 0x000000010d117824 */ /* 0x000fe200000e0609 */
[-C--:B------:R-:W-:Y:S01]  /*dc20*/  IADD3 R10, P0, R16, R8.reuse, RZ ;  /* 0x00000008100a7210 */ /* 0x080fe20007f1e0ff */
[----:B------:R-:W3:Y:S03]  /*dc30*/  LDG.E.U16.CONSTANT R13, desc[UR10][R12.64] ;  /* 0x0000000a0c0d7981 */ /* 0x000ee6000c1e9500 */
[----:B------:R-:W-:Y:S01]  /*dc40*/  IADD3.X R11, R17, R9, RZ, P0, !PT ;  /* 0x00000009110b7210 */ /* 0x000fe200007fe4ff */
[----:B------:R-:W3:Y:S01]  /*dc50*/  LDG.E.U16.CONSTANT R16, desc[UR10][R16.64] ;  /* 0x0000000a10107981 */ /* 0x000ee2000c1e9500 */
[----:B------:R-:W-:-:S05]  /*dc60*/  IADD3 R20, P0, R10, R8, RZ ;  /* 0x000000080a147210 */ /* 0x000fca0007f1e0ff */
[----:B------:R-:W-:Y:S01]  /*dc70*/  IMAD.X R21, R11, 0x1, R9, P0 ;  /* 0x000000010b157824 */ /* 0x000fe200000e0609 */
[-C--:B------:R-:W-:Y:S01]  /*dc80*/  IADD3 R22, P0, R20, R8.reuse, RZ ;  /* 0x0000000814167210 */ /* 0x080fe20007f1e0ff */
        /* <DEDUP_REMOVED lines=8> */
[----:B------:R-:W-:Y:S02]  /*dd10*/  PLOP3.LUT P0, PT, PT, PT, PT, 0x8, 0x0 ;  /* 0x000000000000781c */ /* 0x000fe40003f0e170 */
[----:B------:R-:W-:-:S02]  /*dd20*/  IADD3.X R7, RZ, R7, RZ, P2, !PT ;  /* 0x00000007ff077210 */ /* 0x000fc400017fe4ff */
[----:B--2--5:R-:W-:-:S04]  /*dd30*/  IADD3 R24, R28, R5, R24 ;  /* 0x000000051c187210 */ /* 0x024fc80007ffe018 */
[----:B---3--:R-:W-:-:S04]  /*dd40*/  IADD3 R24, R16, R24, R13 ;  /* 0x0000001810187210 */ /* 0x008fc80007ffe00d */
[----:B----4-:R-:W-:Y:S02]  /*dd50*/  IADD3 R4, R20, R24, R11 ;  /* 0x0000001814047210 */ /* 0x010fe40007ffe00b */
[----:B------:R-:W-:-:S05]  /*dd60*/  IADD3 R24, P1, R26, R8, RZ ;  /* 0x000000081a187210 */ /* 0x000fca0007f3e0ff */
[----:B------:R-:W-:Y:S01]  /*dd70*/  IMAD.X R25, R27, 0x1, R9, P1 ;  /* 0x000000011b197824 */ /* 0x000fe200008e0609 */
[----:B------:R-:W-:-:S04]  /*dd80*/  IADD3 R4, R6, R4, R23 ;  /* 0x0000000406047210 */ /* 0x000fc80007ffe017 */
[----:B------:R-:W-:-:S07]  /*dd90*/  PRMT R5, R4, 0x7610, R5 ;  /* 0x0000761004057816 */ /* 0x000fce0000000005 */
.L_x_1038:
[----:B------:R-:W-:Y:S05]  /*dda0*/  BSYNC B3 ;  /* 0x0000000000037941 */ /* 0x000fea0003800000 */
.L_x_1037:
[----:B------:R-:W-:-:S04]  /*ddb0*/  ISETP.LT.U32.AND P1, PT, R2, R3, PT ;  /* 0x000000030200720c */ /* 0x000fc80003f21070 */
[----:B------:R-:W-:-:S13]  /*ddc0*/  ISETP.LT.OR.EX P0, PT, R7, R0, P0, P1 ;  /* 0x000000000700720c */ /* 0x000fda0000701710 */
[----:B------:R-:W-:Y:S05]  /*ddd0*/  @!P0 BRA `(.L_x_1033) ;  /* 0x0000000000308947 */ /* 0x000fea0003800000 */
[-C--:B------:R-:W-:Y:S02]  /*dde0*/  IADD3 R2, P0, R24, R8.reuse, RZ ;  /* 0x0000000818027210 */ /* 0x080fe40007f1e0ff */
[----:B------:R-:W2:Y:S02]  /*ddf0*/  LDG.E.U16.CONSTANT R24, desc[UR10][R24.64] ;  /* 0x0000000a18187981 */ /* 0x000ea4000c1e9500 */
[-C--:B------:R-:W-:Y:S02]  /*de00*/  IADD3 R6, P1, R2, R8.reuse, RZ ;  /* 0x0000000802067210 */ /* 0x080fe40007f3e0ff */
[----:B------:R-:W-:Y:S02]  /*de10*/  IADD3.X R3, R25, R9, RZ, P0, !PT ;  /* 0x0000000919037210 */ /* 0x000fe400007fe4ff */
[----:B------:R-:W-:-:S03]  /*de20*/  IADD3 R8, P0, R6, R8, RZ ;  /* 0x0000000806087210 */ /* 0x000fc60007f1e0ff */
[----:B------:R-:W-:Y:S01]  /*de30*/  IMAD.X R7, R3, 0x1, R9, P1 ;  /* 0x0000000103077824 */ /* 0x000fe200008e0609 */
[----:B------:R-:W2:Y:S04]  /*de40*/  LDG.E.U16.CONSTANT R2, desc[UR10][R2.64] ;  /* 0x0000000a02027981 */ /* 0x000ea8000c1e9500 */
[----:B------:R-:W-:Y:S01]  /*de50*/  IADD3.X R9, R7, R9, RZ, P0, !PT ;  /* 0x0000000907097210 */ /* 0x000fe200007fe4ff */
[----:B------:R-:W3:Y:S04]  /*de60*/  LDG.E.U16.CONSTANT R6, desc[UR10][R6.64] ;  /* 0x0000000a06067981 */ /* 0x000ee8000c1e9500 */
[----:B------:R-:W3:Y:S01]  /*de70*/  LDG.E.U16.CONSTANT R8, desc[UR10][R8.64] ;  /* 0x0000000a08087981 */ /* 0x000ee2000c1e9500 */
[----:B--2--5:R-:W-:-:S04]  /*de80*/  IADD3 R5, R2, R5, R24 ;  /* 0x0000000502057210 */ /* 0x024fc80007ffe018 */
[----:B---3--:R-:W-:-:S07]  /*de90*/  IADD3 R5, R8, R5, R6 ;  /* 0x0000000508057210 */ /* 0x008fce0007ffe006 */
.L_x_1033:
[----:B------:R-:W-:Y:S05]  /*dea0*/  BSYNC B2 ;  /* 0x0000000000027941 */ /* 0x000fea0003800000 */
.L_x_1032:
[----:B-----5:R0:W-:Y:S02]  /*deb0*/  STG.E.U16 desc[UR10][R18.64], R5 ;  /* 0x0000000512007986 */ /* 0x0201e4000c10150a */
.L_x_1029:
[----:B------:R-:W-:Y:S05]  /*dec0*/  BSYNC B1 ;  /* 0x0000000000017941 */ /* 0x000fea0003800000 */
.L_x_1028:
[----:B------:R-:W-:-:S07]  /*ded0*/  VIADD R15, R15, 0x80 ;  /* 0x000000800f0f7836 */ /* 0x000fce0000000000 */
.L_x_1020:
[----:B------:R-:W-:Y:S05]  /*dee0*/  BSYNC B0 ;  /* 0x0000000000007941 */ /* 0x000fea0003800000 */
.L_x_1019:
        /* <DEDUP_REMOVED lines=357> */
.L_x_1041:
        /* <DEDUP_REMOVED lines=21> */
[----:B------:R-:W-:Y:S01]  /*f690*/  MOV R4, R2 ;  /* 0x0000000200047202 */ /* 0x000fe20000000f00 */
[----:B------:R-:W-:Y:S01]  /*f6a0*/  IMAD.MOV.U32 R5, RZ, RZ, R3 ;  /* 0x000000ffff057224 */ /* 0x000fe200078e0003 */
[----:B------:R-:W-:Y:S06]  /*f6b0*/  BRA `(.L_x_1043) ;  /* 0x0000000000507947 */ /* 0x000fec0003800000 */
.L_x_1044:
        /* <DEDUP_REMOVED lines=20> */
.L_x_1043:
[----:B------:R-:W-:Y:S05]  /*f800*/  BSYNC B1 ;  /* 0x0000000000017941 */ /* 0x000fea0003800000 */
.L_x_1042:
        /* <DEDUP_REMOVED lines=22> */
[----:B------:R-:W-:Y:S05]  /*f970*/  CALL.REL.NOINC `($__internal_7_$__cuda_sm20_div_s64) ;  /* 0x0000006800b87944 */ /* 0x000fea0003c00000 */
[----:B------:R-:W-:Y:S01]  /*f980*/  MOV R4, R2 ;  /* 0x0000000200047202 */ /* 0x000fe20000000f00 */
[----:B------:R-:W-:Y:S01]  /*f990*/  IMAD.MOV.U32 R5, RZ, RZ, R3 ;  /* 0x000000ffff057224 */ /* 0x000fe200078e0003 */
[----:B------:R-:W-:Y:S06]  /*f9a0*/  BRA `(.L_x_1047) ;  /* 0x00000000004c7947 */ /* 0x000fec0003800000 */
.L_x_1046:
        /* <DEDUP_REMOVED lines=19> */
.L_x_1047:
[----:B------:R-:W-:Y:S05]  /*fae0*/  BSYNC B1 ;  /* 0x0000000000017941 */ /* 0x000fea0003800000 */
.L_x_1045:
        /* <DEDUP_REMOVED lines=94> */
.L_x_1051:
[----:B------:R-:W-:Y:S05]  /*100d0*/  BSYNC B2 ;  /* 0x0000000000027941 */ /* 0x000fea0003800000 */
.L_x_1050:
        /* <DEDUP_REMOVED lines=47> */
.L_x_1056:
        /* <DEDUP_REMOVED lines=62> */
.L_x_1055:
[----:B------:R-:W-:Y:S05]  /*107b0*/  BSYNC B3 ;  /* 0x0000000000037941 */ /* 0x000fea0003800000 */
.L_x_1054:
        /* <DEDUP_REMOVED lines=38> */
.L_x_1058:
[----:B------:R-:W-:Y:S05]  /*10a20*/  BSYNC B3 ;  /* 0x0000000000037941 */ /* 0x000fea0003800000 */
.L_x_1057:
        /* <DEDUP_REMOVED lines=15> */
.L_x_1053:
[----:B------:R-:W-:Y:S05]  /*10b20*/  BSYNC B2 ;  /* 0x0000000000027941 */ /* 0x000fea0003800000 */
.L_x_1052:
[----:B-----5:R0:W-:Y:S02]  /*10b30*/  STG.E.U16 desc[UR10][R16.64], R5 ;  /* 0x0000000510007986 */ /* 0x0201e4000c10150a */
.L_x_1049:
[----:B------:R-:W-:Y:S05]  /*10b40*/  BSYNC B1 ;  /* 0x0000000000017941 */ /* 0x000fea0003800000 */
.L_x_1048:
[----:B------:R-:W-:-:S07]  /*10b50*/  VIADD R15, R15, 0x80 ;  /* 0x000000800f0f7836 */ /* 0x000fce0000000000 */
.L_x_1040:
[----:B------:R-:W-:Y:S05]  /*10b60*/  BSYNC B0 ;  /* 0x0000000000007941 */ /* 0x000fea0003800000 */
.L_x_1039:
        /* <DEDUP_REMOVED lines=357> */
.L_x_1061:
        /* <DEDUP_REMOVED lines=24> */
.L_x_1064:
        /* <DEDUP_REMOVED lines=20> */
.L_x_1063:
[----:B------:R-:W-:Y:S05]  /*12480*/  BSYNC B1 ;  /* 0x0000000000017941 */ /* 0x000fea0003800000 */
.L_x_1062:
        /* <DEDUP_REMOVED lines=26> */
.L_x_1066:
        /* <DEDUP_REMOVED lines=19> */
.L_x_1067:
[----:B------:R-:W-:Y:S05]  /*12760*/  BSYNC B1 ;  /* 0x0000000000017941 */ /* 0x000fea0003800000 */
.L_x_1065:
        /* <DEDUP_REMOVED lines=94> */
.L_x_1071:
[----:B------:R-:W-:Y:S05]  /*12d50*/  BSYNC B2 ;  /* 0x0000000000027941 */ /* 0x000fea0003800000 */
.L_x_1070:
        /* <DEDUP_REMOVED lines=47> */
.L_x_1076:
        /* <DEDUP_REMOVED lines=62> */
.L_x_1075:
[----:B------:R-:W-:Y:S05]  /*13430*/  BSYNC B3 ;  /* 0x0000000000037941 */ /* 0x000fea0003800000 */
.L_x_1074:
        /* <DEDUP_REMOVED lines=38> */
.L_x_1078:
[----:B------:R-:W-:Y:S05]  /*136a0*/  BSYNC B3 ;  /* 0x0000000000037941 */ /* 0x000fea0003800000 */
.L_x_1077:
        /* <DEDUP_REMOVED lines=15> */
.L_x_1073:
[----:B------:R-:W-:Y:S05]  /*137a0*/  BSYNC B2 ;  /* 0x0000000000027941 */ /* 0x000fea0003800000 */
.L_x_1072:
[----:B-----5:R0:W-:Y:S02]  /*137b0*/  STG.E.U16 desc[UR10][R16.64], R5 ;  /* 0x0000000510007986 */ /* 0x0201e4000c10150a */
.L_x_1069:
[----:B------:R-:W-:Y:S05]  /*137c0*/  BSYNC B1 ;  /* 0x0000000000017941 */ /* 0x000fea0003800000 */
.L_x_1068:
[----:B------:R-:W-:-:S07]  /*137d0*/  VIADD R15, R15, 0x80 ;  /* 0x000000800f0f7836 */ /* 0x000fce0000000000 */
.L_x_1060:
[----:B------:R-:W-:Y:S05]  /*137e0*/  BSYNC B0 ;  /* 0x0000000000007941 */ /* 0x000fea0003800000 */
.L_x_1059:
        /* <DEDUP_REMOVED lines=339> */
[----:B------:R-:W-:Y:S01]  /*14d20*/  @P0 MOV R4, RZ ;  /* 0x000000ff00040202 */ /* 0x000fe20000000f00 */
[----:B------:R-:W-:-:S04]  /*14d30*/  IMAD.MOV R7, RZ, RZ, -R5 ;  /* 0x000000ffff077224 */ /* 0x000fc800078e0a05 */
[----:B------:R-:W-:Y:S01]  /*14d40*/  IMAD R3, R7, UR6, R3 ;  /* 0x0000000607037c24 */ /* 0x000fe2000f8e0203 */
[----:B------:R-:W-:Y:S01]  /*14d50*/  ULDC.64 UR6, c[0x0][0x460] ;  /* 0x0001180000067ab9 */ /* 0x000fe20000000a00 */
[----:B------:R-:W1:Y:S02]  /*14d60*/  @P0 LDC R11, c[0x0][0x33c] ;  /* 0x0000cf00ff0b0b82 */ /* 0x000e640000000800 */
[C---:B------:R-:W-:Y:S02]  /*14d70*/  IMAD R17, R3.reuse, UR4, R17 ;  /* 0x0000000403117c24 */ /* 0x040fe4000f8e0211 */
[C---:B------:R-:W-:Y:S02]  /*14d80*/  IMAD R6, R3.reuse, UR6, R6 ;  /* 0x0000000603067c24 */ /* 0x040fe4000f8e0206 */
[----:B------:R-:W-:Y:S02]  /*14d90*/  IMAD R0, R3, UR7, R0 ;  /* 0x0000000703007c24 */ /* 0x000fe4000f8e0200 */
        /* <DEDUP_REMOVED lines=9> */
.L_x_1079:
        /* <DEDUP_REMOVED lines=20> */
[----:B------:R-:W-:Y:S05]  /*14f70*/  CALL.REL.NOINC `($__internal_7_$__cuda_sm20_div_s64) ;  /* 0x0000001400387944 */ /* 0x000fea0003c00000 */
[----:B------:R-:W-:Y:S05]  /*14f80*/  BRA `(.L_x_1081) ;  /* 0x0000000000507947 */ /* 0x000fea0003800000 */
.L_x_1082:
        /* <DEDUP_REMOVED lines=20> */
.L_x_1081:
[----:B------:R-:W-:Y:S05]  /*150d0*/  BSYNC B0 ;  /* 0x0000000000007941 */ /* 0x000fea0003800000 */
.L_x_1080:
        /* <DEDUP_REMOVED lines=22> */
[----:B------:R-:W-:Y:S05]  /*15240*/  CALL.REL.NOINC `($__internal_7_$__cuda_sm20_div_s64) ;  /* 0x0000001000847944 */ /* 0x000fea0003c00000 */
[----:B------:R-:W-:Y:S01]  /*15250*/  IMAD.MOV.U32 R4, RZ, RZ, R2 ;  /* 0x000000ffff047224 */ /* 0x000fe200078e0002 */
[----:B------:R-:W-:Y:S01]  /*15260*/  MOV R5, R3 ;  /* 0x0000000300057202 */ /* 0x000fe20000000f00 */
[----:B------:R-:W-:Y:S06]  /*15270*/  BRA `(.L_x_1085) ;  /* 0x00000000004c7947 */ /* 0x000fec0003800000 */
.L_x_1084:
        /* <DEDUP_REMOVED lines=19> */
.L_x_1085:
[----:B------:R-:W-:Y:S05]  /*153b0*/  BSYNC B0 ;  /* 0x0000000000007941 */ /* 0x000fea0003800000 */
.L_x_1083:
        /* <DEDUP_REMOVED lines=34> */
[C---:B------:R-:W-:Y:S01]  /*155e0*/  IMAD R9, R27.reuse, R19, R2 ;  /* 0x000000131b097224 */ /* 0x040fe200078e0202 */
[----:B------:R-:W-:Y:S01]  /*155f0*/  IADD3 R2, P1, R6, UR4, RZ ;  /* 0x0000000406027c10 */ /* 0x000fe2000ff3e0ff */
[----:B------:R-:W-:-:S04]  /*15600*/  IMAD.WIDE.U32 R26, R27, R18, R14 ;  /* 0x000000121b1a7225 */ /* 0x000fc800078e000e */
[-C--:B-1----:R-:W-:Y:S02]  /*15610*/  IMAD R4, R7, R12.reuse, RZ ;  /* 0x0000000c07047224 */ /* 0x082fe400078e02ff */
[----:B------:R-:W-:-:S04]  /*15620*/  IMAD.WIDE.U32 R20, R8, R12, RZ ;  /* 0x0000000c08147225 */ /* 0x000fc800078e00ff */
[----:B------:R-:W-:Y:S01]  /*15630*/  IMAD R23, R8, R13, R4 ;  /* 0x0000000d08177224 */ /* 0x000fe200078e0204 */
[----:B------:R-:W-:Y:S01]  /*15640*/  IADD3.X R4, RZ, UR5, RZ, P1, !PT ;  /* 0x00000005ff047c10 */ /* 0x000fe20008ffe4ff */
[----:B------:R-:W-:Y:S02]  /*15650*/  IMAD.IADD R9, R27, 0x1, R9 ;  /* 0x000000011b097824 */ /* 0x000fe400078e0209 */
[----:B------:R-:W-:Y:S01]  /*15660*/  IMAD.MOV.U32 R22, RZ, RZ, R20 ;  /* 0x000000ffff167224 */ /* 0x000fe200078e0014 */
[----:B------:R-:W-:Y:S01]  /*15670*/  IADD3 R23, R21, R23, RZ ;  /* 0x0000001715177210 */ /* 0x000fe20007ffe0ff */
[-C--:B--2---:R-:W-:Y:S02]  /*15680*/  IMAD R9, R9, R10.reuse, RZ ;  /* 0x0000000a09097224 */ /* 0x084fe400078e02ff */
[----:B------:R-:W-:-:S04]  /*15690*/  IMAD.WIDE.U32 R24, R26, R10, R22 ;  /* 0x0000000a1a187225 */ /* 0x000fc800078e0016 */
[----:B------:R-:W-:Y:S01]  /*156a0*/  IMAD R9, R26, R11, R9 ;  /* 0x0000000b1a097224 */ /* 0x000fe200078e0209 */
[----:B------:R-:W-:-:S03]  /*156b0*/  LEA R26, P1, R24, R2, 0x1 ;  /* 0x00000002181a7211 */ /* 0x000fc600078208ff */
[----:B------:R-:W-:-:S05]  /*156c0*/  IMAD.IADD R9, R25, 0x1, R9 ;  /* 0x0000000119097824 */ /* 0x000fca00078e0209 */
[----:B------:R-:W-:-:S05]  /*156d0*/  LEA.HI.X R27, R24, R4, R9, 0x1, P1 ;  /* 0x00000004181b7211 */ /* 0x000fca00008f0c09 */
[----:B------:R-:W2:Y:S01]  /*156e0*/  LDG.E.U16.CONSTANT R26, desc[UR10][R26.64] ;  /* 0x0000000a1a1a7981 */ /* 0x000ea2000c1e9500 */
[----:B------:R-:W-:Y:S02]  /*156f0*/  ISETP.NE.U32.AND P1, PT, R28, 0x1, PT ;  /* 0x000000011c00780c */ /* 0x000fe40003f25070 */
[----:B------:R-:W-:Y:S02]  /*15700*/  IADD3 R9, P2, R8, 0x1, RZ ;  /* 0x0000000108097810 */ /* 0x000fe40007f5e0ff */
[----:B------:R-:W-:-:S03]  /*15710*/  ISETP.NE.AND.EX P1, PT, RZ, RZ, PT, P1 ;  /* 0x000000ffff00720c */ /* 0x000fc60003f25310 */
[----:B------:R-:W-:Y:S01]  /*15720*/  IMAD.X R25, RZ, RZ, R7, P2 ;  /* 0x000000ffff197224 */ /* 0x000fe200010e0607 */
[----:B--2--5:R-:W-:-:S09]  /*15730*/  IADD3 R5, R5, R26, RZ ;  /* 0x0000001a05057210 */ /* 0x024fd20007ffe0ff */
        /* <DEDUP_REMOVED lines=25> */
[C---:B------:R-:W-:Y:S01]  /*158d0*/  @P1 LEA R10, P2, R12.reuse, R2, 0x1 ;  /* 0x000000020c0a1211 */ /* 0x040fe200078408ff */
[----:B------:R-:W-:Y:S02]  /*158e0*/  @P1 IMAD.IADD R9, R13, 0x1, R11 ;  /* 0x000000010d091824 */ /* 0x000fe400078e020b */
[----:B------:R-:W2:Y:S03]  /*158f0*/  LDG.E.U16.CONSTANT R18, desc[UR10][R18.64] ;  /* 0x0000000a12127981 */ /* 0x000ea6000c1e9500 */
[----:B------:R-:W-:-:S05]  /*15900*/  @P1 LEA.HI.X R11, R12, R4, R9, 0x1, P2 ;  /* 0x000000040c0b1211 */ /* 0x000fca00010f0c09 */
[----:B------:R-:W3:Y:S01]  /*15910*/  @P1 LDG.E.U16.CONSTANT R10, desc[UR10][R10.64] ;  /* 0x0000000a0a0a1981 */ /* 0x000ee2000c1e9500 */
[C---:B------:R-:W-:Y:S02]  /*15920*/  IADD3 R9, P2, R8.reuse, 0x2, RZ ;  /* 0x0000000208097810 */ /* 0x040fe40007f5e0ff */
[----:B------:R-:W-:-:S03]  /*15930*/  @P1 IADD3 R9, P3, R8, 0x3, RZ ;  /* 0x0000000308091810 */ /* 0x000fc60007f7e0ff */
[--C-:B------:R-:W-:Y:S02]  /*15940*/  IMAD.X R25, RZ, RZ, R7.reuse, P2 ;  /* 0x000000ffff197224 */ /* 0x100fe400010e0607 */
[----:B------:R-:W-:Y:S01]  /*15950*/  @P1 IMAD.X R25, RZ, RZ, R7, P3 ;  /* 0x000000ffff191224 */ /* 0x000fe200018e0607 */
[----:B--2---:R-:W-:-:S04]  /*15960*/  IADD3 R5, R5, R18, RZ ;  /* 0x0000001205057210 */ /* 0x004fc80007ffe0ff */
[----:B---3--:R-:W-:-:S04]  /*15970*/  @P1 IADD3 R2, R5, R10, RZ ;  /* 0x0000000a05021210 */ /* 0x008fc80007ffe0ff */
[----:B------:R-:W-:-:S07]  /*15980*/  @P1 PRMT R5, R2, 0x7610, R5 ;  /* 0x0000761002051816 */ /* 0x000fce0000000005 */
.L_x_1087:
[----:B------:R-:W-:Y:S05]  /*15990*/  BSYNC B0 ;  /* 0x0000000000007941 */ /* 0x000fea0003800000 */
.L_x_1086:
        /* <DEDUP_REMOVED lines=21> */
[C---:B------:R-:W-:Y:S01]  /*15af0*/  IADD3.X R7, R25.reuse, -0x1, RZ, P0, !PT ;  /* 0xffffffff19077810 */ /* 0x040fe200007fe4ff */
[----:B0-----:R-:W-:Y:S01]  /*15b00*/  IMAD R4, R25, R10, RZ ;  /* 0x0000000a19047224 */ /* 0x001fe200078e02ff */
[----:B------:R-:W-:Y:S01]  /*15b10*/  UIADD3 UR7, UR5, UR7, URZ ;  /* 0x0000000705077290 */ /* 0x000fe2000fffe03f */
[----:B------:R-:W-:Y:S01]  /*15b20*/  IMAD.WIDE.U32 R14, R14, UR8, RZ ;  /* 0x000000080e0e7c25 */ /* 0x000fe2000f8e00ff */
[----:B------:R-:W-:Y:S02]  /*15b30*/  ULDC.64 UR8, c[0x0][0x480] ;  /* 0x0001200000087ab9 */ /* 0x000fe40000000a00 */
[----:B------:R-:W-:Y:S01]  /*15b40*/  USHF.L.U64.HI UR7, UR4, 0x1, UR7 ;  /* 0x0000000104077899 */ /* 0x000fe20008010207 */
[----:B------:R-:W-:Y:S01]  /*15b50*/  IMAD R19, R9, R11, R4 ;  /* 0x0000000b09137224 */ /* 0x000fe200078e0204 */
[----:B------:R-:W-:Y:S01]  /*15b60*/  IADD3.X R4, ~R7, R0, RZ, P2, !PT ;  /* 0x0000000007047210 */ /* 0x000fe200017fe5ff */
[----:B------:R-:W-:Y:S01]  /*15b70*/  IMAD.WIDE.U32 R8, R9, R10, RZ ;  /* 0x0000000a09087225 */ /* 0x000fe200078e00ff */
[----:B------:R-:W-:-:S02]  /*15b80*/  IADD3 R15, R15, R13, RZ ;  /* 0x0000000d0f0f7210 */ /* 0x000fc40007ffe0ff */
[----:B------:R-:W-:Y:S01]  /*15b90*/  ISETP.GT.AND.EX P1, PT, R4, RZ, PT, P1 ;  /* 0x000000ff0400720c */ /* 0x000fe20003f24310 */
[C---:B------:R-:W-:Y:S01]  /*15ba0*/  IMAD.SHL.U32 R13, R14.reuse, 0x2, RZ ;  /* 0x000000020e0d7824 */ /* 0x040fe200078e00ff */
[----:B------:R-:W-:Y:S01]  /*15bb0*/  SHF.L.U64.HI R15, R14, 0x1, R15 ;  /* 0x000000010e0f7819 */ /* 0x000fe2000001020f */
[----:B------:R-:W-:Y:S01]  /*15bc0*/  IMAD.IADD R9, R9, 0x1, R19 ;  /* 0x0000000109097824 */ /* 0x000fe200078e0213 */
[----:B------:R-:W-:Y:S02]  /*15bd0*/  SHF.L.U64.HI R11, R10, 0x1, R11 ;  /* 0x000000010a0b7819 */ /* 0x000fe4000001020b */
[----:B------:R-:W-:-:S04]  /*15be0*/  LEA R13, P0, R8, R13, 0x1 ;  /* 0x0000000d080d7211 */ /* 0x000fc800078008ff */
[----:B------:R-:W-:Y:S02]  /*15bf0*/  IADD3 R6, P2, P3, R13, UR8, R6 ;  /* 0x000000080d067c10 */ /* 0x000fe4000fb5e006 */
[----:B------:R-:W-:Y:S02]  /*15c00*/  LEA.HI.X R9, R8, R15, R9, 0x1, P0 ;  /* 0x0000000f08097211 */ /* 0x000fe400000f0c09 */
        /* <DEDUP_REMOVED lines=8> */
.L_x_1092:
[----:B------:R-:W-:Y:S01]  /*15c90*/  IADD3 R30, P1, R6, R8, RZ ;  /* 0x00000008061e7210 */ /* 0x000fe20007f3e0ff */
[----:B------:R-:W-:Y:S01]  /*15ca0*/  IMAD.MOV.U32 R29, RZ, RZ, R13 ;  /* 0x000000ffff1d7224 */ /* 0x000fe200078e000d */
[----:B------:R-:W-:Y:S02]  /*15cb0*/  MOV R28, R6 ;  /* 0x00000006001c7202 */ /* 0x000fe40000000f00 */
[-C--:B------:R-:W-:Y:S02]  /*15cc0*/  IADD3.X R31, R13, R9.reuse, RZ, P1, !PT ;  /* 0x000000090d1f7210 */ /* 0x080fe40000ffe4ff */
[-C--:B------:R-:W-:Y:S01]  /*15cd0*/  IADD3 R34, P1, R30, R8.reuse, RZ ;  /* 0x000000081e227210 */ /* 0x080fe20007f3e0ff */
[----:B------:R0:W2:Y:S04]  /*15ce0*/  LDG.E.U16.CONSTANT R10, desc[UR10][R28.64] ;  /* 0x0000000a1c0a7981 */ /* 0x0000a8000c1e9500 */
[----:B------:R-:W-:Y:S01]  /*15cf0*/  IMAD.X R35, R31, 0x1, R9, P1 ;  /* 0x000000011f237824 */ /* 0x000fe200008e0609 */
[-C--:B------:R-:W-:Y:S01]  /*15d00*/  IADD3 R32, P1, R34, R8.reuse, RZ ;  /* 0x0000000822207210 */ /* 0x080fe20007f3e0ff */
[----:B------:R1:W2:Y:S03]  /*15d10*/  LDG.E.U16.CONSTANT R6, desc[UR10][R30.64] ;  /* 0x0000000a1e067981 */ /* 0x0002a6000c1e9500 */
[----:B------:R-:W-:Y:S01]  /*15d20*/  IADD3.X R33, R35, R9, RZ, P1, !PT ;  /* 0x0000000923217210 */ /* 0x000fe20000ffe4ff */
[----:B------:R-:W3:Y:S01]  /*15d30*/  LDG.E.U16.CONSTANT R34, desc[UR10][R34.64] ;  /* 0x0000000a22227981 */ /* 0x000ee2000c1e9500 */
[----:B------:R-:W-:-:S05]  /*15d40*/  IADD3 R26, P1, R32, R8, RZ ;  /* 0x00000008201a7210 */ /* 0x000fca0007f3e0ff */
[--C-:B------:R-:W-:Y:S01]  /*15d50*/  IMAD.X R27, R33, 0x1, R9.reuse, P1 ;  /* 0x00000001211b7824 */ /* 0x100fe200008e0609 */
[-C--:B------:R-:W-:Y:S01]  /*15d60*/  IADD3 R24, P1, R26, R8.reuse, RZ ;  /* 0x000000081a187210 */ /* 0x080fe20007f3e0ff */
[----:B------:R4:W3:Y:S03]  /*15d70*/  LDG.E.U16.CONSTANT R35, desc[UR10][R32.64] ;  /* 0x0000000a20237981 */ /* 0x0008e6000c1e9500 */
[-C--:B------:R-:W-:Y:S02]  /*15d80*/  IADD3.X R25, R27, R9.reuse, RZ, P1, !PT ;  /* 0x000000091b197210 */ /* 0x080fe40000ffe4ff */
[-C--:B------:R-:W-:Y:S01]  /*15d90*/  IADD3 R22, P1, R24, R8.reuse, RZ ;  /* 0x0000000818167210 */ /* 0x080fe20007f3e0ff */
[----:B------:R4:W3:Y:S04]  /*15da0*/  LDG.E.U16.CONSTANT R36, desc[UR10][R26.64] ;  /* 0x0000000a1a247981 */ /* 0x0008e8000c1e9500 */
[----:B------:R-:W-:Y:S01]  /*15db0*/  IMAD.X R23, R25, 0x1, R9, P1 ;  /* 0x0000000119177824 */ /* 0x000fe200008e0609 */
[-C--:B------:R-:W-:Y:S01]  /*15dc0*/  IADD3 R18, P1, R22, R8.reuse, RZ ;  /* 0x0000000816127210 */ /* 0x080fe20007f3e0ff */
[----:B------:R-:W3:Y:S03]  /*15dd0*/  LDG.E.U16.CONSTANT R25, desc[UR10][R24.64] ;  /* 0x0000000a18197981 */ /* 0x000ee6000c1e9500 */
[----:B------:R-:W-:Y:S01]  /*15de0*/  IADD3.X R19, R23, R9, RZ, P1, !PT ;  /* 0x0000000917137210 */ /* 0x000fe20000ffe4ff */
[----:B------:R4:W3:Y:S01]  /*15df0*/  LDG.E.U16.CONSTANT R37, desc[UR10][R22.64] ;  /* 0x0000000a16257981 */ /* 0x0008e2000c1e9500 */
[----:B------:R-:W-:-:S03]  /*15e00*/  IADD3 R12, P1, R18, R8, RZ ;  /* 0x00000008120c7210 */ /* 0x000fc60007f3e0ff */
[----:B------:R-:W3:Y:S02]  /*15e10*/  LDG.E.U16.CONSTANT R18, desc[UR10][R18.64] ;  /* 0x0000000a12127981 */ /* 0x000ee4000c1e9500 */
[----:B------:R-:W-:Y:S01]  /*15e20*/  IMAD.X R13, R19, 0x1, R9, P1 ;  /* 0x00000001130d7824 */ /* 0x000fe200008e0609 */
[----:B------:R-:W-:-:S04]  /*15e30*/  IADD3 R20, P1, R12, R8, RZ ;  /* 0x000000080c147210 */ /* 0x000fc80007f3e0ff */
[----:B------:R-:W-:Y:S01]  /*15e40*/  IADD3.X R21, R13, R9, RZ, P1, !PT ;  /* 0x000000090d157210 */ /* 0x000fe20000ffe4ff */
[----:B------:R-:W3:Y:S01]  /*15e50*/  LDG.E.U16.CONSTANT R12, desc[UR10][R12.64] ;  /* 0x0000000a0c0c7981 */ /* 0x000ee2000c1e9500 */
[----:B------:R-:W-:-:S05]  /*15e60*/  IADD3 R14, P1, R20, R8, RZ ;  /* 0x00000008140e7210 */ /* 0x000fca0007f3e0ff */
[----:B------:R-:W-:Y:S01]  /*15e70*/  IMAD.X R15, R21, 0x1, R9, P1 ;  /* 0x00000001150f7824 */ /* 0x000fe200008e0609 */
[-C--:B0-----:R-:W-:Y:S01]  /*15e80*/  IADD3 R28, P1, R14, R8.reuse, RZ ;  /* 0x000000080e1c7210 */ /* 0x081fe20007f3e0ff */
[----:B------:R-:W3:Y:S03]  /*15e90*/  LDG.E.U16.CONSTANT R21, desc[UR10][R20.64] ;  /* 0x0000000a14157981 */ /* 0x000ee6000c1e9500 */
[----:B------:R-:W-:Y:S01]  /*15ea0*/  IADD3.X R29, R15, R9, RZ, P1, !PT ;  /* 0x000000090f1d7210 */ /* 0x000fe20000ffe4ff */
[----:B------:R-:W3:Y:S01]  /*15eb0*/  LDG.E.U16.CONSTANT R14, desc[UR10][R14.64] ;  /* 0x0000000a0e0e7981 */ /* 0x000ee2000c1e9500 */
[----:B-1----:R-:W-:-:S05]  /*15ec0*/  IADD3 R30, P1, R28, R8, RZ ;  /* 0x000000081c1e7210 */ /* 0x002fca0007f3e0ff */
[----:B------:R-:W-:Y:S01]  /*15ed0*/  IMAD.X R31, R29, 0x1, R9, P1 ;  /* 0x000000011d1f7824 */ /* 0x000fe200008e0609 */
[-C--:B----4-:R-:W-:Y:S01]  /*15ee0*/  IADD3 R32, P1, R30, R8.reuse, RZ ;  /* 0x000000081e207210 */ /* 0x090fe20007f3e0ff */
[----:B------:R-:W4:Y:S03]  /*15ef0*/  LDG.E.U16.CONSTANT R29, desc[UR10][R28.64] ;  /* 0x0000000a1c1d7981 */ /* 0x000f26000c1e9500 */
[----:B------:R-:W-:Y:S01]  /*15f00*/  IADD3.X R33, R31, R9, RZ, P1, !PT ;  /* 0x000000091f217210 */ /* 0x000fe20000ffe4ff */
[----:B------:R-:W4:Y:S01]  /*15f10*/  LDG.E.U16.CONSTANT R30, desc[UR10][R30.64] ;  /* 0x0000000a1e1e7981 */ /* 0x000f22000c1e9500 */
[----:B------:R-:W-:-:S03]  /*15f20*/  IADD3 R26, P1, R32, R8, RZ ;  /* 0x00000008201a7210 */ /* 0x000fc60007f3e0ff */
[----:B------:R-:W4:Y:S02]  /*15f30*/  LDG.E.U16.CONSTANT R32, desc[UR10][R32.64] ;  /* 0x0000000a20207981 */ /* 0x000f24000c1e9500 */
[----:B------:R-:W-:Y:S01]  /*15f40*/  IMAD.X R27, R33, 0x1, R9, P1 ;  /* 0x00000001211b7824 */ /* 0x000fe200008e0609 */
[----:B------:R-:W-:-:S04]  /*15f50*/  IADD3 R22, P1, R26, R8, RZ ;  /* 0x000000081a167210 */ /* 0x000fc80007f3e0ff */
        /* <DEDUP_REMOVED lines=9> */
[----:B------:R-:W-:-:S04]  /*15ff0*/  IADD3 R6, R25, R6, R36 ;  /* 0x0000000619067210 */ /* 0x000fc80007ffe024 */
[----:B------:R-:W-:-:S04]  /*16000*/  IADD3 R6, R18, R6, R37 ;  /* 0x0000000612067210 */ /* 0x000fc80007ffe025 */
[----:B------:R-:W-:-:S04]  /*16010*/  IADD3 R6, R21, R6, R12 ;  /* 0x0000000615067210 */ /* 0x000fc80007ffe00c */
[----:B----4-:R-:W-:Y:S02]  /*16020*/  IADD3 R29, R29, R6, R14 ;  /* 0x000000061d1d7210 */ /* 0x010fe40007ffe00e */
[----:B------:R-:W-:Y:S02]  /*16030*/  IADD3 R6, P2, R22, R8, RZ ;  /* 0x0000000816067210 */ /* 0x000fe40007f5e0ff */
[----:B------:R-:W-:-:S04]  /*16040*/  IADD3 R29, R32, R29, R30 ;  /* 0x0000001d201d7210 */ /* 0x000fc80007ffe01e */
[----:B------:R-:W-:Y:S02]  /*16050*/  IADD3 R26, R13, R29, R26 ;  /* 0x0000001d0d1a7210 */ /* 0x000fe40007ffe01a */
[----:B------:R-:W-:Y:S02]  /*16060*/  IADD3.X R13, R23, R9, RZ, P2, !PT ;  /* 0x00000009170d7210 */ /* 0x000fe400017fe4ff */
[----:B------:R-:W-:Y:S01]  /*16070*/  PRMT R5, R26, 0x7610, R5 ;  /* 0x000076101a057816 */ /* 0x000fe20000000005 */
[----:B------:R-:W-:Y:S06]  /*16080*/  @!P1 BRA `(.L_x_1092) ;  /* 0xfffffffc00009947 */ /* 0x000fec000383ffff */
.L_x_1091:
[----:B------:R-:W-:Y:S05]  /*16090*/  BSYNC B1 ;  /* 0x0000000000017941 */ /* 0x000fea0003800000 */
.L_x_1090:
[----:B------:R-:W-:Y:S01]  /*160a0*/  IADD3 R4, P2, -R2, R3, RZ ;  /* 0x0000000302047210 */ /* 0x000fe20007f5e1ff */
[----:B------:R-:W-:Y:S03]  /*160b0*/  BSSY B1, `(.L_x_1093) ;  /* 0x0000027000017945 */ /* 0x000fe60003800000 */
[----:B------:R-:W-:Y:S01]  /*160c0*/  ISETP.GT.U32.AND P1, PT, R4, 0x4, PT ;  /* 0x000000040400780c */ /* 0x000fe20003f24070 */
[----:B------:R-:W-:-:S05]  /*160d0*/  IMAD.X R4, R0, 0x1, ~R7, P2 ;  /* 0x0000000100047824 */ /* 0x000fca00010e0e07 */
[----:B------:R-:W-:-:S13]  /*160e0*/  ISETP.GT.AND.EX P1, PT, R4, RZ, PT, P1 ;  /* 0x000000ff0400720c */ /* 0x000fda0003f24310 */
[----:B------:R-:W-:Y:S05]  /*160f0*/  @!P1 BRA `(.L_x_1094) ;  /* 0x0000000000889947 */ /* 0x000fea0003800000 */
[-C--:B------:R-:W-:Y:S01]  /*16100*/  IADD3 R26, P0, R6, R8.reuse, RZ ;  /* 0x00000008061a7210 */ /* 0x080fe20007f1e0ff */
[----:B------:R-:W-:Y:S01]  /*16110*/  IMAD.MOV.U32 R24, RZ, RZ, R6 ;  /* 0x000000ffff187224 */ /* 0x000fe200078e0006 */
[----:B------:R-:W-:Y:S02]  /*16120*/  MOV R25, R13 ;  /* 0x0000000d00197202 */ /* 0x000fe40000000f00 */
[-C--:B------:R-:W-:Y:S02]  /*16130*/  IADD3.X R27, R13, R9.reuse, RZ, P0, !PT ;  /* 0x000000090d1b7210 */ /* 0x080fe400007fe4ff */
[-C--:B------:R-:W-:Y:S01]  /*16140*/  IADD3 R14, P0, R26, R8.reuse, RZ ;  /* 0x000000081a0e7210 */ /* 0x080fe20007f1e0ff */
[----:B------:R-:W2:Y:S04]  /*16150*/  LDG.E.U16.CONSTANT R24, desc[UR10][R24.64] ;  /* 0x0000000a18187981 */ /* 0x000ea8000c1e9500 */
[----:B------:R-:W-:Y:S01]  /*16160*/  IMAD.X R15, R27, 0x1, R9, P0 ;  /* 0x000000011b0f7824 */ /* 0x000fe200000e0609 */
[----:B------:R-:W-:Y:S01]  /*16170*/  IADD3 R18, P0, R14, R8, RZ ;  /* 0x000000080e127210 */ /* 0x000fe20007f1e0ff */
[----:B------:R-:W2:Y:S03]  /*16180*/  LDG.E.U16.CONSTANT R26, desc[UR10][R26.64] ;  /* 0x0000000a1a1a7981 */ /* 0x000ea6000c1e9500 */
[----:B------:R-:W-:-:S02]  /*16190*/  IADD3.X R19, R15, R9, RZ, P0, !PT ;  /* 0x000000090f137210 */ /* 0x000fc400007fe4ff */
        /* <DEDUP_REMOVED lines=8> */
[----:B------:R-:W-:Y:S01]  /*16220*/  IMAD.X R23, R13, 0x1, R9, P0 ;  /* 0x000000010d177824 */ /* 0x000fe200000e0609 */
[----:B------:R-:W-:Y:S01]  /*16230*/  IADD3 R20, P0, R22, R8, RZ ;  /* 0x0000000816147210 */ /* 0x000fe20007f1e0ff */
[----:B------:R0:W4:Y:S03]  /*16240*/  LDG.E.U16.CONSTANT R12, desc[UR10][R12.64] ;  /* 0x0000000a0c0c7981 */ /* 0x000126000c1e9500 */
[----:B------:R-:W-:-:S02]  /*16250*/  IADD3.X R21, R23, R9, RZ, P0, !PT ;  /* 0x0000000917157210 */ /* 0x000fc400007fe4ff */
[----:B------:R-:W4:Y:S04]  /*16260*/  LDG.E.U16.CONSTANT R23, desc[UR10][R22.64] ;  /* 0x0000000a16177981 */ /* 0x000f28000c1e9500 */
[----:B------:R-:W4:Y:S01]  /*16270*/  LDG.E.U16.CONSTANT R4, desc[UR10][R20.64] ;  /* 0x0000000a14047981 */ /* 0x000f22000c1e9500 */
[----:B------:R-:W-:Y:S02]  /*16280*/  IADD3 R2, P2, R2, 0x8, RZ ;  /* 0x0000000802027810 */ /* 0x000fe40007f5e0ff */
[----:B------:R-:W-:Y:S02]  /*16290*/  IADD3 R6, P1, R20, R8, RZ ;  /* 0x0000000814067210 */ /* 0x000fe40007f3e0ff */
[----:B------:R-:W-:Y:S01]  /*162a0*/  PLOP3.LUT P0, PT, PT, PT, PT, 0x8, 0x0 ;  /* 0x000000000000781c */ /* 0x000fe20003f0e170 */
[----:B------:R-:W-:Y:S01]  /*162b0*/  IMAD.X R7, RZ, RZ, R7, P2 ;  /* 0x000000ffff077224 */ /* 0x000fe200010e0607 */
[----:B0-----:R-:W-:-:S02]  /*162c0*/  IADD3.X R13, R21, R9, RZ, P1, !PT ;  /* 0x00000009150d7210 */ /* 0x001fc40000ffe4ff */
[----:B--2--5:R-:W-:-:S04]  /*162d0*/  IADD3 R24, R26, R5, R24 ;  /* 0x000000051a187210 */ /* 0x024fc80007ffe018 */
[----:B---3--:R-:W-:-:S04]  /*162e0*/  IADD3 R24, R18, R24, R15 ;  /* 0x0000001812187210 */ /* 0x008fc80007ffe00f */
[----:B----4-:R-:W-:-:S04]  /*162f0*/  IADD3 R24, R12, R24, R11 ;  /* 0x000000180c187210 */ /* 0x010fc80007ffe00b */
[----:B------:R-:W-:-:S04]  /*16300*/  IADD3 R4, R4, R24, R23 ;  /* 0x0000001804047210 */ /* 0x000fc80007ffe017 */
[----:B------:R-:W-:-:S07]  /*16310*/  PRMT R5, R4, 0x7610, R5 ;  /* 0x0000761004057816 */ /* 0x000fce0000000005 */
.L_x_1094:
[----:B------:R-:W-:Y:S05]  /*16320*/  BSYNC B1 ;  /* 0x0000000000017941 */ /* 0x000fea0003800000 */
.L_x_1093:
[----:B------:R-:W-:-:S04]  /*16330*/  ISETP.LT.U32.AND P1, PT, R2, R3, PT ;  /* 0x000000030200720c */ /* 0x000fc80003f21070 */
[----:B------:R-:W-:-:S13]  /*16340*/  ISETP.LT.OR.EX P0, PT, R7, R0, P0, P1 ;  /* 0x000000000700720c */ /* 0x000fda0000701710 */
[----:B------:R-:W-:Y:S05]  /*16350*/  @!P0 BRA `(.L_x_1089) ;  /* 0x0000000000348947 */ /* 0x000fea0003800000 */
[----:B------:R-:W-:Y:S01]  /*16360*/  IADD3 R2, P0, R6, R8, RZ ;  /* 0x0000000806027210 */ /* 0x000fe20007f1e0ff */
[----:B------:R-:W-:-:S03]  /*16370*/  IMAD.MOV.U32 R7, RZ, RZ, R13 ;  /* 0x000000ffff077224 */ /* 0x000fc600078e000d */
[-C--:B------:R-:W-:Y:S01]  /*16380*/  IADD3 R10, P1, R2, R8.reuse, RZ ;  /* 0x00000008020a7210 */ /* 0x080fe20007f3e0ff */
[----:B------:R-:W-:Y:S01]  /*16390*/  IMAD.X R3, R13, 0x1, R9, P0 ;  /* 0x000000010d037824 */ /* 0x000fe200000e0609 */
[----:B------:R-:W2:Y:S02]  /*163a0*/  LDG.E.U16.CONSTANT R6, desc[UR10][R6.64] ;  /* 0x0000000a06067981 */ /* 0x000ea4000c1e9500 */
[----:B------:R-:W-:Y:S02]  /*163b0*/  IADD3 R8, P0, R10, R8, RZ ;  /* 0x000000080a087210 */ /* 0x000fe40007f1e0ff */
[-C--:B------:R-:W-:Y:S01]  /*163c0*/  IADD3.X R11, R3, R9.reuse, RZ, P1, !PT ;  /* 0x00000009030b7210 */ /* 0x080fe20000ffe4ff */
[----:B------:R-:W2:Y:S03]  /*163d0*/  LDG.E.U16.CONSTANT R2, desc[UR10][R2.64] ;  /* 0x0000000a02027981 */ /* 0x000ea6000c1e9500 */
[----:B------:R-:W-:Y:S01]  /*163e0*/  IADD3.X R9, R11, R9, RZ, P0, !PT ;  /* 0x000000090b097210 */ /* 0x000fe200007fe4ff */
[----:B------:R-:W3:Y:S04]  /*163f0*/  LDG.E.U16.CONSTANT R10, desc[UR10][R10.64] ;  /* 0x0000000a0a0a7981 */ /* 0x000ee8000c1e9500 */
[----:B------:R-:W3:Y:S01]  /*16400*/  LDG.E.U16.CONSTANT R8, desc[UR10][R8.64] ;  /* 0x0000000a08087981 */ /* 0x000ee2000c1e9500 */
[----:B--2--5:R-:W-:-:S04]  /*16410*/  IADD3 R5, R2, R5, R6 ;  /* 0x0000000502057210 */ /* 0x024fc80007ffe006 */
[----:B---3--:R-:W-:-:S07]  /*16420*/  IADD3 R5, R8, R5, R10 ;  /* 0x0000000508057210 */ /* 0x008fce0007ffe00a */
.L_x_1089:
[----:B------:R-:W-:Y:S05]  /*16430*/  BSYNC B0 ;  /* 0x0000000000007941 */ /* 0x000fea0003800000 */
.L_x_1088:
[----:B-----5:R-:W-:Y:S01]  /*16440*/  STG.E.U16 desc[UR10][R16.64], R5 ;  /* 0x0000000510007986 */ /* 0x020fe2000c10150a */
[----:B------:R-:W-:Y:S05]  /*16450*/  EXIT ;  /* 0x000000000000794d */ /* 0x000fea0003800000 */
        .weak           $__internal_7_$__cuda_sm20_div_s64
        .type           $__internal_7_$__cuda_sm20_div_s64,@function
        .size           $__internal_7_$__cuda_sm20_div_s64,(.L_x_1738 - $__internal_7_$__cuda_sm20_div_s64)
$__internal_7_$__cuda_sm20_div_s64:
        /* <DEDUP_REMOVED lines=34> */
[----:B------:R-:W-:Y:S01]  /*16680*/  IMAD.HI.U32 R4, P1, R2, R9, R12 ;  /* 0x0000000902047227 */ /* 0x000fe2000782000c */
[----:B------:R-:W-:-:S03]  /*16690*/  HFMA2.MMA R13, -RZ, RZ, 0, 0 ;  /* 0x00000000ff0d7435 */ /* 0x000fc600000001ff */
[CC--:B------:R-:W-:Y:S02]  /*166a0*/  IMAD R9, R2.reuse, R5.reuse, RZ ;  /* 0x0000000502097224 */ /* 0x0c0fe400078e02ff */
[----:B------:R-:W-:-:S03]  /*166b0*/  IMAD.HI.U32 R5, R2, R5, RZ ;  /* 0x0000000502057227 */ /* 0x000fc600078e00ff */
[----:B------:R-:W-:Y:S01]  /*166c0*/  IADD3 R4, P2, R9, R4, RZ ;  /* 0x0000000409047210 */ /* 0x000fe20007f5e0ff */
[----:B------:R-:W-:Y:S01]  /*166d0*/  IMAD.X R2, R5, 0x1, R2, P0 ;  /* 0x0000000105027824 */ /* 0x000fe200000e0602 */
[----:B------:R-:W-:Y:S02]  /*166e0*/  SEL R9, R10, R3, !P3 ;  /* 0x000000030a097207 */ /* 0x000fe40005800000 */
        /* <DEDUP_REMOVED lines=39> */
[----:B------:R-:W-:Y:S02]  /*16960*/  SEL R2, R5, 0xffffffff, P0 ;  /* 0xffffffff05027807 */ /* 0x000fe40000000000 */
[----:B------:R-:W-:Y:S02]  /*16970*/  MOV R5, 0x0 ;  /* 0x0000000000057802 */ /* 0x000fe40000000f00 */
[----:B------:R-:W-:Y:S02]  /*16980*/  SEL R3, R3, 0xffffffff, P0 ;  /* 0xffffffff03037807 */ /* 0x000fe40000000000 */
[----:B------:R-:W-:Y:S05]  /*16990*/  RET.REL.NODEC R4 `(_ZN2at6native61_GLOBAL__N__2cc7adc6_23_UnfoldBackwardKernel_cu_9e10b42f_336735_unfold_backward_elementwise_kernelILi128ELi8EZNS1_32_unfold_backward_internal_kernelIsEEvRNS_14TensorIteratorEllllllEUliE_EEviT1_) ;  /* 0xfffffe9404987950 */ /* 0x000fea0003c3ffff */
.L_x_1095:
        /* <DEDUP_REMOVED lines=14> */
.L_x_1738:


//--------------------- .text._ZN2at6native61_GLOBAL__N__2cc7adc6_23_UnfoldBackwardKernel_cu_9e10b42f_336735_unfold_backward_elementwise_kernelILi128ELi8EZNS1_32_unfold_backward_internal_kernelIlEEvRNS_14TensorIteratorEllllllEUliE_EEviT1_ --------------------------
	.section	.text._ZN2at6native61_GLOBAL__N__2cc7adc6_23_UnfoldBackwardKernel_cu_9e10b42f_336735_unfold_backward_elementwise_kernelILi128ELi8EZNS1_32_unfold_backward_internal_kernelIlEEvRNS_14TensorIteratorEllllllEUliE_EEviT1_,"ax",@progbits
	.align	128
.text._ZN2at6native61_GLOBAL__N__2cc7adc6_23_UnfoldBackwardKernel_cu_9e10b42f_336735_unfold_backward_elementwise_kernelILi128ELi8EZNS1_32_unfold_backward_internal_kernelIlEEvRNS_14TensorIteratorEllllllEUliE_EEviT1_:
        .type           _ZN2at6native61_GLOBAL__N__2cc7adc6_23_UnfoldBackwardKernel_cu_9e10b42f_336735_unfold_backward_elementwise_kernelILi128ELi8EZNS1_32_unfold_backward_internal_kernelIlEEvRNS_14TensorIteratorEllllllEUliE_EEviT1_,@function
        .size           _ZN2at6native61_GLOBAL__N__2cc7adc6_23_UnfoldBackwardKernel_cu_9e10b42f_336735_unfold_backward_elementwise_kernelILi128ELi8EZNS1_32_unfold_backward_internal_kernelIlEEvRNS_14TensorIteratorEllllllEUliE_EEviT1_,(.L_x_1740 - _ZN2at6native61_GLOBAL__N__2cc7adc6_23_UnfoldBackwardKernel_cu_9e10b42f_336735_unfold_backward_elementwise_kernelILi128ELi8EZNS1_32_unfold_backward_internal_kernelIlEEvRNS_14TensorIteratorEllllllEUliE_EEviT1_)
        .other          _ZN2at6native61_GLOBAL__N__2cc7adc6_23_UnfoldBackwardKernel_cu_9e10b42f_336735_unfold_backward_elementwise_kernelILi128ELi8EZNS1_32_unfold_backward_internal_kernelIlEEvRNS_14TensorIteratorEllllllEUliE_EEviT1_,@"STO_CUDA_ENTRY STV_DEFAULT"
_ZN2at6native61_GLOBAL__N__2cc7adc6_23_UnfoldBackwardKernel_cu_9e10b42f_336735_unfold_backward_elementwise_kernelILi128ELi8EZNS1_32_unfold_backward_internal_kernelIlEEvRNS_14TensorIteratorEllllllEUliE_EEviT1_:
        /* <DEDUP_REMOVED lines=363> */
.L_x_1098:
        /* <DEDUP_REMOVED lines=20> */
[----:B------:R-:W-:Y:S05]  /*17f0*/  CALL.REL.NOINC `($__internal_8_$__cuda_sm20_div_s64) ;  /* 0x0000015400107944 */ /* 0x000fea0003c00000 */
[----:B------:R-:W-:Y:S05]  /*1800*/  BRA `(.L_x_1100) ;  /* 0x0000000000507947 */ /* 0x000fea0003800000 */
.L_x_1101:
        /* <DEDUP_REMOVED lines=20> */
.L_x_1100:
[----:B------:R-:W-:Y:S05]  /*1950*/  BSYNC B1 ;  /* 0x0000000000017941 */ /* 0x000fea0003800000 */
.L_x_1099:
        /* <DEDUP_REMOVED lines=22> */
[----:B------:R-:W-:Y:S05]  /*1ac0*/  CALL.REL.NOINC `($__internal_8_$__cuda_sm20_div_s64) ;  /* 0x00000150005c7944 */ /* 0x000fea0003c00000 */
[----:B------:R-:W-:Y:S05]  /*1ad0*/  BRA `(.L_x_1104) ;  /* 0x00000000004c7947 */ /* 0x000fea0003800000 */
.L_x_1103:
        /* <DEDUP_REMOVED lines=19> */
.L_x_1104:
[----:B------:R-:W-:Y:S05]  /*1c10*/  BSYNC B1 ;  /* 0x0000000000017941 */ /* 0x000fea0003800000 */
.L_x_1102:
        /* <DEDUP_REMOVED lines=41> */
[----:B------:R-:W-:Y:S01]  /*1eb0*/  MOV R22, R20 ;  /* 0x0000001400167202 */ /* 0x000fe20000000f00 */
[----:B------:R-:W-:Y:S02]  /*1ec0*/  IMAD.IADD R11, R25, 0x1, R11 ;  /* 0x00000001190b7824 */ /* 0x000fe400078e020b */
[----:B------:R-:W-:Y:S02]  /*1ed0*/  IMAD.IADD R23, R21, 0x1, R13 ;  /* 0x0000000115177824 */ /* 0x000fe400078e020d */
[-C--:B--2---:R-:W-:Y:S02]  /*1ee0*/  IMAD R11, R11, R6.reuse, RZ ;  /* 0x000000060b0b7224 */ /* 0x084fe400078e02ff */
        /* <DEDUP_REMOVED lines=10> */
[----:B------:R-:W-:Y:S02]  /*1f90*/  IADD3.X R43, RZ, R5, RZ, P3, !PT ;  /* 0x00000005ff2b7210 */ /* 0x000fe40001ffe4ff */
[----:B--2--5:R-:W-:-:S05]  /*1fa0*/  IADD3 R2, P2, R24, R2, RZ ;  /* 0x0000000218027210 */ /* 0x024fca0007f5e0ff */
[----:B------:R-:W-:-:S04]  /*1fb0*/  IMAD.X R3, R25, 0x1, R3, P2 ;  /* 0x0000000119037824 */ /* 0x000fc800010e0603 */
        /* <DEDUP_REMOVED lines=24> */
[----:B------:R-:W-:Y:S01]  /*2140*/  @P1 LEA R20, P3, R18, R4, 0x3 ;  /* 0x0000000412141211 */ /* 0x000fe200078618ff */
[----:B------:R-:W-:Y:S01]  /*2150*/  @P1 IMAD.IADD R9, R19, 0x1, R25 ;  /* 0x0000000113091824 */ /* 0x000fe200078e0219 */
[----:B------:R-:W-:-:S04]  /*2160*/  LEA.HI.X R7, R8, R11, R7, 0x3, P2 ;  /* 0x0000000b08077211 */ /* 0x000fc800010f1c07 */
[----:B------:R-:W-:Y:S02]  /*2170*/  @P1 LEA.HI.X R21, R18, R11, R9, 0x3, P3 ;  /* 0x0000000b12151211 */ /* 0x000fe400018f1c09 */
[----:B------:R-:W2:Y:S04]  /*2180*/  LDG.E.64.CONSTANT R6, desc[UR10][R6.64] ;  /* 0x0000000a06067981 */ /* 0x000ea8000c1e9b00 */
[----:B------:R-:W3:Y:S01]  /*2190*/  @P1 LDG.E.64.CONSTANT R8, desc[UR10][R20.64] ;  /* 0x0000000a14081981 */ /* 0x000ee2000c1e9b00 */
[C---:B------:R-:W-:Y:S02]  /*21a0*/  IADD3 R13, P3, R12.reuse, 0x2, RZ ;  /* 0x000000020c0d7810 */ /* 0x040fe40007f7e0ff */
[----:B------:R-:W-:-:S03]  /*21b0*/  @P1 IADD3 R13, P5, R12, 0x3, RZ ;  /* 0x000000030c0d1810 */ /* 0x000fc60007fbe0ff */
[--C-:B------:R-:W-:Y:S02]  /*21c0*/  IMAD.X R43, RZ, RZ, R5.reuse, P3 ;  /* 0x000000ffff2b7224 */ /* 0x100fe400018e0605 */
[----:B------:R-:W-:Y:S01]  /*21d0*/  @P1 IMAD.X R43, RZ, RZ, R5, P5 ;  /* 0x000000ffff2b1224 */ /* 0x000fe200028e0605 */
[----:B--2---:R-:W-:-:S04]  /*21e0*/  IADD3 R2, P2, R6, R2, RZ ;  /* 0x0000000206027210 */ /* 0x004fc80007f5e0ff */
[----:B---3--:R-:W-:Y:S02]  /*21f0*/  @P1 IADD3 R2, P4, R8, R2, RZ ;  /* 0x0000000208021210 */ /* 0x008fe40007f9e0ff */
[----:B------:R-:W-:-:S05]  /*2200*/  IADD3.X R3, R7, R3, RZ, P2, !PT ;  /* 0x0000000307037210 */ /* 0x000fca00017fe4ff */
[----:B------:R-:W-:-:S07]  /*2210*/  @P1 IMAD.X R3, R9, 0x1, R3, P4 ;  /* 0x0000000109031824 */ /* 0x000fce00020e0603 */
.L_x_1108:
[----:B------:R-:W-:Y:S05]  /*2220*/  BSYNC B2 ;  /* 0x0000000000027941 */ /* 0x000fea0003800000 */
.L_x_1107:
        /* <DEDUP_REMOVED lines=47> */
.L_x_1113:
[----:B------:R-:W-:Y:S02]  /*2520*/  IADD3 R6, P1, R10, R45, RZ ;  /* 0x0000002d0a067210 */ /* 0x000fe40007f3e0ff */
[----:B------:R-:W-:Y:S02]  /*2530*/  MOV R4, R10 ;  /* 0x0000000a00047202 */ /* 0x000fe40000000f00 */
[----:B------:R-:W-:Y:S02]  /*2540*/  IADD3.X R7, R5, R47, RZ, P1, !PT ;  /* 0x0000002f05077210 */ /* 0x000fe40000ffe4ff */
[-C--:B------:R-:W-:Y:S02]  /*2550*/  IADD3 R8, P1, R6, R45.reuse, RZ ;  /* 0x0000002d06087210 */ /* 0x080fe40007f3e0ff */
[----:B------:R-:W2:Y:S03]  /*2560*/  LDG.E.64.CONSTANT R4, desc[UR10][R4.64] ;  /* 0x0000000a04047981 */ /* 0x000ea6000c1e9b00 */
[--C-:B------:R-:W-:Y:S01]  /*2570*/  IMAD.X R9, R7, 0x1, R47.reuse, P1 ;  /* 0x0000000107097824 */ /* 0x100fe200008e062f */
[-C--:B------:R-:W-:Y:S01]  /*2580*/  IADD3 R28, P1, R8, R45.reuse, RZ ;  /* 0x0000002d081c7210 */ /* 0x080fe20007f3e0ff */
[----:B------:R-:W2:Y:S04]  /*2590*/  LDG.E.64.CONSTANT R6, desc[UR10][R6.64] ;  /* 0x0000000a06067981 */ /* 0x000ea8000c1e9b00 */
[----:B------:R-:W-:Y:S01]  /*25a0*/  IMAD.X R29, R9, 0x1, R47, P1 ;  /* 0x00000001091d7824 */ /* 0x000fe200008e062f */
[----:B------:R-:W-:Y:S01]  /*25b0*/  IADD3 R12, P1, R28, R45, RZ ;  /* 0x0000002d1c0c7210 */ /* 0x000fe20007f3e0ff */
[----:B------:R-:W3:Y:S03]  /*25c0*/  LDG.E.64.CONSTANT R8, desc[UR10][R8.64] ;  /* 0x0000000a08087981 */ /* 0x000ee6000c1e9b00 */
[----:B------:R-:W-:Y:S01]  /*25d0*/  IADD3.X R13, R29, R47, RZ, P1, !PT ;  /* 0x0000002f1d0d7210 */ /* 0x000fe20000ffe4ff */
[----:B------:R0:W3:Y:S01]  /*25e0*/  LDG.E.64.CONSTANT R10, desc[UR10][R28.64] ;  /* 0x0000000a1c0a7981 */ /* 0x0000e2000c1e9b00 */
[----:B------:R-:W-:-:S05]  /*25f0*/  IADD3 R14, P1, R12, R45, RZ ;  /* 0x0000002d0c0e7210 */ /* 0x000fca0007f3e0ff */
[--C-:B------:R-:W-:Y:S01]  /*2600*/  IMAD.X R15, R13, 0x1, R47.reuse, P1 ;  /* 0x000000010d0f7824 */ /* 0x100fe200008e062f */
[-C--:B------:R-:W-:Y:S01]  /*2610*/  IADD3 R18, P1, R14, R45.reuse, RZ ;  /* 0x0000002d0e127210 */ /* 0x080fe20007f3e0ff */
[----:B------:R-:W4:Y:S04]  /*2620*/  LDG.E.64.CONSTANT R12, desc[UR10][R12.64] ;  /* 0x0000000a0c0c7981 */ /* 0x000f28000c1e9b00 */
[--C-:B------:R-:W-:Y:S01]  /*2630*/  IMAD.X R19, R15, 0x1, R47.reuse, P1 ;  /* 0x000000010f137824 */ /* 0x100fe200008e062f */
[-C--:B------:R-:W-:Y:S01]  /*2640*/  IADD3 R20, P1, R18, R45.reuse, RZ ;  /* 0x0000002d12147210 */ /* 0x080fe20007f3e0ff */
[----:B------:R-:W4:Y:S04]  /*2650*/  LDG.E.64.CONSTANT R14, desc[UR10][R14.64] ;  /* 0x0000000a0e0e7981 */ /* 0x000f28000c1e9b00 */
[--C-:B------:R-:W-:Y:S01]  /*2660*/  IMAD.X R21, R19, 0x1, R47.reuse, P1 ;  /* 0x0000000113157824 */ /* 0x100fe200008e062f */
[-C--:B------:R-:W-:Y:S01]  /*2670*/  IADD3 R22, P1, R20, R45.reuse, RZ ;  /* 0x0000002d14167210 */ /* 0x080fe20007f3e0ff */
[----:B------:R-:W4:Y:S04]  /*2680*/  LDG.E.64.CONSTANT R18, desc[UR10][R18.64] ;  /* 0x0000000a12127981 */ /* 0x000f28000c1e9b00 */
[----:B------:R-:W-:Y:S01]  /*2690*/  IMAD.X R23, R21, 0x1, R47, P1 ;  /* 0x0000000115177824 */ /* 0x000fe200008e062f */
[----:B------:R-:W-:Y:S01]  /*26a0*/  IADD3 R24, P1, R22, R45, RZ ;  /* 0x0000002d16187210 */ /* 0x000fe20007f3e0ff */
[----:B------:R-:W4:Y:S03]  /*26b0*/  LDG.E.64.CONSTANT R20, desc[UR10][R20.64] ;  /* 0x0000000a14147981 */ /* 0x000f26000c1e9b00 */
[----:B------:R-:W-:-:S02]  /*26c0*/  IADD3.X R25, R23, R47, RZ, P1, !PT ;  /* 0x0000002f17197210 */ /* 0x000fc40000ffe4ff */
        /* <DEDUP_REMOVED lines=15> */
[----:B0-----:R-:W-:Y:S01]  /*27c0*/  IADD3 R28, P1, R38, R45, RZ ;  /* 0x0000002d261c7210 */ /* 0x001fe20007f3e0ff */
[----:B------:R-:W4:Y:S03]  /*27d0*/  LDG.E.64.CONSTANT R36, desc[UR10][R36.64] ;  /* 0x0000000a24247981 */ /* 0x000f26000c1e9b00 */
[----:B------:R-:W-:-:S02]  /*27e0*/  IADD3.X R29, R39, R47, RZ, P1, !PT ;  /* 0x0000002f271d7210 */ /* 0x000fc40000ffe4ff */
[----:B------:R-:W4:Y:S04]  /*27f0*/  LDG.E.64.CONSTANT R38, desc[UR10][R38.64] ;  /* 0x0000000a26267981 */ /* 0x000f28000c1e9b00 */
[----:B------:R-:W4:Y:S01]  /*2800*/  LDG.E.64.CONSTANT R40, desc[UR10][R28.64] ;  /* 0x0000000a1c287981 */ /* 0x000f22000c1e9b00 */
[----:B------:R-:W-:-:S05]  /*2810*/  IADD3 R44, P3, R44, 0x10, RZ ;  /* 0x000000102c2c7810 */ /* 0x000fca0007f7e0ff */
[----:B------:R-:W-:Y:S01]  /*2820*/  IMAD.X R43, RZ, RZ, R43, P3 ;  /* 0x000000ffff2b7224 */ /* 0x000fe200018e062b */
[----:B--2--5:R-:W-:-:S04]  /*2830*/  IADD3 R49, P1, P2, R6, R2, R4 ;  /* 0x0000000206317210 */ /* 0x024fc80007a3e004 */
[----:B------:R-:W-:Y:S02]  /*2840*/  IADD3.X R5, R7, R3, R5, P1, P2 ;  /* 0x0000000307057210 */ /* 0x000fe40000fe4405 */
[----:B---3--:R-:W-:-:S04]  /*2850*/  IADD3 R3, P1, P2, R10, R49, R8 ;  /* 0x000000310a037210 */ /* 0x008fc80007a3e008 */
[----:B------:R-:W-:Y:S02]  /*2860*/  IADD3.X R9, R11, R5, R9, P1, P2 ;  /* 0x000000050b097210 */ /* 0x000fe40000fe4409 */
[----:B----4-:R-:W-:-:S04]  /*2870*/  IADD3 R3, P1, P2, R14, R3, R12 ;  /* 0x000000030e037210 */ /* 0x010fc80007a3e00c */
[----:B------:R-:W-:Y:S02]  /*2880*/  IADD3.X R13, R15, R9, R13, P1, P2 ;  /* 0x000000090f0d7210 */ /* 0x000fe40000fe440d */
[----:B------:R-:W-:-:S04]  /*2890*/  IADD3 R3, P1, P2, R20, R3, R18 ;  /* 0x0000000314037210 */ /* 0x000fc80007a3e012 */
[----:B------:R-:W-:Y:S02]  /*28a0*/  IADD3.X R19, R21, R13, R19, P1, P2 ;  /* 0x0000000d15137210 */ /* 0x000fe40000fe4413 */
[----:B------:R-:W-:-:S04]  /*28b0*/  IADD3 R3, P1, P2, R24, R3, R22 ;  /* 0x0000000318037210 */ /* 0x000fc80007a3e016 */
[----:B------:R-:W-:Y:S02]  /*28c0*/  IADD3.X R23, R25, R19, R23, P1, P2 ;  /* 0x0000001319177210 */ /* 0x000fe40000fe4417 */
[----:B------:R-:W-:-:S04]  /*28d0*/  ISETP.GE.U32.AND P1, PT, R44, R42, PT ;  /* 0x0000002a2c00720c */ /* 0x000fc80003f26070 */
[----:B------:R-:W-:Y:S02]  /*28e0*/  ISETP.GE.AND.EX P1, PT, R43, R34, PT, P1 ;  /* 0x000000222b00720c */ /* 0x000fe40003f26310 */
[----:B------:R-:W-:-:S04]  /*28f0*/  IADD3 R3, P4, P5, R30, R3, R26 ;  /* 0x000000031e037210 */ /* 0x000fc80007d9e01a */
[----:B------:R-:W-:Y:S02]  /*2900*/  IADD3.X R27, R31, R23, R27, P4, P5 ;  /* 0x000000171f1b7210 */ /* 0x000fe400027ea41b */
[----:B------:R-:W-:Y:S02]  /*2910*/  IADD3 R10, P4, R28, R45, RZ ;  /* 0x0000002d1c0a7210 */ /* 0x000fe40007f9e0ff */
[----:B------:R-:W-:-:S03]  /*2920*/  IADD3 R3, P3, P2, R36, R3, R32 ;  /* 0x0000000324037210 */ /* 0x000fc60007a7e020 */
[----:B------:R-:W-:Y:S01]  /*2930*/  IMAD.X R5, R29, 0x1, R47, P4 ;  /* 0x000000011d057824 */ /* 0x000fe200020e062f */
[----:B------:R-:W-:Y:S02]  /*2940*/  IADD3 R2, P5, P6, R40, R3, R38 ;  /* 0x0000000328027210 */ /* 0x000fe40007ebe026 */
[----:B------:R-:W-:-:S04]  /*2950*/  IADD3.X R3, R37, R27, R33, P3, P2 ;  /* 0x0000001b25037210 */ /* 0x000fc80001fe4421 */
[----:B------:R-:W-:Y:S01]  /*2960*/  IADD3.X R3, R41, R3, R39, P5, P6 ;  /* 0x0000000329037210 */ /* 0x000fe20002fec427 */
[----:B------:R-:W-:Y:S06]  /*2970*/  @!P1 BRA `(.L_x_1113) ;  /* 0xfffffff800e89947 */ /* 0x000fec000383ffff */
.L_x_1112:
[----:B------:R-:W-:Y:S05]  /*2980*/  BSYNC B3 ;  /* 0x0000000000037941 */ /* 0x000fea0003800000 */
.L_x_1111:
        /* <DEDUP_REMOVED lines=9> */
[-C--:B------:R-:W-:Y:S02]  /*2a20*/  IADD3 R8, P0, R6, R45.reuse, RZ ;  /* 0x0000002d06087210 */ /* 0x080fe40007f1e0ff */
[----:B------:R-:W2:Y:S03]  /*2a30*/  LDG.E.64.CONSTANT R4, desc[UR10][R4.64] ;  /* 0x0000000a04047981 */ /* 0x000ea6000c1e9b00 */
[--C-:B------:R-:W-:Y:S01]  /*2a40*/  IMAD.X R9, R7, 0x1, R47.reuse, P0 ;  /* 0x0000000107097824 */ /* 0x100fe200000e062f */
[-C--:B------:R-:W-:Y:S01]  /*2a50*/  IADD3 R22, P0, R8, R45.reuse, RZ ;  /* 0x0000002d08167210 */ /* 0x080fe20007f1e0ff */
[----:B------:R-:W2:Y:S04]  /*2a60*/  LDG.E.64.CONSTANT R6, desc[UR10][R6.64] ;  /* 0x0000000a06067981 */ /* 0x000ea8000c1e9b00 */
[--C-:B------:R-:W-:Y:S01]  /*2a70*/  IMAD.X R23, R9, 0x1, R47.reuse, P0 ;  /* 0x0000000109177824 */ /* 0x100fe200000e062f */
[-C--:B------:R-:W-:Y:S01]  /*2a80*/  IADD3 R12, P0, R22, R45.reuse, RZ ;  /* 0x0000002d160c7210 */ /* 0x080fe20007f1e0ff */
[----:B------:R-:W3:Y:S04]  /*2a90*/  LDG.E.64.CONSTANT R8, desc[UR10][R8.64] ;  /* 0x0000000a08087981 */ /* 0x000ee8000c1e9b00 */
[----:B------:R-:W-:Y:S01]  /*2aa0*/  IMAD.X R13, R23, 0x1, R47, P0 ;  /* 0x00000001170d7824 */ /* 0x000fe200000e062f */
[----:B------:R-:W-:Y:S01]  /*2ab0*/  IADD3 R14, P0, R12, R45, RZ ;  /* 0x0000002d0c0e7210 */ /* 0x000fe20007f1e0ff */
[----:B------:R-:W3:Y:S03]  /*2ac0*/  LDG.E.64.CONSTANT R10, desc[UR10][R22.64] ;  /* 0x0000000a160a7981 */ /* 0x000ee6000c1e9b00 */
[----:B------:R-:W-:-:S02]  /*2ad0*/  IADD3.X R15, R13, R47, RZ, P0, !PT ;  /* 0x0000002f0d0f7210 */ /* 0x000fc400007fe4ff */
[-C--:B------:R-:W-:Y:S01]  /*2ae0*/  IADD3 R18, P0, R14, R45.reuse, RZ ;  /* 0x0000002d0e127210 */ /* 0x080fe20007f1e0ff */
[----:B------:R-:W4:Y:S04]  /*2af0*/  LDG.E.64.CONSTANT R12, desc[UR10][R12.64] ;  /* 0x0000000a0c0c7981 */ /* 0x000f28000c1e9b00 */
[--C-:B------:R-:W-:Y:S01]  /*2b00*/  IMAD.X R19, R15, 0x1, R47.reuse, P0 ;  /* 0x000000010f137824 */ /* 0x100fe200000e062f */
[----:B------:R-:W-:Y:S01]  /*2b10*/  IADD3 R24, P0, R18, R45, RZ ;  /* 0x0000002d12187210 */ /* 0x000fe20007f1e0ff */
[----:B------:R-:W4:Y:S04]  /*2b20*/  LDG.E.64.CONSTANT R14, desc[UR10][R14.64] ;  /* 0x0000000a0e0e7981 */ /* 0x000f28000c1e9b00 */
[----:B------:R-:W-:-:S02]  /*2b30*/  IMAD.X R25, R19, 0x1, R47, P0 ;  /* 0x0000000113197824 */ /* 0x000fc400000e062f */
[----:B------:R-:W4:Y:S04]  /*2b40*/  LDG.E.64.CONSTANT R18, desc[UR10][R18.64] ;  /* 0x0000000a12127981 */ /* 0x000f28000c1e9b00 */
[----:B------:R-:W4:Y:S01]  /*2b50*/  LDG.E.64.CONSTANT R20, desc[UR10][R24.64] ;  /* 0x0000000a18147981 */ /* 0x000f22000c1e9b00 */
[----:B------:R-:W-:-:S04]  /*2b60*/  IADD3 R44, P4, R44, 0x8, RZ ;  /* 0x000000082c2c7810 */ /* 0x000fc80007f9e0ff */
[----:B------:R-:W-:Y:S02]  /*2b70*/  IADD3.X R43, RZ, R43, RZ, P4, !PT ;  /* 0x0000002bff2b7210 */ /* 0x000fe400027fe4ff */
[----:B--2--5:R-:W-:-:S04]  /*2b80*/  IADD3 R27, P0, P1, R6, R2, R4 ;  /* 0x00000002061b7210 */ /* 0x024fc8000791e004 */
[----:B------:R-:W-:Y:S02]  /*2b90*/  IADD3.X R5, R7, R3, R5, P0, P1 ;  /* 0x0000000307057210 */ /* 0x000fe400007e2405 */
[----:B---3--:R-:W-:-:S04]  /*2ba0*/  IADD3 R3, P0, P1, R10, R27, R8 ;  /* 0x0000001b0a037210 */ /* 0x008fc8000791e008 */
[----:B------:R-:W-:Y:S02]  /*2bb0*/  IADD3.X R9, R11, R5, R9, P0, P1 ;  /* 0x000000050b097210 */ /* 0x000fe400007e2409 */
[----:B----4-:R-:W-:-:S04]  /*2bc0*/  IADD3 R3, P0, P1, R14, R3, R12 ;  /* 0x000000030e037210 */ /* 0x010fc8000791e00c */
[----:B------:R-:W-:Y:S02]  /*2bd0*/  IADD3.X R13, R15, R9, R13, P0, P1 ;  /* 0x000000090f0d7210 */ /* 0x000fe400007e240d */
[----:B------:R-:W-:Y:S02]  /*2be0*/  IADD3 R10, P1, R24, R45, RZ ;  /* 0x0000002d180a7210 */ /* 0x000fe40007f3e0ff */
[----:B------:R-:W-:-:S03]  /*2bf0*/  IADD3 R2, P2, P3, R20, R3, R18 ;  /* 0x0000000314027210 */ /* 0x000fc60007b5e012 */
[----:B------:R-:W-:Y:S01]  /*2c00*/  IMAD.X R5, R25, 0x1, R47, P1 ;  /* 0x0000000119057824 */ /* 0x000fe200008e062f */
[----:B------:R-:W-:Y:S02]  /*2c10*/  PLOP3.LUT P0, PT, PT, PT, PT, 0x8, 0x0 ;  /* 0x000000000000781c */ /* 0x000fe40003f0e170 */
[----:B------:R-:W-:-:S11]  /*2c20*/  IADD3.X R3, R21, R13, R19, P2, P3 ;  /* 0x0000000d15037210 */ /* 0x000fd600017e6413 */
.L_x_1115:
[----:B------:R-:W-:Y:S05]  /*2c30*/  BSYNC B3 ;  /* 0x0000000000037941 */ /* 0x000fea0003800000 */
.L_x_1114:
[----:B------:R-:W-:-:S04]  /*2c40*/  ISETP.LT.U32.AND P1, PT, R44, R35, PT ;  /* 0x000000232c00720c */ /* 0x000fc80003f21070 */
[----:B------:R-:W-:-:S13]  /*2c50*/  ISETP.LT.OR.EX P0, PT, R43, R0, P0, P1 ;  /* 0x000000002b00720c */ /* 0x000fda0000701710 */
[----:B------:R-:W-:Y:S05]  /*2c60*/  @!P0 BRA `(.L_x_1110) ;  /* 0x00000000003c8947 */ /* 0x000fea0003800000 */
[----:B------:R-:W-:Y:S01]  /*2c70*/  IADD3 R6, P0, R10, R45, RZ ;  /* 0x0000002d0a067210 */ /* 0x000fe20007f1e0ff */
[----:B------:R-:W-:-:S03]  /*2c80*/  IMAD.MOV.U32 R4, RZ, RZ, R10 ;  /* 0x000000ffff047224 */ /* 0x000fc600078e000a */
[-C--:B------:R-:W-:Y:S01]  /*2c90*/  IADD3 R8, P1, R6, R45.reuse, RZ ;  /* 0x0000002d06087210 */ /* 0x080fe20007f3e0ff */
[--C-:B------:R-:W-:Y:S02]  /*2ca0*/  IMAD.X R7, R5, 0x1, R47.reuse, P0 ;  /* 0x0000000105077824 */ /* 0x100fe400000e062f */
[----:B------:R-:W2:Y:S01]  /*2cb0*/  LDG.E.64.CONSTANT R4, desc[UR10][R4.64] ;  /* 0x0000000a04047981 */ /* 0x000ea2000c1e9b00 */
[----:B------:R-:W-:Y:S02]  /*2cc0*/  IADD3 R12, P0, R8, R45, RZ ;  /* 0x0000002d080c7210 */ /* 0x000fe40007f1e0ff */
[----:B------:R-:W-:Y:S02]  /*2cd0*/  IADD3.X R9, R7, R47, RZ, P1, !PT ;  /* 0x0000002f07097210 */ /* 0x000fe40000ffe4ff */
[----:B------:R-:W2:Y:S03]  /*2ce0*/  LDG.E.64.CONSTANT R6, desc[UR10][R6.64] ;  /* 0x0000000a06067981 */ /* 0x000ea6000c1e9b00 */
[----:B------:R-:W-:-:S02]  /*2cf0*/  IMAD.X R13, R9, 0x1, R47, P0 ;  /* 0x00000001090d7824 */ /* 0x000fc400000e062f */
[----:B------:R-:W3:Y:S04]  /*2d00*/  LDG.E.64.CONSTANT R8, desc[UR10][R8.64] ;  /* 0x0000000a08087981 */ /* 0x000ee8000c1e9b00 */
[----:B------:R-:W3:Y:S01]  /*2d10*/  LDG.E.64.CONSTANT R10, desc[UR10][R12.64] ;  /* 0x0000000a0c0a7981 */ /* 0x000ee2000c1e9b00 */
[----:B--2--5:R-:W-:-:S04]  /*2d20*/  IADD3 R15, P0, P1, R6, R2, R4 ;  /* 0x00000002060f7210 */ /* 0x024fc8000791e004 */
[----:B------:R-:W-:Y:S02]  /*2d30*/  IADD3.X R3, R7, R3, R5, P0, P1 ;  /* 0x0000000307037210 */ /* 0x000fe400007e2405 */
[----:B---3--:R-:W-:-:S04]  /*2d40*/  IADD3 R2, P2, P3, R10, R15, R8 ;  /* 0x0000000f0a027210 */ /* 0x008fc80007b5e008 */
[----:B------:R-:W-:-:S09]  /*2d50*/  IADD3.X R3, R11, R3, R9, P2, P3 ;  /* 0x000000030b037210 */ /* 0x000fd200017e6409 */
.L_x_1110:
[----:B------:R-:W-:Y:S05]  /*2d60*/  BSYNC B2 ;  /* 0x0000000000027941 */ /* 0x000fea0003800000 */
.L_x_1109:
[----:B-----5:R0:W-:Y:S02]  /*2d70*/  STG.E.64 desc[UR10][R16.64], R2 ;  /* 0x0000000210007986 */ /* 0x0201e4000c101b0a */
.L_x_1106:
[----:B------:R-:W-:Y:S05]  /*2d80*/  BSYNC B1 ;  /* 0x0000000000017941 */ /* 0x000fea0003800000 */
.L_x_1105:
[----:B------:R-:W1:Y:S01]  /*2d90*/  S2R R0, SR_TID.X ;  /* 0x0000000000007919 */ /* 0x000e620000002100 */
[----:B0-----:R-:W1:Y:S02]  /*2da0*/  S2R R3, SR_CTAID.X ;  /* 0x0000000000037919 */ /* 0x001e640000002500 */
[----:B-1----:R-:W-:-:S05]  /*2db0*/  LEA R0, R3, R0, 0xa ;  /* 0x0000000003007211 */ /* 0x002fca00078e50ff */
[----:B------:R-:W-:-:S07]  /*2dc0*/  VIADD R5, R0, 0x80 ;  /* 0x0000008000057836 */ /* 0x000fce0000000000 */
.L_x_1097:
[----:B------:R-:W-:Y:S05]  /*2dd0*/  BSYNC B0 ;  /* 0x0000000000007941 */ /* 0x000fea0003800000 */
.L_x_1096:
[----:B------:R-:W-:Y:S01]  /*2de0*/  ULDC UR4, c[0x0][0x210] ;  /* 0x0000840000047ab9 */ /* 0x000fe20000000800 */
[----:B------:R-:W-:Y:S01]  /*2df0*/  BSSY B0, `(.L_x_1116) ;  /* 0x00002d6000007945 */ /* 0x000fe20003800000 */
        /* <DEDUP_REMOVED lines=355> */
.L_x_1118:
        /* <DEDUP_REMOVED lines=21> */
[----:B------:R-:W-:Y:S05]  /*4580*/  CALL.REL.NOINC `($__internal_8_$__cuda_sm20_div_s64) ;  /* 0x0000012400ac7944 */ /* 0x000fea0003c00000 */
[----:B------:R-:W-:Y:S01]  /*4590*/  IMAD.MOV.U32 R6, RZ, RZ, R2 ;  /* 0x000000ffff067224 */ /* 0x000fe200078e0002 */
[----:B------:R-:W-:Y:S01]  /*45a0*/  MOV R7, R3 ;  /* 0x0000000300077202 */ /* 0x000fe20000000f00 */
[----:B------:R-:W-:Y:S06]  /*45b0*/  BRA `(.L_x_1120) ;  /* 0x0000000000507947 */ /* 0x000fec0003800000 */
.L_x_1121:
[----:B------:R-:W-:Y:S02]  /*45c0*/  ULDC UR4, c[0x0][0x498] ;  /* 0x0001260000047ab9 */ /* 0x000fe40000000800 */
[----:B------:R-:W0:Y:S01]  /*45d0*/  I2F.U32.RP R4, UR4 ;  /* 0x0000000400047d06 */ /* 0x000e220008209000 */
[----:B------:R-:W-:-:S07]  /*45e0*/  ISETP.NE.U32.AND P2, PT, RZ, UR4, PT ;  /* 0x00000004ff007c0c */ /* 0x000fce000bf45070 */
[----:B0-----:R-:W0:Y:S02]  /*45f0*/  MUFU.RCP R4, R4 ;  /* 0x0000000400047308 */ /* 0x001e240000001000 */
[----:B0-----:R-:W-:-:S06]  /*4600*/  VIADD R2, R4, 0xffffffe ;  /* 0x0ffffffe04027836 */ /* 0x001fcc0000000000 */
        /* <DEDUP_REMOVED lines=10> */
[----:B------:R-:W-:Y:S01]  /*46b0*/  @P0 VIADD R0, R0, -UR4 ;  /* 0x8000000400000c36 */ /* 0x000fe20008000000 */
[----:B------:R-:W-:-:S04]  /*46c0*/  @P0 IADD3 R6, R6, 0x1, RZ ;  /* 0x0000000106060810 */ /* 0x000fc80007ffe0ff */
[----:B------:R-:W-:-:S13]  /*46d0*/  ISETP.GE.U32.AND P1, PT, R0, UR4, PT ;  /* 0x0000000400007c0c */ /* 0x000fda000bf26070 */
[----:B------:R-:W-:Y:S01]  /*46e0*/  @P1 VIADD R6, R6, 0x1 ;  /* 0x0000000106061836 */ /* 0x000fe20000000000 */
[----:B------:R-:W-:-:S07]  /*46f0*/  @!P2 LOP3.LUT R6, RZ, UR4, RZ, 0x33, !PT ;  /* 0x00000004ff06ac12 */ /* 0x000fce000f8e33ff */
.L_x_1120:
[----:B------:R-:W-:Y:S05]  /*4700*/  BSYNC B1 ;  /* 0x0000000000017941 */ /* 0x000fea0003800000 */
.L_x_1119:
        /* <DEDUP_REMOVED lines=24> */
.L_x_1123:
[----:B------:R-:W0:Y:S01]  /*4890*/  I2F.U32.RP R4, R2 ;  /* 0x0000000200047306 */ /* 0x000e220000209000 */
[----:B------:R-:W-:-:S07]  /*48a0*/  ISETP.NE.U32.AND P2, PT, R2, RZ, PT ;  /* 0x000000ff0200720c */ /* 0x000fce0003f45070 */
[----:B0-----:R-:W0:Y:S02]  /*48b0*/  MUFU.RCP R4, R4 ;  /* 0x0000000400047308 */ /* 0x001e240000001000 */
[----:B0-----:R-:W-:-:S06]  /*48c0*/  VIADD R6, R4, 0xffffffe ;  /* 0x0ffffffe04067836 */ /* 0x001fcc0000000000 */
        /* <DEDUP_REMOVED lines=9> */
[----:B------:R-:W-:Y:S01]  /*4960*/  @P0 IMAD.IADD R3, R3, 0x1, -R2 ;  /* 0x0000000103030824 */ /* 0x000fe200078e0a02 */
[----:B------:R-:W-:-:S04]  /*4970*/  @P0 IADD3 R0, R0, 0x1, RZ ;  /* 0x0000000100000810 */ /* 0x000fc80007ffe0ff */
[----:B------:R-:W-:Y:S02]  /*4980*/  ISETP.GE.U32.AND P1, PT, R3, R2, PT ;  /* 0x000000020300720c */ /* 0x000fe40003f26070 */
[----:B------:R-:W-:-:S11]  /*4990*/  MOV R3, RZ ;  /* 0x000000ff00037202 */ /* 0x000fd60000000f00 */
[----:B------:R-:W-:Y:S01]  /*49a0*/  @P1 VIADD R0, R0, 0x1 ;  /* 0x0000000100001836 */ /* 0x000fe20000000000 */
[----:B------:R-:W-:-:S05]  /*49b0*/  @!P2 LOP3.LUT R0, RZ, R2, RZ, 0x33, !PT ;  /* 0x00000002ff00a212 */ /* 0x000fca00078e33ff */
[----:B------:R-:W-:-:S07]  /*49c0*/  IMAD.MOV.U32 R2, RZ, RZ, R0 ;  /* 0x000000ffff027224 */ /* 0x000fce00078e0000 */
.L_x_1124:
[----:B------:R-:W-:Y:S05]  /*49d0*/  BSYNC B1 ;  /* 0x0000000000017941 */ /* 0x000fea0003800000 */
.L_x_1122:
        /* <DEDUP_REMOVED lines=40> */
[----:B------:R-:W-:Y:S02]  /*4c60*/  IMAD R21, R16, R9, R20 ;  /* 0x0000000910157224 */ /* 0x000fe400078e0214 */
[----:B------:R-:W-:Y:S02]  /*4c70*/  IMAD.IADD R11, R25, 0x1, R11 ;  /* 0x00000001190b7824 */ /* 0x000fe400078e020b */
[----:B------:R-:W-:Y:S01]  /*4c80*/  IMAD.MOV.U32 R20, RZ, RZ, R22 ;  /* 0x000000ffff147224 */ /* 0x000fe200078e0016 */
[----:B------:R-:W-:Y:S01]  /*4c90*/  IADD3 R21, R23, R21, RZ ;  /* 0x0000001517157210 */ /* 0x000fe20007ffe0ff */
[-C--:B--2---:R-:W-:Y:S02]  /*4ca0*/  IMAD R11, R11, R2.reuse, RZ ;  /* 0x000000020b0b7224 */ /* 0x084fe400078e02ff */
[----:B------:R-:W-:-:S04]  /*4cb0*/  IMAD.WIDE.U32 R26, R24, R2, R20 ;  /* 0x00000002181a7225 */ /* 0x000fc800078e0014 */
[----:B------:R-:W-:Y:S02]  /*4cc0*/  IMAD R25, R24, R3, R11 ;  /* 0x0000000318197224 */ /* 0x000fe400078e020b */
        /* <DEDUP_REMOVED lines=9> */
[----:B--2--5:R-:W-:-:S05]  /*4d60*/  IADD3 R6, P2, R24, R6, RZ ;  /* 0x0000000618067210 */ /* 0x024fca0007f5e0ff */
[----:B------:R-:W-:-:S04]  /*4d70*/  IMAD.X R7, R25, 0x1, R7, P2 ;  /* 0x0000000119077824 */ /* 0x000fc800010e0607 */
        /* <DEDUP_REMOVED lines=24> */
[----:B------:R-:W-:Y:S02]  /*4f00*/  IMAD.IADD R3, R9, 0x1, R27 ;  /* 0x0000000109037824 */ /* 0x000fe400078e021b */
[----:B------:R-:W-:-:S03]  /*4f10*/  @P1 IMAD.IADD R9, R19, 0x1, R25 ;  /* 0x0000000113091824 */ /* 0x000fc600078e0219 */
[-C--:B------:R-:W-:Y:S02]  /*4f20*/  LEA.HI.X R3, R8, R11.reuse, R3, 0x3, P2 ;  /* 0x0000000b08037211 */ /* 0x080fe400010f1c03 */
[----:B------:R-:W-:-:S04]  /*4f30*/  @P1 LEA.HI.X R21, R18, R11, R9, 0x3, P3 ;  /* 0x0000000b12151211 */ /* 0x000fc800018f1c09 */
[----:B------:R-:W2:Y:S04]  /*4f40*/  LDG.E.64.CONSTANT R2, desc[UR10][R2.64] ;  /* 0x0000000a02027981 */ /* 0x000ea8000c1e9b00 */
[----:B------:R-:W3:Y:S01]  /*4f50*/  @P1 LDG.E.64.CONSTANT R8, desc[UR10][R20.64] ;  /* 0x0000000a14081981 */ /* 0x000ee2000c1e9b00 */
[C---:B------:R-:W-:Y:S02]  /*4f60*/  IADD3 R26, P3, R16.reuse, 0x2, RZ ;  /* 0x00000002101a7810 */ /* 0x040fe40007f7e0ff */
[----:B------:R-:W-:Y:S02]  /*4f70*/  @P1 IADD3 R26, P5, R16, 0x3, RZ ;  /* 0x00000003101a1810 */ /* 0x000fe40007fbe0ff */
[----:B------:R-:W-:-:S03]  /*4f80*/  IADD3.X R47, RZ, R17, RZ, P3, !PT ;  /* 0x00000011ff2f7210 */ /* 0x000fc60001ffe4ff */
[----:B------:R-:W-:Y:S01]  /*4f90*/  @P1 IMAD.X R47, RZ, RZ, R17, P5 ;  /* 0x000000ffff2f1224 */ /* 0x000fe200028e0611 */
[----:B--2---:R-:W-:-:S04]  /*4fa0*/  IADD3 R6, P2, R2, R6, RZ ;  /* 0x0000000602067210 */ /* 0x004fc80007f5e0ff */
[----:B---3--:R-:W-:Y:S01]  /*4fb0*/  @P1 IADD3 R6, P4, R8, R6, RZ ;  /* 0x0000000608061210 */ /* 0x008fe20007f9e0ff */
[----:B------:R-:W-:-:S05]  /*4fc0*/  IMAD.X R7, R3, 0x1, R7, P2 ;  /* 0x0000000103077824 */ /* 0x000fca00010e0607 */
[----:B------:R-:W-:-:S07]  /*4fd0*/  @P1 IADD3.X R7, R9, R7, RZ, P4, !PT ;  /* 0x0000000709071210 */ /* 0x000fce00027fe4ff */
.L_x_1128:
[----:B------:R-:W-:Y:S05]  /*4fe0*/  BSYNC B2 ;  /* 0x0000000000027941 */ /* 0x000fea0003800000 */
.L_x_1127:
        /* <DEDUP_REMOVED lines=15> */
[----:B------:R-:W-:-:S03]  /*50e0*/  UIMAD UR7, UR7, UR8, URZ ;  /* 0x00000008070772a4 */ /* 0x000fc6000f8e023f */
[----:B------:R-:W-:Y:S01]  /*50f0*/  IMAD.IADD R0, R13, 0x1, R9 ;  /* 0x000000010d007824 */ /* 0x000fe200078e0209 */
[----:B------:R-:W-:Y:S02]  /*5100*/  UIMAD UR7, UR6, UR9, UR7 ;  /* 0x00000009060772a4 */ /* 0x000fe4000f8e0207 */
[----:B------:R-:W-:Y:S01]  /*5110*/  USHF.L.U32 UR6, UR4, 0x3, URZ ;  /* 0x0000000304067899 */ /* 0x000fe2000800063f */
[----:B------:R-:W-:Y:S01]  /*5120*/  IMAD R9, R0, UR8, RZ ;  /* 0x0000000800097c24 */ /* 0x000fe2000f8e02ff */
[----:B------:R-:W-:Y:S01]  /*5130*/  UIADD3 UR7, UR5, UR7, URZ ;  /* 0x0000000705077290 */ /* 0x000fe2000fffe03f */
[C---:B0-----:R-:W-:Y:S01]  /*5140*/  IMAD R0, R47.reuse, R2, RZ ;  /* 0x000000022f007224 */ /* 0x041fe200078e02ff */
[----:B------:R-:W-:Y:S01]  /*5150*/  IADD3.X R47, R47, -0x1, RZ, P0, !PT ;  /* 0xffffffff2f2f7810 */ /* 0x000fe200007fe4ff */
        /* <DEDUP_REMOVED lines=8> */
[----:B------:R-:W-:Y:S02]  /*51e0*/  IMAD.X R8, R4, 0x1, ~R47, P2 ;  /* 0x0000000104087824 */ /* 0x000fe400010e0e2f */
[----:B------:R-:W-:Y:S01]  /*51f0*/  IMAD R17, R26, R3, R0 ;  /* 0x000000031a117224 */ /* 0x000fe200078e0200 */
[----:B------:R-:W-:Y:S02]  /*5200*/  LEA R9, P0, R12, R9, 0x3 ;  /* 0x000000090c097211 */ /* 0x000fe400078018ff */
[----:B------:R-:W-:Y:S02]  /*5210*/  ISETP.GT.AND.EX P1, PT, R8, RZ, PT, P1 ;  /* 0x000000ff0800720c */ /* 0x000fe40003f24310 */
[----:B------:R-:W-:Y:S02]  /*5220*/  IADD3 R0, R13, R17, RZ ;  /* 0x000000110d007210 */ /* 0x000fe40007ffe0ff */
[----:B------:R-:W-:-:S02]  /*5230*/  IADD3 R8, P2, P3, R9, UR8, R10 ;  /* 0x0000000809087c10 */ /* 0x000fc4000fb5e00a */
[----:B------:R-:W-:Y:S02]  /*5240*/  SHF.L.U64.HI R3, R2, 0x3, R3 ;  /* 0x0000000302037819 */ /* 0x000fe40000010203 */
        /* <DEDUP_REMOVED lines=9> */
.L_x_1133:
[-C--:B------:R-:W-:Y:S01]  /*52e0*/  IADD3 R32, P1, R8, R2.reuse, RZ ;  /* 0x0000000208207210 */ /* 0x080fe20007f3e0ff */
[----:B------:R-:W-:Y:S02]  /*52f0*/  IMAD.MOV.U32 R24, RZ, RZ, R8 ;  /* 0x000000ffff187224 */ /* 0x000fe400078e0008 */
[----:B------:R-:W-:Y:S02]  /*5300*/  IMAD.MOV.U32 R25, RZ, RZ, R9 ;  /* 0x000000ffff197224 */ /* 0x000fe400078e0009 */
[----:B------:R-:W-:Y:S01]  /*5310*/  IMAD.X R33, R9, 0x1, R3, P1 ;  /* 0x0000000109217824 */ /* 0x000fe200008e0603 */
[----:B------:R-:W-:-:S03]  /*5320*/  IADD3 R20, P1, R32, R2, RZ ;  /* 0x0000000220147210 */ /* 0x000fc60007f3e0ff */
[----:B------:R-:W2:Y:S02]  /*5330*/  LDG.E.64.CONSTANT R24, desc[UR10][R24.64] ;  /* 0x0000000a18187981 */ /* 0x000ea4000c1e9b00 */
[--C-:B------:R-:W-:Y:S01]  /*5340*/  IMAD.X R21, R33, 0x1, R3.reuse, P1 ;  /* 0x0000000121157824 */ /* 0x100fe200008e0603 */
[-C--:B------:R-:W-:Y:S01]  /*5350*/  IADD3 R22, P1, R20, R2.reuse, RZ ;  /* 0x0000000214167210 */ /* 0x080fe20007f3e0ff */
[----:B------:R0:W2:Y:S03]  /*5360*/  LDG.E.64.CONSTANT R8, desc[UR10][R32.64] ;  /* 0x0000000a20087981 */ /* 0x0000a6000c1e9b00 */
[-C--:B------:R-:W-:Y:S02]  /*5370*/  IADD3.X R23, R21, R3.reuse, RZ, P1, !PT ;  /* 0x0000000315177210 */ /* 0x080fe40000ffe4ff */
[-C--:B------:R-:W-:Y:S01]  /*5380*/  IADD3 R16, P1, R22, R2.reuse, RZ ;  /* 0x0000000216107210 */ /* 0x080fe20007f3e0ff */
[----:B------:R-:W3:Y:S04]  /*5390*/  LDG.E.64.CONSTANT R20, desc[UR10][R20.64] ;  /* 0x0000000a14147981 */ /* 0x000ee8000c1e9b00 */
[--C-:B------:R-:W-:Y:S01]  /*53a0*/  IMAD.X R17, R23, 0x1, R3.reuse, P1 ;  /* 0x0000000117117824 */ /* 0x100fe200008e0603 */
[-C--:B------:R-:W-:Y:S01]  /*53b0*/  IADD3 R18, P1, R16, R2.reuse, RZ ;  /* 0x0000000210127210 */ /* 0x080fe20007f3e0ff */
[----:B------:R-:W3:Y:S04]  /*53c0*/  LDG.E.64.CONSTANT R22, desc[UR10][R22.64] ;  /* 0x0000000a16167981 */ /* 0x000ee8000c1e9b00 */
[----:B------:R-:W-:Y:S01]  /*53d0*/  IMAD.X R19, R17, 0x1, R3, P1 ;  /* 0x0000000111137824 */ /* 0x000fe200008e0603 */
[----:B------:R-:W-:Y:S01]  /*53e0*/  IADD3 R10, P1, R18, R2, RZ ;  /* 0x00000002120a7210 */ /* 0x000fe20007f3e0ff */
[----:B------:R-:W4:Y:S03]  /*53f0*/  LDG.E.64.CONSTANT R16, desc[UR10][R16.64] ;  /* 0x0000000a10107981 */ /* 0x000f26000c1e9b00 */
[----:B------:R-:W-:-:S02]  /*5400*/  IADD3.X R11, R19, R3, RZ, P1, !PT ;  /* 0x00000003130b7210 */ /* 0x000fc40000ffe4ff */
[-C--:B------:R-:W-:Y:S01]  /*5410*/  IADD3 R12, P1, R10, R2.reuse, RZ ;  /* 0x000000020a0c7210 */ /* 0x080fe20007f3e0ff */
[----:B------:R-:W4:Y:S03]  /*5420*/  LDG.E.64.CONSTANT R18, desc[UR10][R18.64] ;  /* 0x0000000a12127981 */ /* 0x000f26000c1e9b00 */
[-C--:B------:R-:W-:Y:S02]  /*5430*/  IADD3.X R13, R11, R3.reuse, RZ, P1, !PT ;  /* 0x000000030b0d7210 */ /* 0x080fe40000ffe4ff */
        /* <DEDUP_REMOVED lines=21> */
[----:B0-----:R-:W-:Y:S01]  /*5590*/  IADD3 R32, P1, R42, R2, RZ ;  /* 0x000000022a207210 */ /* 0x001fe20007f3e0ff */
        /* <DEDUP_REMOVED lines=27> */
.L_x_1132:
[----:B------:R-:W-:Y:S05]  /*5750*/  BSYNC B3 ;  /* 0x0000000000037941 */ /* 0x000fea0003800000 */
.L_x_1131:
[----:B------:R-:W-:Y:S01]  /*5760*/  IADD3 R0, P2, -R38, R39, RZ ;  /* 0x0000002726007210 */ /* 0x000fe20007f5e1ff */
[----:B------:R-:W-:Y:S03]  /*5770*/  BSSY B3, `(.L_x_1134) ;  /* 0x0000028000037945 */ /* 0x000fe60003800000 */
[----:B------:R-:W-:Y:S01]  /*5780*/  ISETP.GT.U32.AND P1, PT, R0, 0x4, PT ;  /* 0x000000040000780c */ /* 0x000fe20003f24070 */
[----:B------:R-:W-:-:S05]  /*5790*/  IMAD.X R0, R4, 0x1, ~R47, P2 ;  /* 0x0000000104007824 */ /* 0x000fca00010e0e2f */
[----:B------:R-:W-:-:S13]  /*57a0*/  ISETP.GT.AND.EX P1, PT, R0, RZ, PT, P1 ;  /* 0x000000ff0000720c */ /* 0x000fda0003f24310 */
[----:B------:R-:W-:Y:S05]  /*57b0*/  @!P1 BRA `(.L_x_1135) ;  /* 0x00000000008c9947 */ /* 0x000fea0003800000 */
[----:B------:R-:W-:-:S04]  /*57c0*/  IADD3 R12, P0, R8, R2, RZ ;  /* 0x00000002080c7210 */ /* 0x000fc80007f1e0ff */
[-C--:B------:R-:W-:Y:S02]  /*57d0*/  IADD3.X R13, R9, R3.reuse, RZ, P0, !PT ;  /* 0x00000003090d7210 */ /* 0x080fe400007fe4ff */
[-C--:B------:R-:W-:Y:S01]  /*57e0*/  IADD3 R16, P0, R12, R2.reuse, RZ ;  /* 0x000000020c107210 */ /* 0x080fe20007f1e0ff */
[----:B------:R-:W2:Y:S04]  /*57f0*/  LDG.E.64.CONSTANT R8, desc[UR10][R8.64] ;  /* 0x0000000a08087981 */ /* 0x000ea8000c1e9b00 */
[--C-:B------:R-:W-:Y:S01]  /*5800*/  IMAD.X R17, R13, 0x1, R3.reuse, P0 ;  /* 0x000000010d117824 */ /* 0x100fe200000e0603 */
[-C--:B------:R-:W-:Y:S01]  /*5810*/  IADD3 R18, P0, R16, R2.reuse, RZ ;  /* 0x0000000210127210 */ /* 0x080fe20007f1e0ff */
[----:B------:R-:W2:Y:S04]  /*5820*/  LDG.E.64.CONSTANT R12, desc[UR10][R12.64] ;  /* 0x0000000a0c0c7981 */ /* 0x000ea8000c1e9b00 */
[----:B------:R-:W-:Y:S01]  /*5830*/  IMAD.X R19, R17, 0x1, R3, P0 ;  /* 0x0000000111137824 */ /* 0x000fe200000e0603 */
[----:B------:R-:W-:Y:S01]  /*5840*/  IADD3 R20, P0, R18, R2, RZ ;  /* 0x0000000212147210 */ /* 0x000fe20007f1e0ff */
[----:B------:R-:W3:Y:S03]  /*5850*/  LDG.E.64.CONSTANT R16, desc[UR10][R16.64] ;  /* 0x0000000a10107981 */ /* 0x000ee6000c1e9b00 */
[----:B------:R-:W-:-:S02]  /*5860*/  IADD3.X R21, R19, R3, RZ, P0, !PT ;  /* 0x0000000313157210 */ /* 0x000fc400007fe4ff */
[-C--:B------:R-:W-:Y:S01]  /*5870*/  IADD3 R22, P0, R20, R2.reuse, RZ ;  /* 0x0000000214167210 */ /* 0x080fe20007f1e0ff */
[----:B------:R-:W3:Y:S04]  /*5880*/  LDG.E.64.CONSTANT R18, desc[UR10][R18.64] ;  /* 0x0000000a12127981 */ /* 0x000ee8000c1e9b00 */
[--C-:B------:R-:W-:Y:S01]  /*5890*/  IMAD.X R23, R21, 0x1, R3.reuse, P0 ;  /* 0x0000000115177824 */ /* 0x100fe200000e0603 */
[-C--:B------:R-:W-:Y:S01]  /*58a0*/  IADD3 R24, P0, R22, R2.reuse, RZ ;  /* 0x0000000216187210 */ /* 0x080fe20007f1e0ff */
[----:B------:R-:W4:Y:S04]  /*58b0*/  LDG.E.64.CONSTANT R20, desc[UR10][R20.64] ;  /* 0x0000000a14147981 */ /* 0x000f28000c1e9b00 */
[----:B------:R-:W-:Y:S01]  /*58c0*/  IMAD.X R25, R23, 0x1, R3, P0 ;  /* 0x0000000117197824 */ /* 0x000fe200000e0603 */
[----:B------:R-:W-:Y:S01]  /*58d0*/  IADD3 R10, P0, R24, R2, RZ ;  /* 0x00000002180a7210 */ /* 0x000fe20007f1e0ff */
        /* <DEDUP_REMOVED lines=12> */
[----:B------:R-:W-:Y:S02]  /*59a0*/  IADD3 R8, P1, R10, R2, RZ ;  /* 0x000000020a087210 */ /* 0x000fe40007f3e0ff */
[----:B------:R-:W-:Y:S02]  /*59b0*/  IADD3 R6, P2, P3, R26, R7, R24 ;  /* 0x000000071a067210 */ /* 0x000fe40007b5e018 */
[----:B------:R-:W-:Y:S01]  /*59c0*/  PLOP3.LUT P0, PT, PT, PT, PT, 0x8, 0x0 ;  /* 0x000000000000781c */ /* 0x000fe20003f0e170 */
[----:B------:R-:W-:Y:S01]  /*59d0*/  IMAD.X R9, R11, 0x1, R3, P1 ;  /* 0x000000010b097824 */ /* 0x000fe200008e0603 */
[----:B------:R-:W-:-:S11]  /*59e0*/  IADD3.X R7, R27, R21, R25, P2, P3 ;  /* 0x000000151b077210 */ /* 0x000fd600017e6419 */
.L_x_1135:
[----:B------:R-:W-:Y:S05]  /*59f0*/  BSYNC B3 ;  /* 0x0000000000037941 */ /* 0x000fea0003800000 */
.L_x_1134:
[----:B------:R-:W-:-:S04]  /*5a00*/  ISETP.LT.U32.AND P1, PT, R38, R39, PT ;  /* 0x000000272600720c */ /* 0x000fc80003f21070 */
[----:B------:R-:W-:-:S13]  /*5a10*/  ISETP.LT.OR.EX P0, PT, R47, R4, P0, P1 ;  /* 0x000000042f00720c */ /* 0x000fda0000701710 */
[----:B------:R-:W-:Y:S05]  /*5a20*/  @!P0 BRA `(.L_x_1130) ;  /* 0x0000000000388947 */ /* 0x000fea0003800000 */
[----:B------:R-:W-:-:S04]  /*5a30*/  IADD3 R16, P0, R8, R2, RZ ;  /* 0x0000000208107210 */ /* 0x000fc80007f1e0ff */
[-C--:B------:R-:W-:Y:S02]  /*5a40*/  IADD3 R10, P1, R16, R2.reuse, RZ ;  /* 0x00000002100a7210 */ /* 0x080fe40007f3e0ff */
[----:B------:R-:W-:Y:S02]  /*5a50*/  IADD3.X R17, R9, R3, RZ, P0, !PT ;  /* 0x0000000309117210 */ /* 0x000fe400007fe4ff */
[----:B------:R-:W-:Y:S01]  /*5a60*/  IADD3 R12, P0, R10, R2, RZ ;  /* 0x000000020a0c7210 */ /* 0x000fe20007f1e0ff */
[----:B------:R-:W2:Y:S02]  /*5a70*/  LDG.E.64.CONSTANT R8, desc[UR10][R8.64] ;  /* 0x0000000a08087981 */ /* 0x000ea4000c1e9b00 */
[----:B------:R-:W-:-:S04]  /*5a80*/  IMAD.X R11, R17, 0x1, R3, P1 ;  /* 0x00000001110b7824 */ /* 0x000fc800008e0603 */
[----:B------:R-:W-:Y:S02]  /*5a90*/  IMAD.X R13, R11, 0x1, R3, P0 ;  /* 0x000000010b0d7824 */ /* 0x000fe400000e0603 */
[----:B------:R-:W2:Y:S04]  /*5aa0*/  LDG.E.64.CONSTANT R2, desc[UR10][R16.64] ;  /* 0x0000000a10027981 */ /* 0x000ea8000c1e9b00 */
[----:B------:R-:W3:Y:S04]  /*5ab0*/  LDG.E.64.CONSTANT R10, desc[UR10][R10.64] ;  /* 0x0000000a0a0a7981 */ /* 0x000ee8000c1e9b00 */
[----:B------:R-:W3:Y:S01]  /*5ac0*/  LDG.E.64.CONSTANT R12, desc[UR10][R12.64] ;  /* 0x0000000a0c0c7981 */ /* 0x000ee2000c1e9b00 */
[----:B--2--5:R-:W-:-:S04]  /*5ad0*/  IADD3 R19, P0, P1, R2, R6, R8 ;  /* 0x0000000602137210 */ /* 0x024fc8000791e008 */
[----:B------:R-:W-:Y:S02]  /*5ae0*/  IADD3.X R7, R3, R7, R9, P0, P1 ;  /* 0x0000000703077210 */ /* 0x000fe400007e2409 */
[----:B---3--:R-:W-:-:S04]  /*5af0*/  IADD3 R6, P2, P3, R12, R19, R10 ;  /* 0x000000130c067210 */ /* 0x008fc80007b5e00a */
[----:B------:R-:W-:-:S09]  /*5b00*/  IADD3.X R7, R13, R7, R11, P2, P3 ;  /* 0x000000070d077210 */ /* 0x000fd200017e640b */
.L_x_1130:
[----:B------:R-:W-:Y:S05]  /*5b10*/  BSYNC B2 ;  /* 0x0000000000027941 */ /* 0x000fea0003800000 */
.L_x_1129:
[----:B-----5:R0:W-:Y:S02]  /*5b20*/  STG.E.64 desc[UR10][R14.64], R6 ;  /* 0x000000060e007986 */ /* 0x0201e4000c101b0a */
.L_x_1126:
[----:B------:R-:W-:Y:S05]  /*5b30*/  BSYNC B1 ;  /* 0x0000000000017941 */ /* 0x000fea0003800000 */
.L_x_1125:
[----:B------:R-:W-:-:S07]  /*5b40*/  IADD3 R5, R5, 0x80, RZ ;  /* 0x0000008005057810 */ /* 0x000fce0007ffe0ff */
.L_x_1117:
[----:B------:R-:W-:Y:S05]  /*5b50*/  BSYNC B0 ;  /* 0x0000000000007941 */ /* 0x000fea0003800000 */
.L_x_1116:
        /* <DEDUP_REMOVED lines=357> */
.L_x_1138:
        /* <DEDUP_REMOVED lines=21> */
[----:B------:R-:W-:Y:S05]  /*7300*/  CALL.REL.NOINC `($__internal_8_$__cuda_sm20_div_s64) ;  /* 0x000000f8004c7944 */ /* 0x000fea0003c00000 */
[----:B------:R-:W-:Y:S02]  /*7310*/  IMAD.MOV.U32 R6, RZ, RZ, R2 ;  /* 0x000000ffff067224 */ /* 0x000fe400078e0002 */
[----:B------:R-:W-:Y:S01]  /*7320*/  IMAD.MOV.U32 R7, RZ, RZ, R3 ;  /* 0x000000ffff077224 */ /* 0x000fe200078e0003 */
[----:B------:R-:W-:Y:S06]  /*7330*/  BRA `(.L_x_1140) ;  /* 0x0000000000507947 */ /* 0x000fec0003800000 */
.L_x_1141:
        /* <DEDUP_REMOVED lines=9> */
[----:B------:R-:W-:-:S06]  /*73d0*/  IMAD.HI.U32 R6, R3, R9, R2 ;  /* 0x0000000903067227 */ /* 0x000fcc00078e0002 */
[----:B------:R-:W-:-:S05]  /*73e0*/  IMAD.HI.U32 R6, R6, R7, RZ ;  /* 0x0000000706067227 */ /* 0x000fca00078e00ff */
[----:B------:R-:W-:-:S05]  /*73f0*/  IADD3 R0, -R6, RZ, RZ ;  /* 0x000000ff06007210 */ /* 0x000fca0007ffe1ff */
[----:B------:R-:W-:Y:S02]  /*7400*/  IMAD R0, R0, UR4, R7 ;  /* 0x0000000400007c24 */ /* 0x000fe4000f8e0207 */
[----:B------:R-:W-:-:S03]  /*7410*/  IMAD.MOV.U32 R7, RZ, RZ, RZ ;  /* 0x000000ffff077224 */ /* 0x000fc600078e00ff */
[----:B------:R-:W-:-:S13]  /*7420*/  ISETP.GE.U32.AND P0, PT, R0, UR4, PT ;  /* 0x0000000400007c0c */ /* 0x000fda000bf06070 */
[----:B------:R-:W-:Y:S02]  /*7430*/  @P0 VIADD R0, R0, -UR4 ;  /* 0x8000000400000c36 */ /* 0x000fe40008000000 */
[----:B------:R-:W-:-:S03]  /*7440*/  @P0 VIADD R6, R6, 0x1 ;  /* 0x0000000106060836 */ /* 0x000fc60000000000 */
[----:B------:R-:W-:-:S13]  /*7450*/  ISETP.GE.U32.AND P1, PT, R0, UR4, PT ;  /* 0x0000000400007c0c */ /* 0x000fda000bf26070 */
[----:B------:R-:W-:Y:S02]  /*7460*/  @P1 IADD3 R6, R6, 0x1, RZ ;  /* 0x0000000106061810 */ /* 0x000fe40007ffe0ff */
[----:B------:R-:W-:-:S07]  /*7470*/  @!P2 LOP3.LUT R6, RZ, UR4, RZ, 0x33, !PT ;  /* 0x00000004ff06ac12 */ /* 0x000fce000f8e33ff */
.L_x_1140:
[----:B------:R-:W-:Y:S05]  /*7480*/  BSYNC B1 ;  /* 0x0000000000017941 */ /* 0x000fea0003800000 */
.L_x_1139:
        /* <DEDUP_REMOVED lines=22> */
[----:B------:R-:W-:Y:S05]  /*75f0*/  CALL.REL.NOINC `($__internal_8_$__cuda_sm20_div_s64) ;  /* 0x000000f400907944 */ /* 0x000fea0003c00000 */
[----:B------:R-:W-:Y:S01]  /*7600*/  MOV R6, R2 ;  /* 0x0000000200067202 */ /* 0x000fe20000000f00 */
[----:B------:R-:W-:Y:S01]  /*7610*/  IMAD.MOV.U32 R7, RZ, RZ, R3 ;  /* 0x000000ffff077224 */ /* 0x000fe200078e0003 */
[----:B------:R-:W-:Y:S06]  /*7620*/  BRA `(.L_x_1144) ;  /* 0x00000000004c7947 */ /* 0x000fec0003800000 */
.L_x_1143:
        /* <DEDUP_REMOVED lines=19> */
.L_x_1144:
[----:B------:R-:W-:Y:S05]  /*7760*/  BSYNC B1 ;  /* 0x0000000000017941 */ /* 0x000fea0003800000 */
.L_x_1142:
        /* <DEDUP_REMOVED lines=45> */
[----:B------:R-:W-:Y:S02]  /*7a40*/  IMAD.X R4, RZ, RZ, UR5, P1 ;  /* 0x00000005ff047e24 */ /* 0x000fe400088e06ff */
        /* <DEDUP_REMOVED lines=31> */
[-C--:B------:R-:W-:Y:S02]  /*7c40*/  IMAD R29, R29, R9.reuse, R22 ;  /* 0x000000091d1d7224 */ /* 0x080fe400078e0216 */
[C---:B------:R-:W-:Y:S02]  /*7c50*/  @P1 IMAD R11, R27.reuse, R9, R24 ;  /* 0x000000091b0b1224 */ /* 0x040fe400078e0218 */
[----:B------:R-:W-:Y:S01]  /*7c60*/  @P1 IMAD.WIDE.U32 R20, R27, R8, R20 ;  /* 0x000000081b141225 */ /* 0x000fe200078e0014 */
[----:B------:R-:W-:-:S03]  /*7c70*/  LEA R8, P2, R18, R2, 0x3 ;  /* 0x0000000212087211 */ /* 0x000fc600078418ff */
[----:B------:R-:W-:Y:S01]  /*7c80*/  IMAD.IADD R9, R19, 0x1, R29 ;  /* 0x0000000113097824 */ /* 0x000fe200078e021d */
[----:B------:R-:W-:Y:S01]  /*7c90*/  @P1 LEA R22, P3, R20, R2, 0x3 ;  /* 0x0000000214161211 */ /* 0x000fe200078618ff */
        /* <DEDUP_REMOVED lines=13> */
.L_x_1148:
[----:B------:R-:W-:Y:S05]  /*7d70*/  BSYNC B2 ;  /* 0x0000000000027941 */ /* 0x000fea0003800000 */
.L_x_1147:
        /* <DEDUP_REMOVED lines=20> */
[CC--:B0-----:R-:W-:Y:S01]  /*7ec0*/  IMAD R4, R29.reuse, R16.reuse, RZ ;  /* 0x000000101d047224 */ /* 0x0c1fe200078e02ff */
[----:B------:R-:W-:Y:S01]  /*7ed0*/  USHF.L.U32 UR6, UR4, 0x3, URZ ;  /* 0x0000000304067899 */ /* 0x000fe2000800063f */
[----:B------:R-:W-:Y:S01]  /*7ee0*/  IMAD R13, R12, UR9, R9 ;  /* 0x000000090c0d7c24 */ /* 0x000fe2000f8e0209 */
[----:B------:R-:W-:Y:S01]  /*7ef0*/  IADD3.X R9, R29, -0x1, RZ, P0, !PT ;  /* 0xffffffff1d097810 */ /* 0x000fe200007fe4ff */
[----:B------:R-:W-:Y:S01]  /*7f00*/  IMAD R21, R11, R17, R4 ;  /* 0x000000110b157224 */ /* 0x000fe200078e0204 */
[----:B------:R-:W-:Y:S01]  /*7f10*/  UIADD3 UR7, UR5, UR7, URZ ;  /* 0x0000000705077290 */ /* 0x000fe2000fffe03f */
[----:B------:R-:W-:Y:S01]  /*7f20*/  SHF.L.U64.HI R47, R16, 0x3, R17 ;  /* 0x00000003102f7819 */ /* 0x000fe20000010211 */
[----:B------:R-:W-:Y:S01]  /*7f30*/  ULDC.64 UR8, c[0x0][0x480] ;  /* 0x0001200000087ab9 */ /* 0x000fe20000000a00 */
[----:B------:R-:W-:Y:S01]  /*7f40*/  IMAD.X R8, R0, 0x1, ~R9, P2 ;  /* 0x0000000100087824 */ /* 0x000fe200010e0e09 */
[----:B------:R-:W-:Y:S01]  /*7f50*/  IADD3 R19, R19, R13, RZ ;  /* 0x0000000d13137210 */ /* 0x000fe20007ffe0ff */
[----:B------:R-:W-:Y:S01]  /*7f60*/  IMAD.WIDE.U32 R12, R11, R16, RZ ;  /* 0x000000100b0c7225 */ /* 0x000fe200078e00ff */
[----:B------:R-:W-:-:S02]  /*7f70*/  USHF.L.U64.HI UR7, UR4, 0x3, UR7 ;  /* 0x0000000304077899 */ /* 0x000fc40008010207 */
[----:B------:R-:W-:Y:S01]  /*7f80*/  ISETP.GT.AND.EX P1, PT, R8, RZ, PT, P1 ;  /* 0x000000ff0800720c */ /* 0x000fe20003f24310 */
[C---:B------:R-:W-:Y:S01]  /*7f90*/  IMAD.SHL.U32 R11, R18.reuse, 0x8, RZ ;  /* 0x00000008120b7824 */ /* 0x040fe200078e00ff */
[----:B------:R-:W-:Y:S02]  /*7fa0*/  SHF.L.U64.HI R19, R18, 0x3, R19 ;  /* 0x0000000312137819 */ /* 0x000fe40000010213 */
[----:B------:R-:W-:Y:S02]  /*7fb0*/  IADD3 R4, R13, R21, RZ ;  /* 0x000000150d047210 */ /* 0x000fe40007ffe0ff */
[----:B------:R-:W-:Y:S02]  /*7fc0*/  LEA R11, P0, R12, R11, 0x3 ;  /* 0x0000000b0c0b7211 */ /* 0x000fe400078018ff */
[----:B------:R-:W-:Y:S02]  /*7fd0*/  LEA R8, P4, R16, -UR6, 0x3 ;  /* 0x8000000610087c11 */ /* 0x000fe4000f8818ff */
[----:B------:R-:W-:-:S02]  /*7fe0*/  IADD3 R10, P2, P3, R11, UR8, R10 ;  /* 0x000000080b0a7c10 */ /* 0x000fc4000fb5e00a */
[----:B------:R-:W-:Y:S02]  /*7ff0*/  LEA.HI.X R11, R12, R19, R4, 0x3, P0 ;  /* 0x000000130c0b7211 */ /* 0x000fe400000f1c04 */
[----:B------:R-:W-:Y:S02]  /*8000*/  IADD3.X R47, R47, ~UR7, RZ, P4, !PT ;  /* 0x800000072f2f7c10 */ /* 0x000fe4000a7fe4ff */
[----:B------:R-:W-:Y:S02]  /*8010*/  IADD3.X R11, R11, UR9, RZ, P2, P3 ;  /* 0x000000090b0b7c10 */ /* 0x000fe400097e64ff */
[----:B------:R-:W-:Y:S01]  /*8020*/  PLOP3.LUT P0, PT, PT, PT, PT, 0x80, 0x0 ;  /* 0x000000000000781c */ /* 0x000fe20003f0f070 */
[----:B------:R-:W-:-:S12]  /*8030*/  @!P1 BRA `(.L_x_1152) ;  /* 0x0000000400209947 */ /* 0x000fd80003800000 */
[----:B------:R-:W-:Y:S02]  /*8040*/  IADD3 R49, P1, R3, -0xc, RZ ;  /* 0xfffffff403317810 */ /* 0x000fe40007f3e0ff */
[----:B------:R-:W-:Y:S02]  /*8050*/  PLOP3.LUT P0, PT, PT, PT, PT, 0x8, 0x0 ;  /* 0x000000000000781c */ /* 0x000fe40003f0e170 */
[----:B------:R-:W-:-:S11]  /*8060*/  IADD3.X R4, R0, -0x1, RZ, P1, !PT ;  /* 0xffffffff00047810 */ /* 0x000fd60000ffe4ff */
.L_x_1153:
[----:B------:R-:W-:-:S05]  /*8070*/  IADD3 R12, P1, R10, R8, RZ ;  /* 0x000000080a0c7210 */ /* 0x000fca0007f3e0ff */
[--C-:B------:R-:W-:Y:S01]  /*8080*/  IMAD.X R13, R11, 0x1, R47.reuse, P1 ;  /* 0x000000010b0d7824 */ /* 0x100fe200008e062f */
[-C--:B------:R-:W-:Y:S01]  /*8090*/  IADD3 R16, P1, R12, R8.reuse, RZ ;  /* 0x000000080c107210 */ /* 0x080fe20007f3e0ff */
[----:B------:R-:W2:Y:S04]  /*80a0*/  LDG.E.64.CONSTANT R10, desc[UR10][R10.64] ;  /* 0x0000000a0a0a7981 */ /* 0x000ea8000c1e9b00 */
[----:B------:R-:W-:Y:S01]  /*80b0*/  IMAD.X R17, R13, 0x1, R47, P1 ;  /* 0x000000010d117824 */ /* 0x000fe200008e062f */
[----:B------:R-:W-:Y:S01]  /*80c0*/  IADD3 R18, P1, R16, R8, RZ ;  /* 0x0000000810127210 */ /* 0x000fe20007f3e0ff */
[----:B------:R-:W2:Y:S03]  /*80d0*/  LDG.E.64.CONSTANT R12, desc[UR10][R12.64] ;  /* 0x0000000a0c0c7981 */ /* 0x000ea6000c1e9b00 */
[----:B------:R-:W-:-:S02]  /*80e0*/  IADD3.X R19, R17, R47, RZ, P1, !PT ;  /* 0x0000002f11137210 */ /* 0x000fc40000ffe4ff */
        /* <DEDUP_REMOVED lines=61> */
.L_x_1152:
[----:B------:R-:W-:Y:S05]  /*84c0*/  BSYNC B3 ;  /* 0x0000000000037941 */ /* 0x000fea0003800000 */
.L_x_1151:
[----:B------:R-:W-:Y:S01]  /*84d0*/  IADD3 R4, P2, -R2, R3, RZ ;  /* 0x0000000302047210 */ /* 0x000fe20007f5e1ff */
[----:B------:R-:W-:Y:S03]  /*84e0*/  BSSY B3, `(.L_x_1154) ;  /* 0x0000028000037945 */ /* 0x000fe60003800000 */
[----:B------:R-:W-:Y:S02]  /*84f0*/  ISETP.GT.U32.AND P1, PT, R4, 0x4, PT ;  /* 0x000000040400780c */ /* 0x000fe40003f24070 */
[----:B------:R-:W-:-:S04]  /*8500*/  IADD3.X R4, ~R9, R0, RZ, P2, !PT ;  /* 0x0000000009047210 */ /* 0x000fc800017fe5ff */
[----:B------:R-:W-:-:S13]  /*8510*/  ISETP.GT.AND.EX P1, PT, R4, RZ, PT, P1 ;  /* 0x000000ff0400720c */ /* 0x000fda0003f24310 */
[----:B------:R-:W-:Y:S05]  /*8520*/  @!P1 BRA `(.L_x_1155) ;  /* 0x00000000008c9947 */ /* 0x000fea0003800000 */
        /* <DEDUP_REMOVED lines=17> */
[----:B------:R-:W-:Y:S01]  /*8640*/  IADD3 R12, P0, R26, R8, RZ ;  /* 0x000000081a0c7210 */ /* 0x000fe20007f1e0ff */
[----:B------:R-:W4:Y:S04]  /*8650*/  LDG.E.64.CONSTANT R24, desc[UR10][R24.64] ;  /* 0x0000000a18187981 */ /* 0x000f28000c1e9b00 */
[----:B------:R-:W-:Y:S02]  /*8660*/  IMAD.X R13, R27, 0x1, R47, P0 ;  /* 0x000000011b0d7824 */ /* 0x000fe400000e062f */
        /* <DEDUP_REMOVED lines=12> */
[----:B------:R-:W-:Y:S02]  /*8730*/  PLOP3.LUT P0, PT, PT, PT, PT, 0x8, 0x0 ;  /* 0x000000000000781c */ /* 0x000fe40003f0e170 */
[----:B------:R-:W-:Y:S02]  /*8740*/  IADD3.X R7, R29, R23, R27, P2, P3 ;  /* 0x000000171d077210 */ /* 0x000fe400017e641b */
[----:B------:R-:W-:-:S09]  /*8750*/  IADD3.X R11, R13, R47, RZ, P1, !PT ;  /* 0x0000002f0d0b7210 */ /* 0x000fd20000ffe4ff */
.L_x_1155:
[----:B------:R-:W-:Y:S05]  /*8760*/  BSYNC B3 ;  /* 0x0000000000037941 */ /* 0x000fea0003800000 */
.L_x_1154:
[----:B------:R-:W-:-:S04]  /*8770*/  ISETP.LT.U32.AND P1, PT, R2, R3, PT ;  /* 0x000000030200720c */ /* 0x000fc80003f21070 */
[----:B------:R-:W-:-:S13]  /*8780*/  ISETP.LT.OR.EX P0, PT, R9, R0, P0, P1 ;  /* 0x000000000900720c */ /* 0x000fda0000701710 */
[----:B------:R-:W-:Y:S05]  /*8790*/  @!P0 BRA `(.L_x_1150) ;  /* 0x0000000000408947 */ /* 0x000fea0003800000 */
[----:B------:R-:W-:Y:S01]  /*87a0*/  IADD3 R16, P0, R10, R8, RZ ;  /* 0x000000080a107210 */ /* 0x000fe20007f1e0ff */
[----:B------:R-:W-:Y:S01]  /*87b0*/  IMAD.MOV.U32 R3, RZ, RZ, R11 ;  /* 0x000000ffff037224 */ /* 0x000fe200078e000b */
[----:B------:R-:W-:Y:S02]  /*87c0*/  MOV R2, R10 ;  /* 0x0000000a00027202 */ /* 0x000fe40000000f00 */
[----:B------:R-:W-:Y:S01]  /*87d0*/  IADD3 R18, P1, R16, R8, RZ ;  /* 0x0000000810127210 */ /* 0x000fe20007f3e0ff */
[----:B------:R-:W-:-:S03]  /*87e0*/  IMAD.X R17, R11, 0x1, R47, P0 ;  /* 0x000000010b117824 */ /* 0x000fc600000e062f */
[----:B------:R-:W-:Y:S01]  /*87f0*/  IADD3 R12, P0, R18, R8, RZ ;  /* 0x00000008120c7210 */ /* 0x000fe20007f1e0ff */
[--C-:B------:R-:W-:Y:S01]  /*8800*/  IMAD.X R19, R17, 0x1, R47.reuse, P1 ;  /* 0x0000000111137824 */ /* 0x100fe200008e062f */
[----:B------:R-:W2:Y:S03]  /*8810*/  LDG.E.64.CONSTANT R2, desc[UR10][R2.64] ;  /* 0x0000000a02027981 */ /* 0x000ea6000c1e9b00 */
[----:B------:R-:W-:Y:S01]  /*8820*/  IMAD.X R13, R19, 0x1, R47, P0 ;  /* 0x00000001130d7824 */ /* 0x000fe200000e062f */
[----:B------:R-:W2:Y:S04]  /*8830*/  LDG.E.64.CONSTANT R8, desc[UR10][R16.64] ;  /* 0x0000000a10087981 */ /* 0x000ea8000c1e9b00 */
[----:B------:R-:W3:Y:S04]  /*8840*/  LDG.E.64.CONSTANT R10, desc[UR10][R18.64] ;  /* 0x0000000a120a7981 */ /* 0x000ee8000c1e9b00 */
[----:B------:R-:W3:Y:S01]  /*8850*/  LDG.E.64.CONSTANT R12, desc[UR10][R12.64] ;  /* 0x0000000a0c0c7981 */ /* 0x000ee2000c1e9b00 */
[----:B--2--5:R-:W-:-:S04]  /*8860*/  IADD3 R21, P0, P1, R8, R6, R2 ;  /* 0x0000000608157210 */ /* 0x024fc8000791e002 */
[----:B------:R-:W-:Y:S02]  /*8870*/  IADD3.X R7, R9, R7, R3, P0, P1 ;  /* 0x0000000709077210 */ /* 0x000fe400007e2403 */
[----:B---3--:R-:W-:-:S04]  /*8880*/  IADD3 R6, P2, P3, R12, R21, R10 ;  /* 0x000000150c067210 */ /* 0x008fc80007b5e00a */
[----:B------:R-:W-:-:S09]  /*8890*/  IADD3.X R7, R13, R7, R11, P2, P3 ;  /* 0x000000070d077210 */ /* 0x000fd200017e640b */
.L_x_1150:
[----:B------:R-:W-:Y:S05]  /*88a0*/  BSYNC B2 ;  /* 0x0000000000027941 */ /* 0x000fea0003800000 */
.L_x_1149:
[----:B-----5:R0:W-:Y:S02]  /*88b0*/  STG.E.64 desc[UR10][R14.64], R6 ;  /* 0x000000060e007986 */ /* 0x0201e4000c101b0a */
.L_x_1146:
[----:B------:R-:W-:Y:S05]  /*88c0*/  BSYNC B1 ;  /* 0x0000000000017941 */ /* 0x000fea0003800000 */
.L_x_1145:
[----:B------:R-:W-:-:S07]  /*88d0*/  IADD3 R5, R5, 0x80, RZ ;  /* 0x0000008005057810 */ /* 0x000fce0007ffe0ff */
.L_x_1137:
[----:B------:R-:W-:Y:S05]  /*88e0*/  BSYNC B0 ;  /* 0x0000000000007941 */ /* 0x000fea0003800000 */
.L_x_1136:
        /* <DEDUP_REMOVED lines=357> */
.L_x_1158:
        /* <DEDUP_REMOVED lines=25> */
.L_x_1161:
        /* <DEDUP_REMOVED lines=20> */
.L_x_1160:
[----:B------:R-:W-:Y:S05]  /*a210*/  BSYNC B1 ;  /* 0x0000000000017941 */ /* 0x000fea0003800000 */
.L_x_1159:
        /* <DEDUP_REMOVED lines=26> */
.L_x_1163:
        /* <DEDUP_REMOVED lines=19> */
.L_x_1164:
[----:B------:R-:W-:Y:S05]  /*a4f0*/  BSYNC B1 ;  /* 0x0000000000017941 */ /* 0x000fea0003800000 */
.L_x_1162:
        /* <DEDUP_REMOVED lines=96> */
.L_x_1168:
[----:B------:R-:W-:Y:S05]  /*ab00*/  BSYNC B2 ;  /* 0x0000000000027941 */ /* 0x000fea0003800000 */
.L_x_1167:
        /* <DEDUP_REMOVED lines=47> */
.L_x_1173:
        /* <DEDUP_REMOVED lines=69> */
.L_x_1172:
[----:B------:R-:W-:Y:S05]  /*b250*/  BSYNC B3 ;  /* 0x0000000000037941 */ /* 0x000fea0003800000 */
.L_x_1171:
        /* <DEDUP_REMOVED lines=41> */
.L_x_1175:
[----:B------:R-:W-:Y:S05]  /*b4f0*/  BSYNC B3 ;  /* 0x0000000000037941 */ /* 0x000fea0003800000 */
.L_x_1174:
        /* <DEDUP_REMOVED lines=19> */
.L_x_1170:
[----:B------:R-:W-:Y:S05]  /*b630*/  BSYNC B2 ;  /* 0x0000000000027941 */ /* 0x000fea0003800000 */
.L_x_1169:
[----:B-----5:R0:W-:Y:S02]  /*b640*/  STG.E.64 desc[UR10][R14.64], R6 ;  /* 0x000000060e007986 */ /* 0x0201e4000c101b0a */
.L_x_1166:
[----:B------:R-:W-:Y:S05]  /*b650*/  BSYNC B1 ;  /* 0x0000000000017941 */ /* 0x000fea0003800000 */
.L_x_1165:
[----:B------:R-:W-:-:S07]  /*b660*/  IADD3 R5, R5, 0x80, RZ ;  /* 0x0000008005057810 */ /* 0x000fce0007ffe0ff */
.L_x_1157:
[----:B------:R-:W-:Y:S05]  /*b670*/  BSYNC B0 ;  /* 0x0000000000007941 */ /* 0x000fea0003800000 */
.L_x_1156:
        /* <DEDUP_REMOVED lines=357> */
.L_x_1178:
        /* <DEDUP_REMOVED lines=25> */
.L_x_1181:
        /* <DEDUP_REMOVED lines=20> */
.L_x_1180:
[----:B------:R-:W-:Y:S05]  /*cfa0*/  BSYNC B1 ;  /* 0x0000000000017941 */ /* 0x000fea0003800000 */
.L_x_1179:
        /* <DEDUP_REMOVED lines=26> */
.L_x_1183:
        /* <DEDUP_REMOVED lines=19> */
.L_x_1184:
[----:B------:R-:W-:Y:S05]  /*d280*/  BSYNC B1 ;  /* 0x0000000000017941 */ /* 0x000fea0003800000 */
.L_x_1182:
        /* <DEDUP_REMOVED lines=96> */
.L_x_1188:
[----:B------:R-:W-:Y:S05]  /*d890*/  BSYNC B2 ;  /* 0x0000000000027941 */ /* 0x000fea0003800000 */
.L_x_1187:
        /* <DEDUP_REMOVED lines=47> */
.L_x_1193:
        /* <DEDUP_REMOVED lines=69> */
.L_x_1192:
[----:B------:R-:W-:Y:S05]  /*dfe0*/  BSYNC B3 ;  /* 0x0000000000037941 */ /* 0x000fea0003800000 */
.L_x_1191:
        /* <DEDUP_REMOVED lines=41> */
.L_x_1195:
[----:B------:R-:W-:Y:S05]  /*e280*/  BSYNC B3 ;  /* 0x0000000000037941 */ /* 0x000fea0003800000 */
.L_x_1194:
        /* <DEDUP_REMOVED lines=19> */
.L_x_1190:
[----:B------:R-:W-:Y:S05]  /*e3c0*/  BSYNC B2 ;  /* 0x0000000000027941 */ /* 0x000fea0003800000 */
.L_x_1189:
[----:B-----5:R0:W-:Y:S02]  /*e3d0*/  STG.E.64 desc[UR10][R14.64], R6 ;  /* 0x000000060e007986 */ /* 0x0201e4000c101b0a */
.L_x_1186:
[----:B------:R-:W-:Y:S05]  /*e3e0*/  BSYNC B1 ;  /* 0x0000000000017941 */ /* 0x000fea0003800000 */
.L_x_1185:
[----:B------:R-:W-:-:S07]  /*e3f0*/  IADD3 R5, R5, 0x80, RZ ;  /* 0x0000008005057810 */ /* 0x000fce0007ffe0ff */
.L_x_1177:
[----:B------:R-:W-:Y:S05]  /*e400*/  BSYNC B0 ;  /* 0x0000000000007941 */ /* 0x000fea0003800000 */
.L_x_1176:
        /* <DEDUP_REMOVED lines=357> */
.L_x_1198:
        /* <DEDUP_REMOVED lines=25> */
.L_x_1201:
        /* <DEDUP_REMOVED lines=20> */
.L_x_1200:
[----:B------:R-:W-:Y:S05]  /*fd30*/  BSYNC B1 ;  /* 0x0000000000017941 */ /* 0x000fea0003800000 */
.L_x_1199:
        /* <DEDUP_REMOVED lines=26> */
.L_x_1203:
        /* <DEDUP_REMOVED lines=19> */
.L_x_1204:
[----:B------:R-:W-:Y:S05]  /*10010*/  BSYNC B1 ;  /* 0x0000000000017941 */ /* 0x000fea0003800000 */
.L_x_1202:
        /* <DEDUP_REMOVED lines=96> */
.L_x_1208:
[----:B------:R-:W-:Y:S05]  /*10620*/  BSYNC B2 ;  /* 0x0000000000027941 */ /* 0x000fea0003800000 */
.L_x_1207:
        /* <DEDUP_REMOVED lines=47> */
.L_x_1213:
        /* <DEDUP_REMOVED lines=69> */
.L_x_1212:
[----:B------:R-:W-:Y:S05]  /*10d70*/  BSYNC B3 ;  /* 0x0000000000037941 */ /* 0x000fea0003800000 */
.L_x_1211:
        /* <DEDUP_REMOVED lines=41> */
.L_x_1215:
[----:B------:R-:W-:Y:S05]  /*11010*/  BSYNC B3 ;  /* 0x0000000000037941 */ /* 0x000fea0003800000 */
.L_x_1214:
        /* <DEDUP_REMOVED lines=19> */
.L_x_1210:
[----:B------:R-:W-:Y:S05]  /*11150*/  BSYNC B2 ;  /* 0x0000000000027941 */ /* 0x000fea0003800000 */
.L_x_1209:
[----:B-----5:R0:W-:Y:S02]  /*11160*/  STG.E.64 desc[UR10][R14.64], R6 ;  /* 0x000000060e007986 */ /* 0x0201e4000c101b0a */
.L_x_1206:
[----:B------:R-:W-:Y:S05]  /*11170*/  BSYNC B1 ;  /* 0x0000000000017941 */ /* 0x000fea0003800000 */
.L_x_1205:
[----:B------:R-:W-:-:S07]  /*11180*/  IADD3 R5, R5, 0x80, RZ ;  /* 0x0000008005057810 */ /* 0x000fce0007ffe0ff */
.L_x_1197:
[----:B------:R-:W-:Y:S05]  /*11190*/  BSYNC B0 ;  /* 0x0000000000007941 */ /* 0x000fea0003800000 */
.L_x_1196:
        /* <DEDUP_REMOVED lines=357> */
.L_x_1218:
        /* <DEDUP_REMOVED lines=25> */
.L_x_1221:
        /* <DEDUP_REMOVED lines=20> */
.L_x_1220:
[----:B------:R-:W-:Y:S05]  /*12ac0*/  BSYNC B1 ;  /* 0x0000000000017941 */ /* 0x000fea0003800000 */
.L_x_1219:
        /* <DEDUP_REMOVED lines=26> */
.L_x_1223:
        /* <DEDUP_REMOVED lines=19> */
.L_x_1224:
[----:B------:R-:W-:Y:S05]  /*12da0*/  BSYNC B1 ;  /* 0x0000000000017941 */ /* 0x000fea0003800000 */
.L_x_1222:
        /* <DEDUP_REMOVED lines=96> */
.L_x_1228:
[----:B------:R-:W-:Y:S05]  /*133b0*/  BSYNC B2 ;  /* 0x0000000000027941 */ /* 0x000fea0003800000 */
.L_x_1227:
        /* <DEDUP_REMOVED lines=47> */
.L_x_1233:
        /* <DEDUP_REMOVED lines=69> */
.L_x_1232:
[----:B------:R-:W-:Y:S05]  /*13b00*/  BSYNC B3 ;  /* 0x0000000000037941 */ /* 0x000fea0003800000 */
.L_x_1231:
        /* <DEDUP_REMOVED lines=9> */
[----:B------:R-:W2:Y:S03]  /*13ba0*/  LDG.E.64.CONSTANT R10, desc[UR10][R10.64] ;  /* 0x0000000a0a0a7981 */ /* 0x000ea6000c1e9b00 */
[-C--:B------:R-:W-:Y:S02]  /*13bb0*/  IADD3.X R19, R17, R47.reuse, RZ, P0, !PT ;  /* 0x0000002f11137210 */ /* 0x080fe400007fe4ff */
        /* <DEDUP_REMOVED lines=30> */
.L_x_1235:
[----:B------:R-:W-:Y:S05]  /*13da0*/  BSYNC B3 ;  /* 0x0000000000037941 */ /* 0x000fea0003800000 */
.L_x_1234:
[----:B------:R-:W-:-:S04]  /*13db0*/  ISETP.LT.U32.AND P1, PT, R2, R3, PT ;  /* 0x000000030200720c */ /* 0x000fc80003f21070 */
[----:B------:R-:W-:-:S13]  /*13dc0*/  ISETP.LT.OR.EX P0, PT, R9, R0, P0, P1 ;  /* 0x000000000900720c */ /* 0x000fda0000701710 */
[----:B------:R-:W-:Y:S05]  /*13dd0*/  @!P0 BRA `(.L_x_1230) ;  /* 0x0000000000408947 */ /* 0x000fea0003800000 */
[----:B------:R-:W-:Y:S01]  /*13de0*/  IADD3 R16, P0, R10, R8, RZ ;  /* 0x000000080a107210 */ /* 0x000fe20007f1e0ff */
[----:B------:R-:W-:Y:S01]  /*13df0*/  IMAD.MOV.U32 R3, RZ, RZ, R11 ;  /* 0x000000ffff037224 */ /* 0x000fe200078e000b */
[----:B------:R-:W-:Y:S02]  /*13e00*/  MOV R2, R10 ;  /* 0x0000000a00027202 */ /* 0x000fe40000000f00 */
[-C--:B------:R-:W-:Y:S02]  /*13e10*/  IADD3 R18, P1, R16, R8.reuse, RZ ;  /* 0x0000000810127210 */ /* 0x080fe40007f3e0ff */
[----:B------:R-:W-:Y:S02]  /*13e20*/  IADD3.X R17, R11, R47, RZ, P0, !PT ;  /* 0x0000002f0b117210 */ /* 0x000fe400007fe4ff */
[----:B------:R-:W-:Y:S01]  /*13e30*/  IADD3 R12, P0, R18, R8, RZ ;  /* 0x00000008120c7210 */ /* 0x000fe20007f1e0ff */
[----:B------:R-:W2:Y:S02]  /*13e40*/  LDG.E.64.CONSTANT R2, desc[UR10][R2.64] ;  /* 0x0000000a02027981 */ /* 0x000ea4000c1e9b00 */
[----:B------:R-:W-:-:S02]  /*13e50*/  IMAD.X R19, R17, 0x1, R47, P1 ;  /* 0x0000000111137824 */ /* 0x000fc400008e062f */
[----:B------:R-:W2:Y:S03]  /*13e60*/  LDG.E.64.CONSTANT R8, desc[UR10][R16.64] ;  /* 0x0000000a10087981 */ /* 0x000ea6000c1e9b00 */
[----:B------:R-:W-:Y:S01]  /*13e70*/  IADD3.X R13, R19, R47, RZ, P0, !PT ;  /* 0x0000002f130d7210 */ /* 0x000fe200007fe4ff */
[----:B------:R-:W3:Y:S05]  /*13e80*/  LDG.E.64.CONSTANT R10, desc[UR10][R18.64] ;  /* 0x0000000a120a7981 */ /* 0x000eea000c1e9b00 */
[----:B------:R-:W3:Y:S01]  /*13e90*/  LDG.E.64.CONSTANT R12, desc[UR10][R12.64] ;  /* 0x0000000a0c0c7981 */ /* 0x000ee2000c1e9b00 */
[----:B--2--5:R-:W-:-:S04]  /*13ea0*/  IADD3 R21, P0, P1, R8, R6, R2 ;  /* 0x0000000608157210 */ /* 0x024fc8000791e002 */
[----:B------:R-:W-:Y:S02]  /*13eb0*/  IADD3.X R7, R9, R7, R3, P0, P1 ;  /* 0x0000000709077210 */ /* 0x000fe400007e2403 */
[----:B---3--:R-:W-:-:S04]  /*13ec0*/  IADD3 R6, P2, P3, R12, R21, R10 ;  /* 0x000000150c067210 */ /* 0x008fc80007b5e00a */
[----:B------:R-:W-:-:S09]  /*13ed0*/  IADD3.X R7, R13, R7, R11, P2, P3 ;  /* 0x000000070d077210 */ /* 0x000fd200017e640b */
.L_x_1230:
[----:B------:R-:W-:Y:S05]  /*13ee0*/  BSYNC B2 ;  /* 0x0000000000027941 */ /* 0x000fea0003800000 */
.L_x_1229:
[----:B-----5:R0:W-:Y:S02]  /*13ef0*/  STG.E.64 desc[UR10][R14.64], R6 ;  /* 0x000000060e007986 */ /* 0x0201e4000c101b0a */
.L_x_1226:
[----:B------:R-:W-:Y:S05]  /*13f00*/  BSYNC B1 ;  /* 0x0000000000017941 */ /* 0x000fea0003800000 */
.L_x_1225:
[----:B------:R-:W-:-:S07]  /*13f10*/  VIADD R5, R5, 0x80 ;  /* 0x0000008005057836 */ /* 0x000fce0000000000 */
.L_x_1217:
[----:B------:R-:W-:Y:S05]  /*13f20*/  BSYNC B0 ;  /* 0x0000000000007941 */ /* 0x000fea0003800000 */
.L_x_1216:
        /* <DEDUP_REMOVED lines=356> */
.L_x_1236:
        /* <DEDUP_REMOVED lines=20> */
[----:B------:R-:W-:Y:S05]  /*156b0*/  CALL.REL.NOINC `($__internal_8_$__cuda_sm20_div_s64) ;  /* 0x0000001400607944 */ /* 0x000fea0003c00000 */
[----:B------:R-:W-:Y:S05]  /*156c0*/  BRA `(.L_x_1238) ;  /* 0x0000000000507947 */ /* 0x000fea0003800000 */
.L_x_1239:
        /* <DEDUP_REMOVED lines=20> */
.L_x_1238:
[----:B------:R-:W-:Y:S05]  /*15810*/  BSYNC B0 ;  /* 0x0000000000007941 */ /* 0x000fea0003800000 */
.L_x_1237:
        /* <DEDUP_REMOVED lines=22> */
[----:B------:R-:W-:Y:S05]  /*15980*/  CALL.REL.NOINC `($__internal_8_$__cuda_sm20_div_s64) ;  /* 0x0000001000ac7944 */ /* 0x000fea0003c00000 */
[----:B------:R-:W-:Y:S05]  /*15990*/  BRA `(.L_x_1242) ;  /* 0x00000000004c7947 */ /* 0x000fea0003800000 */
.L_x_1241:
        /* <DEDUP_REMOVED lines=19> */
.L_x_1242:
[----:B------:R-:W-:Y:S05]  /*15ad0*/  BSYNC B0 ;  /* 0x0000000000007941 */ /* 0x000fea0003800000 */
.L_x_1240:
        /* <DEDUP_REMOVED lines=67> */
[----:B------:R-:W-:-:S03]  /*15f10*/  IMAD.X R21, R23, 0x1, R9, P3 ;  /* 0x0000000117157824 */ /* 0x000fc600018e0609 */
        /* <DEDUP_REMOVED lines=20> */
[----:B------:R-:W-:Y:S02]  /*16060*/  @P1 IADD3 R14, P5, R5, 0x3, RZ ;  /* 0x00000003050e1810 */ /* 0x000fe40007fbe0ff */
[----:B------:R-:W-:-:S02]  /*16070*/  IADD3.X R43, RZ, R15, RZ, P3, !PT ;  /* 0x0000000fff2b7210 */ /* 0x000fc40001ffe4ff */
[----:B------:R-:W-:Y:S02]  /*16080*/  @P1 IADD3.X R43, RZ, R15, RZ, P5, !PT ;  /* 0x0000000fff2b1210 */ /* 0x000fe40002ffe4ff */
[----:B--2---:R-:W-:-:S04]  /*16090*/  IADD3 R2, P2, R6, R2, RZ ;  /* 0x0000000206027210 */ /* 0x004fc80007f5e0ff */
[----:B---3--:R-:W-:Y:S01]  /*160a0*/  @P1 IADD3 R2, P4, R8, R2, RZ ;  /* 0x0000000208021210 */ /* 0x008fe20007f9e0ff */
[----:B------:R-:W-:-:S04]  /*160b0*/  IMAD.X R3, R7, 0x1, R3, P2 ;  /* 0x0000000107037824 */ /* 0x000fc800010e0603 */
[----:B------:R-:W-:-:S08]  /*160c0*/  @P1 IMAD.X R3, R9, 0x1, R3, P4 ;  /* 0x0000000109031824 */ /* 0x000fd000020e0603 */
.L_x_1244:
[----:B------:R-:W-:Y:S05]  /*160d0*/  BSYNC B0 ;  /* 0x0000000000007941 */ /* 0x000fea0003800000 */
.L_x_1243:
        /* <DEDUP_REMOVED lines=12> */
[----:B------:R-:W-:-:S03]  /*161a0*/  IADD3 R8, P2, -R49, R34, RZ ;  /* 0x0000002231087210 */ /* 0x000fc60007f5e1ff */
[----:B------:R-:W-:Y:S01]  /*161b0*/  IMAD R7, R7, UR7, R6 ;  /* 0x0000000707077c24 */ /* 0x000fe2000f8e0206 */
[----:B------:R-:W-:Y:S01]  /*161c0*/  UIMAD UR7, UR7, UR8, URZ ;  /* 0x00000008070772a4 */ /* 0x000fe2000f8e023f */
[----:B------:R-:W-:Y:S02]  /*161d0*/  ISETP.GT.U32.AND P1, PT, R8, 0xc, PT ;  /* 0x0000000c0800780c */ /* 0x000fe40003f24070 */
        /* <DEDUP_REMOVED lines=10> */
[----:B------:R-:W-:Y:S01]  /*16280*/  IADD3.X R8, ~R43, R0, RZ, P2, !PT ;  /* 0x000000002b087210 */ /* 0x000fe200017fe5ff */
[----:B------:R-:W-:Y:S01]  /*16290*/  ULDC.64 UR8, c[0x0][0x480] ;  /* 0x0001200000087ab9 */ /* 0x000fe20000000a00 */
[----:B------:R-:W-:Y:S01]  /*162a0*/  SHF.L.U64.HI R47, R4, 0x3, R5 ;  /* 0x00000003042f7819 */ /* 0x000fe20000010205 */
[C---:B------:R-:W-:Y:S01]  /*162b0*/  IMAD R11, R14.reuse, R5, R6 ;  /* 0x000000050e0b7224 */ /* 0x040fe200078e0206 */
[----:B------:R-:W-:Y:S01]  /*162c0*/  IADD3 R13, R13, R7, RZ ;  /* 0x000000070d0d7210 */ /* 0x000fe20007ffe0ff */
[----:B------:R-:W-:Y:S01]  /*162d0*/  IMAD.WIDE.U32 R6, R14, R4, RZ ;  /* 0x000000040e067225 */ /* 0x000fe200078e00ff */
[----:B------:R-:W-:-:S02]  /*162e0*/  ISETP.GT.AND.EX P1, PT, R8, RZ, PT, P1 ;  /* 0x000000ff0800720c */ /* 0x000fc40003f24310 */
[C---:B------:R-:W-:Y:S01]  /*162f0*/  SHF.L.U64.HI R13, R12.reuse, 0x3, R13 ;  /* 0x000000030c0d7819 */ /* 0x040fe2000001020d */
[----:B------:R-:W-:Y:S01]  /*16300*/  IMAD.SHL.U32 R9, R12, 0x8, RZ ;  /* 0x000000080c097824 */ /* 0x000fe200078e00ff */
[----:B------:R-:W-:Y:S01]  /*16310*/  LEA R45, P4, R4, -UR6, 0x3 ;  /* 0x80000006042d7c11 */ /* 0x000fe2000f8818ff */
[----:B------:R-:W-:-:S03]  /*16320*/  IMAD.IADD R7, R7, 0x1, R11 ;  /* 0x0000000107077824 */ /* 0x000fc600078e020b */
[C---:B------:R-:W-:Y:S02]  /*16330*/  LEA R9, P0, R6.reuse, R9, 0x3 ;  /* 0x0000000906097211 */ /* 0x040fe400078018ff */
[----:B------:R-:W-:Y:S02]  /*16340*/  IADD3.X R47, R47, ~UR7, RZ, P4, !PT ;  /* 0x800000072f2f7c10 */ /* 0x000fe4000a7fe4ff */
        /* <DEDUP_REMOVED lines=8> */
.L_x_1249:
[----:B------:R-:W-:Y:S02]  /*163d0*/  IADD3 R6, P1, R10, R45, RZ ;  /* 0x0000002d0a067210 */ /* 0x000fe40007f3e0ff */
[----:B------:R-:W-:Y:S02]  /*163e0*/  MOV R4, R10 ;  /* 0x0000000a00047202 */ /* 0x000fe40000000f00 */
[----:B------:R-:W-:Y:S02]  /*163f0*/  IADD3.X R7, R5, R47, RZ, P1, !PT ;  /* 0x0000002f05077210 */ /* 0x000fe40000ffe4ff */
[-C--:B------:R-:W-:Y:S02]  /*16400*/  IADD3 R8, P1, R6, R45.reuse, RZ ;  /* 0x0000002d06087210 */ /* 0x080fe40007f3e0ff */
[----:B------:R-:W2:Y:S03]  /*16410*/  LDG.E.64.CONSTANT R4, desc[UR10][R4.64] ;  /* 0x0000000a04047981 */ /* 0x000ea6000c1e9b00 */
[----:B------:R-:W-:Y:S01]  /*16420*/  IMAD.X R9, R7, 0x1, R47, P1 ;  /* 0x0000000107097824 */ /* 0x000fe200008e062f */
[----:B------:R-:W-:Y:S01]  /*16430*/  IADD3 R28, P1, R8, R45, RZ ;  /* 0x0000002d081c7210 */ /* 0x000fe20007f3e0ff */
[----:B------:R-:W2:Y:S03]  /*16440*/  LDG.E.64.CONSTANT R6, desc[UR10][R6.64] ;  /* 0x0000000a06067981 */ /* 0x000ea6000c1e9b00 */
[----:B------:R-:W-:-:S02]  /*16450*/  IADD3.X R29, R9, R47, RZ, P1, !PT ;  /* 0x0000002f091d7210 */ /* 0x000fc40000ffe4ff */
[-C--:B------:R-:W-:Y:S01]  /*16460*/  IADD3 R12, P1, R28, R45.reuse, RZ ;  /* 0x0000002d1c0c7210 */ /* 0x080fe20007f3e0ff */
[----:B------:R-:W3:Y:S04]  /*16470*/  LDG.E.64.CONSTANT R8, desc[UR10][R8.64] ;  /* 0x0000000a08087981 */ /* 0x000ee8000c1e9b00 */
[----:B------:R-:W-:Y:S01]  /*16480*/  IMAD.X R13, R29, 0x1, R47, P1 ;  /* 0x000000011d0d7824 */ /* 0x000fe200008e062f */
[----:B------:R-:W-:Y:S01]  /*16490*/  IADD3 R14, P1, R12, R45, RZ ;  /* 0x0000002d0c0e7210 */ /* 0x000fe20007f3e0ff */
[----:B------:R0:W3:Y:S03]  /*164a0*/  LDG.E.64.CONSTANT R10, desc[UR10][R28.64] ;  /* 0x0000000a1c0a7981 */ /* 0x0000e6000c1e9b00 */
        /* <DEDUP_REMOVED lines=28> */
[----:B0-----:R-:W-:Y:S01]  /*16670*/  IADD3 R28, P1, R38, R45, RZ ;  /* 0x0000002d261c7210 */ /* 0x001fe20007f3e0ff */
        /* <DEDUP_REMOVED lines=27> */
.L_x_1248:
[----:B------:R-:W-:Y:S05]  /*16830*/  BSYNC B1 ;  /* 0x0000000000017941 */ /* 0x000fea0003800000 */
.L_x_1247:
        /* <DEDUP_REMOVED lines=9> */
[----:B------:R-:W-:Y:S01]  /*168d0*/  IADD3 R8, P0, R6, R45, RZ ;  /* 0x0000002d06087210 */ /* 0x000fe20007f1e0ff */
[----:B------:R-:W2:Y:S03]  /*168e0*/  LDG.E.64.CONSTANT R4, desc[UR10][R4.64] ;  /* 0x0000000a04047981 */ /* 0x000ea6000c1e9b00 */
[----:B------:R-:W-:Y:S02]  /*168f0*/  IADD3.X R9, R7, R47, RZ, P0, !PT ;  /* 0x0000002f07097210 */ /* 0x000fe400007fe4ff */
[----:B------:R-:W-:Y:S01]  /*16900*/  IADD3 R22, P0, R8, R45, RZ ;  /* 0x0000002d08167210 */ /* 0x000fe20007f1e0ff */
[----:B------:R-:W2:Y:S03]  /*16910*/  LDG.E.64.CONSTANT R6, desc[UR10][R6.64] ;  /* 0x0000000a06067981 */ /* 0x000ea6000c1e9b00 */
[----:B------:R-:W-:-:S02]  /*16920*/  IADD3.X R23, R9, R47, RZ, P0, !PT ;  /* 0x0000002f09177210 */ /* 0x000fc400007fe4ff */
        /* <DEDUP_REMOVED lines=27> */
.L_x_1251:
[----:B------:R-:W-:Y:S05]  /*16ae0*/  BSYNC B1 ;  /* 0x0000000000017941 */ /* 0x000fea0003800000 */
.L_x_1250:
[----:B------:R-:W-:-:S04]  /*16af0*/  ISETP.LT.U32.AND P1, PT, R49, R34, PT ;  /* 0x000000223100720c */ /* 0x000fc80003f21070 */
[----:B------:R-:W-:-:S13]  /*16b00*/  ISETP.LT.OR.EX P0, PT, R43, R0, P0, P1 ;  /* 0x000000002b00720c */ /* 0x000fda0000701710 */
[----:B------:R-:W-:Y:S05]  /*16b10*/  @!P0 BRA `(.L_x_1246) ;  /* 0x00000000003c8947 */ /* 0x000fea0003800000 */
[----:B------:R-:W-:Y:S01]  /*16b20*/  IADD3 R6, P0, R10, R45, RZ ;  /* 0x0000002d0a067210 */ /* 0x000fe20007f1e0ff */
[----:B------:R-:W-:-:S03]  /*16b30*/  IMAD.MOV.U32 R4, RZ, RZ, R10 ;  /* 0x000000ffff047224 */ /* 0x000fc600078e000a */
[-C--:B------:R-:W-:Y:S01]  /*16b40*/  IADD3 R8, P1, R6, R45.reuse, RZ ;  /* 0x0000002d06087210 */ /* 0x080fe20007f3e0ff */
[----:B------:R-:W-:Y:S02]  /*16b50*/  IMAD.X R7, R5, 0x1, R47, P0 ;  /* 0x0000000105077824 */ /* 0x000fe400000e062f */
[----:B------:R-:W2:Y:S01]  /*16b60*/  LDG.E.64.CONSTANT R4, desc[UR10][R4.64] ;  /* 0x0000000a04047981 */ /* 0x000ea2000c1e9b00 */
[----:B------:R-:W-:Y:S02]  /*16b70*/  IADD3 R12, P0, R8, R45, RZ ;  /* 0x0000002d080c7210 */ /* 0x000fe40007f1e0ff */
[-C--:B------:R-:W-:Y:S02]  /*16b80*/  IADD3.X R9, R7, R47.reuse, RZ, P1, !PT ;  /* 0x0000002f07097210 */ /* 0x080fe40000ffe4ff */
[----:B------:R-:W2:Y:S02]  /*16b90*/  LDG.E.64.CONSTANT R6, desc[UR10][R6.64] ;  /* 0x0000000a06067981 */ /* 0x000ea4000c1e9b00 */
[----:B------:R-:W-:-:S02]  /*16ba0*/  IADD3.X R13, R9, R47, RZ, P0, !PT ;  /* 0x0000002f090d7210 */ /* 0x000fc400007fe4ff */
[----:B------:R-:W3:Y:S04]  /*16bb0*/  LDG.E.64.CONSTANT R8, desc[UR10][R8.64] ;  /* 0x0000000a08087981 */ /* 0x000ee8000c1e9b00 */
[----:B------:R-:W3:Y:S01]  /*16bc0*/  LDG.E.64.CONSTANT R10, desc[UR10][R12.64] ;  /* 0x0000000a0c0a7981 */ /* 0x000ee2000c1e9b00 */
[----:B--2--5:R-:W-:-:S04]  /*16bd0*/  IADD3 R15, P0, P1, R6, R2, R4 ;  /* 0x00000002060f7210 */ /* 0x024fc8000791e004 */
[----:B------:R-:W-:Y:S02]  /*16be0*/  IADD3.X R3, R7, R3, R5, P0, P1 ;  /* 0x0000000307037210 */ /* 0x000fe400007e2405 */
[----:B---3--:R-:W-:-:S04]  /*16bf0*/  IADD3 R2, P2, P3, R10, R15, R8 ;  /* 0x0000000f0a027210 */ /* 0x008fc80007b5e008 */
[----:B------:R-:W-:-:S09]  /*16c00*/  IADD3.X R3, R11, R3, R9, P2, P3 ;  /* 0x000000030b037210 */ /* 0x000fd200017e6409 */
.L_x_1246:
[----:B------:R-:W-:Y:S05]  /*16c10*/  BSYNC B0 ;  /* 0x0000000000007941 */ /* 0x000fea0003800000 */
.L_x_1245:
[----:B-----5:R-:W-:Y:S01]  /*16c20*/  STG.E.64 desc[UR10][R16.64], R2 ;  /* 0x0000000210007986 */ /* 0x020fe2000c101b0a */
[----:B------:R-:W-:Y:S05]  /*16c30*/  EXIT ;  /* 0x000000000000794d */ /* 0x000fea0003800000 */
        .weak           $__internal_8_$__cuda_sm20_div_s64
        .type           $__internal_8_$__cuda_sm20_div_s64,@function
        .size           $__internal_8_$__cuda_sm20_div_s64,(.L_x_1740 - $__internal_8_$__cuda_sm20_div_s64)
$__internal_8_$__cuda_sm20_div_s64:
        /* <DEDUP_REMOVED lines=79> */
[----:B------:R-:W-:Y:S02]  /*17130*/  SEL R2, R7, 0xffffffff, P0 ;  /* 0xffffffff07027807 */ /* 0x000fe40000000000 */
[----:B------:R-:W-:Y:S02]  /*17140*/  MOV R7, 0x0 ;  /* 0x0000000000077802 */ /* 0x000fe40000000f00 */
[----:B------:R-:W-:-:S04]  /*17150*/  SEL R3, R3, R4, !P1 ;  /* 0x0000000403037207 */ /* 0x000fc80004800000 */
[----:B------:R-:W-:Y:S01]  /*17160*/  SEL R3, R3, 0xffffffff, P0 ;  /* 0xffffffff03037807 */ /* 0x000fe20000000000 */
[----:B------:R-:W-:Y:S06]  /*17170*/  RET.REL.NODEC R6 `(_ZN2at6native61_GLOBAL__N__2cc7adc6_23_UnfoldBackwardKernel_cu_9e10b42f_336735_unfold_backward_elementwise_kernelILi128ELi8EZNS1_32_unfold_backward_internal_kernelIlEEvRNS_14TensorIteratorEllllllEUliE_EEviT1_) ;  /* 0xfffffe8c06a07950 */ /* 0x000fec0003c3ffff */
.L_x_1252:
        /* <DEDUP_REMOVED lines=16> */
.L_x_1740:


//--------------------- .text._ZN2at6native61_GLOBAL__N__2cc7adc6_23_UnfoldBackwardKernel_cu_9e10b42f_336735_unfold_backward_elementwise_kernelILi128ELi8EZNS1_32_unfold_backward_internal_kernelIiEEvRNS_14TensorIteratorEllllllEUliE_EEviT1_ --------------------------
	.section	.text._ZN2at6native61_GLOBAL__N__2cc7adc6_23_UnfoldBackwardKernel_cu_9e10b42f_336735_unfold_backward_elementwise_kernelILi128ELi8EZNS1_32_unfold_backward_internal_kernelIiEEvRNS_14TensorIteratorEllllllEUliE_EEviT1_,"ax",@progbits
	.align	128
.text._ZN2at6native61_GLOBAL__N__2cc7adc6_23_UnfoldBackwardKernel_cu_9e10b42f_336735_unfold_backward_elementwise_kernelILi128ELi8EZNS1_32_unfold_backward_internal_kernelIiEEvRNS_14TensorIteratorEllllllEUliE_EEviT1_:
        .type           _ZN2at6native61_GLOBAL__N__2cc7adc6_23_UnfoldBackwardKernel_cu_9e10b42f_336735_unfold_backward_elementwise_kernelILi128ELi8EZNS1_32_unfold_backward_internal_kernelIiEEvRNS_14TensorIteratorEllllllEUliE_EEviT1_,@function
        .size           _ZN2at6native61_GLOBAL__N__2cc7adc6_23_UnfoldBackwardKernel_cu_9e10b42f_336735_unfold_backward_elementwise_kernelILi128ELi8EZNS1_32_unfold_backward_internal_kernelIiEEvRNS_14TensorIteratorEllllllEUliE_EEviT1_,(.L_x_1742 - _ZN2at6native61_GLOBAL__N__2cc7adc6_23_UnfoldBackwardKernel_cu_9e10b42f_336735_unfold_backward_elementwise_kernelILi128ELi8EZNS1_32_unfold_backward_internal_kernelIiEEvRNS_14TensorIteratorEllllllEUliE_EEviT1_)
        .other          _ZN2at6native61_GLOBAL__N__2cc7adc6_23_UnfoldBackwardKernel_cu_9e10b42f_336735_unfold_backward_elementwise_kernelILi128ELi8EZNS1_32_unfold_backward_internal_kernelIiEEvRNS_14TensorIteratorEllllllEUliE_EEviT1_,@"STO_CUDA_ENTRY STV_DEFAULT"
_ZN2at6native61_GLOBAL__N__2cc7adc6_23_UnfoldBackwardKernel_cu_9e10b42f_336735_unfold_backward_elementwise_kernelILi128ELi8EZNS1_32_unfold_backward_internal_kernelIiEEvRNS_14TensorIteratorEllllllEUliE_EEviT1_:
        /* <DEDUP_REMOVED lines=363> */
.L_x_1255:
        /* <DEDUP_REMOVED lines=20> */
[----:B------:R-:W-:Y:S05]  /*17f0*/  CALL.REL.NOINC `($__internal_9_$__cuda_sm20_div_s64) ;  /* 0x0000014800b87944 */ /* 0x000fea0003c00000 */
[----:B------:R-:W-:Y:S02]  /*1800*/  IMAD.MOV.U32 R4, RZ, RZ, R2 ;  /* 0x000000ffff047224 */ /* 0x000fe400078e0002 */
[----:B------:R-:W-:Y:S01]  /*1810*/  IMAD.MOV.U32 R5, RZ, RZ, R3 ;  /* 0x000000ffff057224 */ /* 0x000fe200078e0003 */
[----:B------:R-:W-:Y:S06]  /*1820*/  BRA `(.L_x_1257) ;  /* 0x0000000000507947 */ /* 0x000fec0003800000 */
.L_x_1258:
        /* <DEDUP_REMOVED lines=20> */
.L_x_1257:
[----:B------:R-:W-:Y:S05]  /*1970*/  BSYNC B1 ;  /* 0x0000000000017941 */ /* 0x000fea0003800000 */
.L_x_1256:
        /* <DEDUP_REMOVED lines=22> */
[----:B------:R-:W-:Y:S05]  /*1ae0*/  CALL.REL.NOINC `($__internal_9_$__cuda_sm20_div_s64) ;  /* 0x0000014400fc7944 */ /* 0x000fea0003c00000 */
[----:B------:R-:W-:Y:S01]  /*1af0*/  MOV R4, R2 ;  /* 0x0000000200047202 */ /* 0x000fe20000000f00 */
[----:B------:R-:W-:Y:S01]  /*1b00*/  IMAD.MOV.U32 R5, RZ, RZ, R3 ;  /* 0x000000ffff057224 */ /* 0x000fe200078e0003 */
[----:B------:R-:W-:Y:S06]  /*1b10*/  BRA `(.L_x_1261) ;  /* 0x00000000004c7947 */ /* 0x000fec0003800000 */
.L_x_1260:
        /* <DEDUP_REMOVED lines=19> */
.L_x_1261:
[----:B------:R-:W-:Y:S05]  /*1c50*/  BSYNC B1 ;  /* 0x0000000000017941 */ /* 0x000fea0003800000 */
.L_x_1259:
        /* <DEDUP_REMOVED lines=65> */
[----:B------:R-:W-:-:S03]  /*2070*/  IMAD.X R11, R11, 0x1, R23, P5 ;  /* 0x000000010b0b7824 */ /* 0x000fc600028e0617 */
        /* <DEDUP_REMOVED lines=25> */
[----:B--2---:R-:W-:-:S05]  /*2210*/  IMAD.IADD R5, R5, 0x1, R12 ;  /* 0x0000000105057824 */ /* 0x004fca00078e020c */
[----:B---3--:R-:W-:-:S07]  /*2220*/  @P1 IADD3 R5, R5, R20, RZ ;  /* 0x0000001405051210 */ /* 0x008fce0007ffe0ff */
.L_x_1265:
[----:B------:R-:W-:Y:S05]  /*2230*/  BSYNC B2 ;  /* 0x0000000000027941 */ /* 0x000fea0003800000 */
.L_x_1264:
        /* <DEDUP_REMOVED lines=47> */
.L_x_1270:
[-C--:B------:R-:W-:Y:S02]  /*2530*/  IADD3 R36, P1, R28, R8.reuse, RZ ;  /* 0x000000081c247210 */ /* 0x080fe40007f3e0ff */
[----:B------:R-:W2:Y:S03]  /*2540*/  LDG.E.CONSTANT R28, desc[UR10][R28.64] ;  /* 0x0000000a1c1c7981 */ /* 0x000ea6000c1e9900 */
[----:B------:R-:W-:Y:S01]  /*2550*/  IMAD.X R37, R29, 0x1, R10, P1 ;  /* 0x000000011d257824 */ /* 0x000fe200008e060a */
[----:B------:R-:W-:-:S04]  /*2560*/  IADD3 R34, P1, R36, R8, RZ ;  /* 0x0000000824227210 */ /* 0x000fc80007f3e0ff */
[----:B------:R-:W2:Y:S01]  /*2570*/  LDG.E.CONSTANT R36, desc[UR10][R36.64] ;  /* 0x0000000a24247981 */ /* 0x000ea2000c1e9900 */
[----:B------:R-:W-:Y:S01]  /*2580*/  IMAD.X R35, R37, 0x1, R10, P1 ;  /* 0x0000000125237824 */ /* 0x000fe200008e060a */
[----:B------:R-:W-:-:S04]  /*2590*/  IADD3 R12, P1, R34, R8, RZ ;  /* 0x00000008220c7210 */ /* 0x000fc80007f3e0ff */
[----:B------:R-:W-:Y:S02]  /*25a0*/  IADD3.X R13, R35, R10, RZ, P1, !PT ;  /* 0x0000000a230d7210 */ /* 0x000fe40000ffe4ff */
[-C--:B------:R-:W-:Y:S01]  /*25b0*/  IADD3 R26, P1, R12, R8.reuse, RZ ;  /* 0x000000080c1a7210 */ /* 0x080fe20007f3e0ff */
[----:B------:R-:W3:Y:S04]  /*25c0*/  LDG.E.CONSTANT R35, desc[UR10][R34.64] ;  /* 0x0000000a22237981 */ /* 0x000ee8000c1e9900 */
[----:B------:R-:W-:Y:S01]  /*25d0*/  IMAD.X R27, R13, 0x1, R10, P1 ;  /* 0x000000010d1b7824 */ /* 0x000fe200008e060a */
[----:B------:R-:W-:-:S04]  /*25e0*/  IADD3 R18, P1, R26, R8, RZ ;  /* 0x000000081a127210 */ /* 0x000fc80007f3e0ff */
[----:B------:R-:W4:Y:S01]  /*25f0*/  LDG.E.CONSTANT R33, desc[UR10][R26.64] ;  /* 0x0000000a1a217981 */ /* 0x000f22000c1e9900 */
[--C-:B------:R-:W-:Y:S01]  /*2600*/  IMAD.X R19, R27, 0x1, R10.reuse, P1 ;  /* 0x000000011b137824 */ /* 0x100fe200008e060a */
[----:B------:R-:W-:Y:S02]  /*2610*/  IADD3 R30, P1, R18, R8, RZ ;  /* 0x00000008121e7210 */ /* 0x000fe40007f3e0ff */
[----:B------:R0:W3:Y:S02]  /*2620*/  LDG.E.CONSTANT R34, desc[UR10][R12.64] ;  /* 0x0000000a0c227981 */ /* 0x0000e4000c1e9900 */
[----:B------:R-:W-:Y:S02]  /*2630*/  IADD3.X R31, R19, R10, RZ, P1, !PT ;  /* 0x0000000a131f7210 */ /* 0x000fe40000ffe4ff */
[-C--:B------:R-:W-:Y:S01]  /*2640*/  IADD3 R24, P1, R30, R8.reuse, RZ ;  /* 0x000000081e187210 */ /* 0x080fe20007f3e0ff */
[----:B------:R1:W4:Y:S04]  /*2650*/  LDG.E.CONSTANT R32, desc[UR10][R18.64] ;  /* 0x0000000a12207981 */ /* 0x000328000c1e9900 */
[--C-:B------:R-:W-:Y:S01]  /*2660*/  IMAD.X R25, R31, 0x1, R10.reuse, P1 ;  /* 0x000000011f197824 */ /* 0x100fe200008e060a */
[-C--:B------:R-:W-:Y:S01]  /*2670*/  IADD3 R22, P1, R24, R8.reuse, RZ ;  /* 0x0000000818167210 */ /* 0x080fe20007f3e0ff */
[----:B------:R1:W4:Y:S04]  /*2680*/  LDG.E.CONSTANT R29, desc[UR10][R30.64] ;  /* 0x0000000a1e1d7981 */ /* 0x000328000c1e9900 */
[----:B------:R-:W-:Y:S01]  /*2690*/  IMAD.X R23, R25, 0x1, R10, P1 ;  /* 0x0000000119177824 */ /* 0x000fe200008e060a */
[----:B------:R-:W-:Y:S01]  /*26a0*/  IADD3 R20, P1, R22, R8, RZ ;  /* 0x0000000816147210 */ /* 0x000fe20007f3e0ff */
[----:B------:R1:W4:Y:S03]  /*26b0*/  LDG.E.CONSTANT R37, desc[UR10][R24.64] ;  /* 0x0000000a18257981 */ /* 0x000326000c1e9900 */
[----:B------:R-:W-:Y:S01]  /*26c0*/  IADD3.X R21, R23, R10, RZ, P1, !PT ;  /* 0x0000000a17157210 */ /* 0x000fe20000ffe4ff */
[----:B------:R-:W4:Y:S01]  /*26d0*/  LDG.E.CONSTANT R22, desc[UR10][R22.64] ;  /* 0x0000000a16167981 */ /* 0x000f22000c1e9900 */
[----:B------:R-:W-:-:S05]  /*26e0*/  IADD3 R14, P1, R20, R8, RZ ;  /* 0x00000008140e7210 */ /* 0x000fca0007f3e0ff */
[--C-:B------:R-:W-:Y:S01]  /*26f0*/  IMAD.X R15, R21, 0x1, R10.reuse, P1 ;  /* 0x00000001150f7824 */ /* 0x100fe200008e060a */
[-C--:B0-----:R-:W-:Y:S01]  /*2700*/  IADD3 R12, P1, R14, R8.reuse, RZ ;  /* 0x000000080e0c7210 */ /* 0x081fe20007f3e0ff */
[----:B------:R-:W4:Y:S04]  /*2710*/  LDG.E.CONSTANT R21, desc[UR10][R20.64] ;  /* 0x0000000a14157981 */ /* 0x000f28000c1e9900 */
[----:B------:R-:W-:Y:S01]  /*2720*/  IMAD.X R13, R15, 0x1, R10, P1 ;  /* 0x000000010f0d7824 */ /* 0x000fe200008e060a */
[----:B-1----:R-:W-:Y:S01]  /*2730*/  IADD3 R18, P1, R12, R8, RZ ;  /* 0x000000080c127210 */ /* 0x002fe20007f3e0ff */
[----:B------:R-:W4:Y:S03]  /*2740*/  LDG.E.CONSTANT R14, desc[UR10][R14.64] ;  /* 0x0000000a0e0e7981 */ /* 0x000f26000c1e9900 */
[----:B------:R-:W-:-:S02]  /*2750*/  IADD3.X R19, R13, R10, RZ, P1, !PT ;  /* 0x0000000a0d137210 */ /* 0x000fc40000ffe4ff */
[-C--:B------:R-:W-:Y:S01]  /*2760*/  IADD3 R26, P1, R18, R8.reuse, RZ ;  /* 0x00000008121a7210 */ /* 0x080fe20007f3e0ff */
[----:B------:R-:W4:Y:S04]  /*2770*/  LDG.E.CONSTANT R13, desc[UR10][R12.64] ;  /* 0x0000000a0c0d7981 */ /* 0x000f28000c1e9900 */
[--C-:B------:R-:W-:Y:S01]  /*2780*/  IMAD.X R27, R19, 0x1, R10.reuse, P1 ;  /* 0x00000001131b7824 */ /* 0x100fe200008e060a */
        /* <DEDUP_REMOVED lines=21> */
[----:B------:R-:W-:Y:S01]  /*28e0*/  IADD3 R5, R23, R13, R30 ;  /* 0x0000000d17057210 */ /* 0x000fe20007ffe01e */
[----:B------:R-:W-:Y:S06]  /*28f0*/  @!P1 BRA `(.L_x_1270) ;  /* 0xfffffffc000c9947 */ /* 0x000fec000383ffff */
.L_x_1269:
[----:B------:R-:W-:Y:S05]  /*2900*/  BSYNC B3 ;  /* 0x0000000000037941 */ /* 0x000fea0003800000 */
.L_x_1268:
[----:B------:R-:W-:Y:S01]  /*2910*/  IADD3 R4, P2, -R2, R3, RZ ;  /* 0x0000000302047210 */ /* 0x000fe20007f5e1ff */
[----:B------:R-:W-:Y:S03]  /*2920*/  BSSY B3, `(.L_x_1271) ;  /* 0x0000024000037945 */ /* 0x000fe60003800000 */
[----:B------:R-:W-:Y:S02]  /*2930*/  ISETP.GT.U32.AND P1, PT, R4, 0x4, PT ;  /* 0x000000040400780c */ /* 0x000fe40003f24070 */
[----:B------:R-:W-:-:S04]  /*2940*/  IADD3.X R4, ~R9, R0, RZ, P2, !PT ;  /* 0x0000000009047210 */ /* 0x000fc800017fe5ff */
[----:B------:R-:W-:-:S13]  /*2950*/  ISETP.GT.AND.EX P1, PT, R4, RZ, PT, P1 ;  /* 0x000000ff0400720c */ /* 0x000fda0003f24310 */
[----:B------:R-:W-:Y:S05]  /*2960*/  @!P1 BRA `(.L_x_1272) ;  /* 0x00000000007c9947 */ /* 0x000fea0003800000 */
        /* <DEDUP_REMOVED lines=10> */
[--C-:B------:R-:W-:Y:S01]  /*2a10*/  IMAD.X R13, R15, 0x1, R10.reuse, P0 ;  /* 0x000000010f0d7824 */ /* 0x100fe200000e060a */
[-C--:B------:R-:W-:Y:S01]  /*2a20*/  IADD3 R22, P0, R12, R8.reuse, RZ ;  /* 0x000000080c167210 */ /* 0x080fe20007f1e0ff */
[----:B------:R-:W3:Y:S04]  /*2a30*/  LDG.E.CONSTANT R14, desc[UR10][R14.64] ;  /* 0x0000000a0e0e7981 */ /* 0x000ee8000c1e9900 */
[----:B------:R-:W-:Y:S01]  /*2a40*/  IMAD.X R23, R13, 0x1, R10, P0 ;  /* 0x000000010d177824 */ /* 0x000fe200000e060a */
[----:B------:R-:W-:Y:S01]  /*2a50*/  IADD3 R26, P0, R22, R8, RZ ;  /* 0x00000008161a7210 */ /* 0x000fe20007f1e0ff */
[----:B------:R-:W4:Y:S03]  /*2a60*/  LDG.E.CONSTANT R13, desc[UR10][R12.64] ;  /* 0x0000000a0c0d7981 */ /* 0x000f26000c1e9900 */
[----:B------:R-:W-:Y:S01]  /*2a70*/  IADD3.X R27, R23, R10, RZ, P0, !PT ;  /* 0x0000000a171b7210 */ /* 0x000fe200007fe4ff */
[----:B------:R-:W4:Y:S01]  /*2a80*/  LDG.E.CONSTANT R22, desc[UR10][R22.64] ;  /* 0x0000000a16167981 */ /* 0x000f22000c1e9900 */
[----:B------:R-:W-:-:S05]  /*2a90*/  IADD3 R24, P0, R26, R8, RZ ;  /* 0x000000081a187210 */ /* 0x000fca0007f1e0ff */
[----:B------:R-:W-:Y:S02]  /*2aa0*/  IMAD.X R25, R27, 0x1, R10, P0 ;  /* 0x000000011b197824 */ /* 0x000fe400000e060a */
[----:B------:R-:W4:Y:S04]  /*2ab0*/  LDG.E.CONSTANT R27, desc[UR10][R26.64] ;  /* 0x0000000a1a1b7981 */ /* 0x000f28000c1e9900 */
[----:B------:R-:W4:Y:S01]  /*2ac0*/  LDG.E.CONSTANT R4, desc[UR10][R24.64] ;  /* 0x0000000a18047981 */ /* 0x000f22000c1e9900 */
[----:B------:R-:W-:Y:S02]  /*2ad0*/  IADD3 R2, P2, R2, 0x8, RZ ;  /* 0x0000000802027810 */ /* 0x000fe40007f5e0ff */
[----:B------:R-:W-:-:S03]  /*2ae0*/  PLOP3.LUT P0, PT, PT, PT, PT, 0x8, 0x0 ;  /* 0x000000000000781c */ /* 0x000fc60003f0e170 */
[----:B------:R-:W-:Y:S01]  /*2af0*/  IMAD.X R9, RZ, RZ, R9, P2 ;  /* 0x000000ffff097224 */ /* 0x000fe200010e0609 */
[----:B--2--5:R-:W-:Y:S02]  /*2b00*/  IADD3 R18, R18, R5, R28 ;  /* 0x0000000512127210 */ /* 0x024fe40007ffe01c */
[----:B------:R-:W-:-:S04]  /*2b10*/  IADD3 R28, P1, R24, R8, RZ ;  /* 0x00000008181c7210 */ /* 0x000fc80007f3e0ff */
[----:B------:R-:W-:Y:S02]  /*2b20*/  IADD3.X R29, R25, R10, RZ, P1, !PT ;  /* 0x0000000a191d7210 */ /* 0x000fe40000ffe4ff */
[----:B---3--:R-:W-:-:S04]  /*2b30*/  IADD3 R18, R14, R18, R21 ;  /* 0x000000120e127210 */ /* 0x008fc80007ffe015 */
[----:B----4-:R-:W-:-:S04]  /*2b40*/  IADD3 R18, R22, R18, R13 ;  /* 0x0000001216127210 */ /* 0x010fc80007ffe00d */
[----:B------:R-:W-:-:S07]  /*2b50*/  IADD3 R5, R4, R18, R27 ;  /* 0x0000001204057210 */ /* 0x000fce0007ffe01b */
.L_x_1272:
[----:B------:R-:W-:Y:S05]  /*2b60*/  BSYNC B3 ;  /* 0x0000000000037941 */ /* 0x000fea0003800000 */
.L_x_1271:
[----:B------:R-:W-:-:S04]  /*2b70*/  ISETP.LT.U32.AND P1, PT, R2, R3, PT ;  /* 0x000000030200720c */ /* 0x000fc80003f21070 */
[----:B------:R-:W-:-:S13]  /*2b80*/  ISETP.LT.OR.EX P0, PT, R9, R0, P0, P1 ;  /* 0x000000000900720c */ /* 0x000fda0000701710 */
[----:B------:R-:W-:Y:S05]  /*2b90*/  @!P0 BRA `(.L_x_1267) ;  /* 0x0000000000308947 */ /* 0x000fea0003800000 */
[-C--:B------:R-:W-:Y:S02]  /*2ba0*/  IADD3 R2, P0, R28, R8.reuse, RZ ;  /* 0x000000081c027210 */ /* 0x080fe40007f1e0ff */
[----:B------:R-:W2:Y:S02]  /*2bb0*/  LDG.E.CONSTANT R28, desc[UR10][R28.64] ;  /* 0x0000000a1c1c7981 */ /* 0x000ea4000c1e9900 */
[----:B------:R-:W-:Y:S01]  /*2bc0*/  IADD3 R12, P1, R2, R8, RZ ;  /* 0x00000008020c7210 */ /* 0x000fe20007f3e0ff */
[----:B------:R-:W-:-:S03]  /*2bd0*/  IMAD.X R3, R29, 0x1, R10, P0 ;  /* 0x000000011d037824 */ /* 0x000fc600000e060a */
[----:B------:R-:W-:Y:S01]  /*2be0*/  IADD3 R8, P0, R12, R8, RZ ;  /* 0x000000080c087210 */ /* 0x000fe20007f1e0ff */
[----:B------:R-:W-:Y:S01]  /*2bf0*/  IMAD.X R13, R3, 0x1, R10, P1 ;  /* 0x00000001030d7824 */ /* 0x000fe200008e060a */
[----:B------:R-:W2:Y:S04]  /*2c00*/  LDG.E.CONSTANT R2, desc[UR10][R2.64] ;  /* 0x0000000a02027981 */ /* 0x000ea8000c1e9900 */
[----:B------:R-:W-:Y:S01]  /*2c10*/  IADD3.X R9, R13, R10, RZ, P0, !PT ;  /* 0x0000000a0d097210 */ /* 0x000fe200007fe4ff */
[----:B------:R-:W3:Y:S04]  /*2c20*/  LDG.E.CONSTANT R12, desc[UR10][R12.64] ;  /* 0x0000000a0c0c7981 */ /* 0x000ee8000c1e9900 */
[----:B------:R-:W3:Y:S01]  /*2c30*/  LDG.E.CONSTANT R8, desc[UR10][R8.64] ;  /* 0x0000000a08087981 */ /* 0x000ee2000c1e9900 */
[----:B--2--5:R-:W-:-:S04]  /*2c40*/  IADD3 R5, R2, R5, R28 ;  /* 0x0000000502057210 */ /* 0x024fc80007ffe01c */
[----:B---3--:R-:W-:-:S07]  /*2c50*/  IADD3 R5, R8, R5, R12 ;  /* 0x0000000508057210 */ /* 0x008fce0007ffe00c */
.L_x_1267:
[----:B------:R-:W-:Y:S05]  /*2c60*/  BSYNC B2 ;  /* 0x0000000000027941 */ /* 0x000fea0003800000 */
.L_x_1266:
[----:B-----5:R0:W-:Y:S02]  /*2c70*/  STG.E desc[UR10][R16.64], R5 ;  /* 0x0000000510007986 */ /* 0x0201e4000c10190a */
.L_x_1263:
[----:B------:R-:W-:Y:S05]  /*2c80*/  BSYNC B1 ;  /* 0x0000000000017941 */ /* 0x000fea0003800000 */
.L_x_1262:
[----:B------:R-:W-:-:S04]  /*2c90*/  IMAD R6, R6, 0x400, R7 ;  /* 0x0000040006067824 */ /* 0x000fc800078e0207 */
[----:B------:R-:W-:-:S07]  /*2ca0*/  VIADD R15, R6, 0x80 ;  /* 0x00000080060f7836 */ /* 0x000fce0000000000 */
.L_x_1254:
[----:B------:R-:W-:Y:S05]  /*2cb0*/  BSYNC B0 ;  /* 0x0000000000007941 */ /* 0x000fea0003800000 */
.L_x_1253:
        /* <DEDUP_REMOVED lines=357> */
.L_x_1275:
        /* <DEDUP_REMOVED lines=20> */
[----:B------:R-:W-:Y:S05]  /*4450*/  CALL.REL.NOINC `($__internal_9_$__cuda_sm20_div_s64) ;  /* 0x0000011c00a07944 */ /* 0x000fea0003c00000 */
[----:B------:R-:W-:Y:S01]  /*4460*/  IMAD.MOV.U32 R4, RZ, RZ, R2 ;  /* 0x000000ffff047224 */ /* 0x000fe200078e0002 */
[----:B------:R-:W-:Y:S01]  /*4470*/  MOV R5, R3 ;  /* 0x0000000300057202 */ /* 0x000fe20000000f00 */
[----:B------:R-:W-:Y:S06]  /*4480*/  BRA `(.L_x_1277) ;  /* 0x0000000000507947 */ /* 0x000fec0003800000 */
.L_x_1278:
        /* <DEDUP_REMOVED lines=20> */
.L_x_1277:
[----:B------:R-:W-:Y:S05]  /*45d0*/  BSYNC B1 ;  /* 0x0000000000017941 */ /* 0x000fea0003800000 */
.L_x_1276:
        /* <DEDUP_REMOVED lines=22> */
[----:B------:R-:W-:Y:S05]  /*4740*/  CALL.REL.NOINC `($__internal_9_$__cuda_sm20_div_s64) ;  /* 0x0000011800e47944 */ /* 0x000fea0003c00000 */
[----:B------:R-:W-:Y:S02]  /*4750*/  IMAD.MOV.U32 R4, RZ, RZ, R2 ;  /* 0x000000ffff047224 */ /* 0x000fe400078e0002 */
[----:B------:R-:W-:Y:S01]  /*4760*/  IMAD.MOV.U32 R5, RZ, RZ, R3 ;  /* 0x000000ffff057224 */ /* 0x000fe200078e0003 */
[----:B------:R-:W-:Y:S06]  /*4770*/  BRA `(.L_x_1281) ;  /* 0x00000000004c7947 */ /* 0x000fec0003800000 */
.L_x_1280:
        /* <DEDUP_REMOVED lines=19> */
.L_x_1281:
[----:B------:R-:W-:Y:S05]  /*48b0*/  BSYNC B1 ;  /* 0x0000000000017941 */ /* 0x000fea0003800000 */
.L_x_1279:
        /* <DEDUP_REMOVED lines=43> */
[----:B------:R-:W-:Y:S01]  /*4b70*/  IMAD.IADD R25, R23, 0x1, R25 ;  /* 0x0000000117197824 */ /* 0x000fe200078e0219 */
[----:B------:R-:W-:Y:S01]  /*4b80*/  IADD3.X R2, RZ, UR5, RZ, P1, !PT ;  /* 0x00000005ff027c10 */ /* 0x000fe20008ffe4ff */
[----:B------:R-:W-:Y:S02]  /*4b90*/  IMAD.MOV.U32 R24, RZ, RZ, R22 ;  /* 0x000000ffff187224 */ /* 0x000fe400078e0016 */
[C---:B------:R-:W-:Y:S02]  /*4ba0*/  IMAD R9, R28.reuse, R21, R9 ;  /* 0x000000151c097224 */ /* 0x040fe400078e0209 */
[----:B------:R-:W-:-:S04]  /*4bb0*/  IMAD.WIDE.U32 R26, R28, R20, R24 ;  /* 0x000000141c1a7225 */ /* 0x000fc800078e0018 */
[----:B------:R-:W-:Y:S01]  /*4bc0*/  IMAD.IADD R9, R27, 0x1, R9 ;  /* 0x000000011b097824 */ /* 0x000fe200078e0209 */
[----:B------:R-:W-:-:S04]  /*4bd0*/  LEA R28, P1, R26, R4, 0x2 ;  /* 0x000000041a1c7211 */ /* 0x000fc800078210ff */
[----:B------:R-:W-:-:S05]  /*4be0*/  LEA.HI.X R29, R26, R2, R9, 0x2, P1 ;  /* 0x000000021a1d7211 */ /* 0x000fca00008f1409 */
[----:B------:R-:W2:Y:S01]  /*4bf0*/  LDG.E.CONSTANT R28, desc[UR10][R28.64] ;  /* 0x0000000a1c1c7981 */ /* 0x000ea2000c1e9900 */
        /* <DEDUP_REMOVED lines=39> */
[----:B--2---:R-:W-:-:S04]  /*4e70*/  IMAD.IADD R5, R5, 0x1, R20 ;  /* 0x0000000105057824 */ /* 0x004fc800078e0214 */
[----:B---3--:R-:W-:-:S07]  /*4e80*/  @P1 IMAD.IADD R5, R5, 0x1, R22 ;  /* 0x0000000105051824 */ /* 0x008fce00078e0216 */
.L_x_1285:
[----:B------:R-:W-:Y:S05]  /*4e90*/  BSYNC B2 ;  /* 0x0000000000027941 */ /* 0x000fea0003800000 */
.L_x_1284:
        /* <DEDUP_REMOVED lines=47> */
.L_x_1290:
[-C--:B------:R-:W-:Y:S01]  /*5190*/  IADD3 R26, P1, R24, R8.reuse, RZ ;  /* 0x00000008181a7210 */ /* 0x080fe20007f3e0ff */
[----:B------:R0:W2:Y:S04]  /*51a0*/  LDG.E.CONSTANT R14, desc[UR10][R24.64] ;  /* 0x0000000a180e7981 */ /* 0x0000a8000c1e9900 */
[----:B------:R-:W-:Y:S01]  /*51b0*/  IMAD.X R27, R25, 0x1, R9, P1 ;  /* 0x00000001191b7824 */ /* 0x000fe200008e0609 */
[----:B------:R-:W-:-:S04]  /*51c0*/  IADD3 R30, P1, R26, R8, RZ ;  /* 0x000000081a1e7210 */ /* 0x000fc80007f3e0ff */
[----:B------:R-:W-:Y:S01]  /*51d0*/  IADD3.X R31, R27, R9, RZ, P1, !PT ;  /* 0x000000091b1f7210 */ /* 0x000fe20000ffe4ff */
[----:B------:R1:W2:Y:S01]  /*51e0*/  LDG.E.CONSTANT R6, desc[UR10][R26.64] ;  /* 0x0000000a1a067981 */ /* 0x0002a2000c1e9900 */
[----:B------:R-:W-:-:S03]  /*51f0*/  IADD3 R32, P1, R30, R8, RZ ;  /* 0x000000081e207210 */ /* 0x000fc60007f3e0ff */
[----:B------:R3:W4:Y:S02]  /*5200*/  LDG.E.CONSTANT R28, desc[UR10][R30.64] ;  /* 0x0000000a1e1c7981 */ /* 0x000724000c1e9900 */
[----:B------:R-:W-:Y:S01]  /*5210*/  IMAD.X R33, R31, 0x1, R9, P1 ;  /* 0x000000011f217824 */ /* 0x000fe200008e0609 */
[----:B------:R-:W-:-:S04]  /*5220*/  IADD3 R34, P1, R32, R8, RZ ;  /* 0x0000000820227210 */ /* 0x000fc80007f3e0ff */
[----:B------:R3:W4:Y:S01]  /*5230*/  LDG.E.CONSTANT R37, desc[UR10][R32.64] ;  /* 0x0000000a20257981 */ /* 0x000722000c1e9900 */
[----:B------:R-:W-:Y:S01]  /*5240*/  IMAD.X R35, R33, 0x1, R9, P1 ;  /* 0x0000000121237824 */ /* 0x000fe200008e0609 */
[----:B------:R-:W-:-:S04]  /*5250*/  IADD3 R10, P1, R34, R8, RZ ;  /* 0x00000008220a7210 */ /* 0x000fc80007f3e0ff */
[----:B------:R-:W-:Y:S01]  /*5260*/  IADD3.X R11, R35, R9, RZ, P1, !PT ;  /* 0x00000009230b7210 */ /* 0x000fe20000ffe4ff */
[----:B------:R3:W4:Y:S01]  /*5270*/  LDG.E.CONSTANT R36, desc[UR10][R34.64] ;  /* 0x0000000a22247981 */ /* 0x000722000c1e9900 */
[----:B------:R-:W-:-:S05]  /*5280*/  IADD3 R12, P1, R10, R8, RZ ;  /* 0x000000080a0c7210 */ /* 0x000fca0007f3e0ff */
[--C-:B------:R-:W-:Y:S01]  /*5290*/  IMAD.X R13, R11, 0x1, R9.reuse, P1 ;  /* 0x000000010b0d7824 */ /* 0x100fe200008e0609 */
[-C--:B------:R-:W-:Y:S01]  /*52a0*/  IADD3 R16, P1, R12, R8.reuse, RZ ;  /* 0x000000080c107210 */ /* 0x080fe20007f3e0ff */
[----:B------:R-:W4:Y:S04]  /*52b0*/  LDG.E.CONSTANT R11, desc[UR10][R10.64] ;  /* 0x0000000a0a0b7981 */ /* 0x000f28000c1e9900 */
[----:B------:R-:W-:Y:S01]  /*52c0*/  IMAD.X R17, R13, 0x1, R9, P1 ;  /* 0x000000010d117824 */ /* 0x000fe200008e0609 */
[----:B------:R-:W-:-:S04]  /*52d0*/  IADD3 R20, P1, R16, R8, RZ ;  /* 0x0000000810147210 */ /* 0x000fc80007f3e0ff */
[----:B------:R-:W-:Y:S01]  /*52e0*/  IADD3.X R21, R17, R9, RZ, P1, !PT ;  /* 0x0000000911157210 */ /* 0x000fe20000ffe4ff */
[----:B------:R3:W4:Y:S01]  /*52f0*/  LDG.E.CONSTANT R10, desc[UR10][R12.64] ;  /* 0x0000000a0c0a7981 */ /* 0x000722000c1e9900 */
[----:B------:R-:W-:-:S03]  /*5300*/  IADD3 R22, P1, R20, R8, RZ ;  /* 0x0000000814167210 */ /* 0x000fc60007f3e0ff */
[----:B------:R-:W4:Y:S02]  /*5310*/  LDG.E.CONSTANT R17, desc[UR10][R16.64] ;  /* 0x0000000a10117981 */ /* 0x000f24000c1e9900 */
[--C-:B------:R-:W-:Y:S01]  /*5320*/  IMAD.X R23, R21, 0x1, R9.reuse, P1 ;  /* 0x0000000115177824 */ /* 0x100fe200008e0609 */
[-C--:B0-----:R-:W-:Y:S01]  /*5330*/  IADD3 R24, P1, R22, R8.reuse, RZ ;  /* 0x0000000816187210 */ /* 0x081fe20007f3e0ff */
[----:B------:R-:W4:Y:S04]  /*5340*/  LDG.E.CONSTANT R20, desc[UR10][R20.64] ;  /* 0x0000000a14147981 */ /* 0x000f28000c1e9900 */
[----:B------:R-:W-:Y:S01]  /*5350*/  IMAD.X R25, R23, 0x1, R9, P1 ;  /* 0x0000000117197824 */ /* 0x000fe200008e0609 */
[-C--:B-1----:R-:W-:Y:S01]  /*5360*/  IADD3 R26, P1, R24, R8.reuse, RZ ;  /* 0x00000008181a7210 */ /* 0x082fe20007f3e0ff */
[----:B------:R-:W4:Y:S03]  /*5370*/  LDG.E.CONSTANT R23, desc[UR10][R22.64] ;  /* 0x0000000a16177981 */ /* 0x000f26000c1e9900 */
[----:B------:R-:W-:Y:S01]  /*5380*/  IADD3.X R27, R25, R9, RZ, P1, !PT ;  /* 0x00000009191b7210 */ /* 0x000fe20000ffe4ff */
[----:B------:R-:W4:Y:S01]  /*5390*/  LDG.E.CONSTANT R24, desc[UR10][R24.64] ;  /* 0x0000000a18187981 */ /* 0x000f22000c1e9900 */
[----:B---3--:R-:W-:-:S05]  /*53a0*/  IADD3 R30, P1, R26, R8, RZ ;  /* 0x000000081a1e7210 */ /* 0x008fca0007f3e0ff */
[--C-:B------:R-:W-:Y:S01]  /*53b0*/  IMAD.X R31, R27, 0x1, R9.reuse, P1 ;  /* 0x000000011b1f7824 */ /* 0x100fe200008e0609 */
[-C--:B------:R-:W-:Y:S01]  /*53c0*/  IADD3 R32, P1, R30, R8.reuse, RZ ;  /* 0x000000081e207210 */ /* 0x080fe20007f3e0ff */
[----:B------:R-:W3:Y:S04]  /*53d0*/  LDG.E.CONSTANT R27, desc[UR10][R26.64] ;  /* 0x0000000a1a1b7981 */ /* 0x000ee8000c1e9900 */
[----:B------:R-:W-:Y:S01]  /*53e0*/  IMAD.X R33, R31, 0x1, R9, P1 ;  /* 0x000000011f217824 */ /* 0x000fe200008e0609 */
[----:B------:R-:W-:Y:S01]  /*53f0*/  IADD3 R34, P1, R32, R8, RZ ;  /* 0x0000000820227210 */ /* 0x000fe20007f3e0ff */
[----:B------:R-:W3:Y:S03]  /*5400*/  LDG.E.CONSTANT R30, desc[UR10][R30.64] ;  /* 0x0000000a1e1e7981 */ /* 0x000ee6000c1e9900 */
[----:B------:R-:W-:-:S02]  /*5410*/  IADD3.X R35, R33, R9, RZ, P1, !PT ;  /* 0x0000000921237210 */ /* 0x000fc40000ffe4ff */
[----:B------:R-:W-:Y:S01]  /*5420*/  IADD3 R12, P1, R34, R8, RZ ;  /* 0x00000008220c7210 */ /* 0x000fe20007f3e0ff */
[----:B------:R-:W3:Y:S04]  /*5430*/  LDG.E.CONSTANT R33, desc[UR10][R32.64] ;  /* 0x0000000a20217981 */ /* 0x000ee8000c1e9900 */
[----:B------:R-:W-:Y:S01]  /*5440*/  IMAD.X R13, R35, 0x1, R9, P1 ;  /* 0x00000001230d7824 */ /* 0x000fe200008e0609 */
[----:B------:R-:W3:Y:S04]  /*5450*/  LDG.E.CONSTANT R34, desc[UR10][R34.64] ;  /* 0x0000000a22227981 */ /* 0x000ee8000c1e9900 */
[----:B------:R-:W3:Y:S01]  /*5460*/  LDG.E.CONSTANT R21, desc[UR10][R12.64] ;  /* 0x0000000a0c157981 */ /* 0x000ee2000c1e9900 */
        /* <DEDUP_REMOVED lines=10> */
[----:B------:R-:W-:-:S04]  /*5510*/  IADD3 R24, P2, R12, R8, RZ ;  /* 0x000000080c187210 */ /* 0x000fc80007f5e0ff */
[----:B------:R-:W-:Y:S02]  /*5520*/  IADD3.X R25, R13, R9, RZ, P2, !PT ;  /* 0x000000090d197210 */ /* 0x000fe400017fe4ff */
[----:B------:R-:W-:-:S04]  /*5530*/  IADD3 R6, R33, R6, R30 ;  /* 0x0000000621067210 */ /* 0x000fc80007ffe01e */
[----:B------:R-:W-:Y:S01]  /*5540*/  IADD3 R5, R21, R6, R34 ;  /* 0x0000000615057210 */ /* 0x000fe20007ffe022 */
[----:B------:R-:W-:Y:S06]  /*5550*/  @!P1 BRA `(.L_x_1290) ;  /* 0xfffffffc000c9947 */ /* 0x000fec000383ffff */
.L_x_1289:
[----:B------:R-:W-:Y:S05]  /*5560*/  BSYNC B3 ;  /* 0x0000000000037941 */ /* 0x000fea0003800000 */
.L_x_1288:
[----:B------:R-:W-:Y:S01]  /*5570*/  IADD3 R4, P2, -R2, R3, RZ ;  /* 0x0000000302047210 */ /* 0x000fe20007f5e1ff */
[----:B------:R-:W-:Y:S03]  /*5580*/  BSSY B3, `(.L_x_1291) ;  /* 0x0000024000037945 */ /* 0x000fe60003800000 */
[----:B------:R-:W-:Y:S01]  /*5590*/  ISETP.GT.U32.AND P1, PT, R4, 0x4, PT ;  /* 0x000000040400780c */ /* 0x000fe20003f24070 */
[----:B------:R-:W-:-:S05]  /*55a0*/  IMAD.X R4, R0, 0x1, ~R7, P2 ;  /* 0x0000000100047824 */ /* 0x000fca00010e0e07 */
[----:B------:R-:W-:-:S13]  /*55b0*/  ISETP.GT.AND.EX P1, PT, R4, RZ, PT, P1 ;  /* 0x000000ff0400720c */ /* 0x000fda0003f24310 */
[----:B------:R-:W-:Y:S05]  /*55c0*/  @!P1 BRA `(.L_x_1292) ;  /* 0x00000000007c9947 */ /* 0x000fea0003800000 */
[-C--:B------:R-:W-:Y:S02]  /*55d0*/  IADD3 R28, P0, R24, R8.reuse, RZ ;  /* 0x00000008181c7210 */ /* 0x080fe40007f1e0ff */
[----:B------:R-:W2:Y:S03]  /*55e0*/  LDG.E.CONSTANT R24, desc[UR10][R24.64] ;  /* 0x0000000a18187981 */ /* 0x000ea6000c1e9900 */
[----:B------:R-:W-:Y:S01]  /*55f0*/  IMAD.X R29, R25, 0x1, R9, P0 ;  /* 0x00000001191d7824 */ /* 0x000fe200000e0609 */
[----:B------:R-:W-:-:S04]  /*5600*/  IADD3 R16, P0, R28, R8, RZ ;  /* 0x000000081c107210 */ /* 0x000fc80007f1e0ff */
[----:B------:R-:W-:Y:S01]  /*5610*/  IADD3.X R17, R29, R9, RZ, P0, !PT ;  /* 0x000000091d117210 */ /* 0x000fe200007fe4ff */
[----:B------:R-:W2:Y:S01]  /*5620*/  LDG.E.CONSTANT R28, desc[UR10][R28.64] ;  /* 0x0000000a1c1c7981 */ /* 0x000ea2000c1e9900 */
[----:B------:R-:W-:-:S05]  /*5630*/  IADD3 R12, P0, R16, R8, RZ ;  /* 0x00000008100c7210 */ /* 0x000fca0007f1e0ff */
[--C-:B------:R-:W-:Y:S01]  /*5640*/  IMAD.X R13, R17, 0x1, R9.reuse, P0 ;  /* 0x00000001110d7824 */ /* 0x100fe200000e0609 */
[-C--:B------:R-:W-:Y:S01]  /*5650*/  IADD3 R10, P0, R12, R8.reuse, RZ ;  /* 0x000000080c0a7210 */ /* 0x080fe20007f1e0ff */
[----:B------:R-:W3:Y:S04]  /*5660*/  LDG.E.CONSTANT R17, desc[UR10][R16.64] ;  /* 0x0000000a10117981 */ /* 0x000ee8000c1e9900 */
[----:B------:R-:W-:Y:S01]  /*5670*/  IMAD.X R11, R13, 0x1, R9, P0 ;  /* 0x000000010d0b7824 */ /* 0x000fe200000e0609 */
[-C--:B------:R-:W-:Y:S01]  /*5680*/  IADD3 R20, P0, R10, R8.reuse, RZ ;  /* 0x000000080a147210 */ /* 0x080fe20007f1e0ff */
[----:B------:R-:W3:Y:S03]  /*5690*/  LDG.E.CONSTANT R12, desc[UR10][R12.64] ;  /* 0x0000000a0c0c7981 */ /* 0x000ee6000c1e9900 */
[----:B------:R-:W-:Y:S01]  /*56a0*/  IADD3.X R21, R11, R9, RZ, P0, !PT ;  /* 0x000000090b157210 */ /* 0x000fe200007fe4ff */
[----:B------:R-:W4:Y:S01]  /*56b0*/  LDG.E.CONSTANT R10, desc[UR10][R10.64] ;  /* 0x0000000a0a0a7981 */ /* 0x000f22000c1e9900 */
[----:B------:R-:W-:-:S03]  /*56c0*/  IADD3 R26, P0, R20, R8, RZ ;  /* 0x00000008141a7210 */ /* 0x000fc60007f1e0ff */
[----:B------:R-:W4:Y:S02]  /*56d0*/  LDG.E.CONSTANT R20, desc[UR10][R20.64] ;  /* 0x0000000a14147981 */ /* 0x000f24000c1e9900 */
[----:B------:R-:W-:Y:S01]  /*56e0*/  IMAD.X R27, R21, 0x1, R9, P0 ;  /* 0x00000001151b7824 */ /* 0x000fe200000e0609 */
[----:B------:R-:W-:-:S04]  /*56f0*/  IADD3 R22, P0, R26, R8, RZ ;  /* 0x000000081a167210 */ /* 0x000fc80007f1e0ff */
[----:B------:R-:W4:Y:S01]  /*5700*/  LDG.E.CONSTANT R26, desc[UR10][R26.64] ;  /* 0x0000000a1a1a7981 */ /* 0x000f22000c1e9900 */
[----:B------:R-:W-:-:S05]  /*5710*/  IMAD.X R23, R27, 0x1, R9, P0 ;  /* 0x000000011b177824 */ /* 0x000fca00000e0609 */
[----:B------:R-:W4:Y:S01]  /*5720*/  LDG.E.CONSTANT R4, desc[UR10][R22.64] ;  /* 0x0000000a16047981 */ /* 0x000f22000c1e9900 */
[----:B------:R-:W-:Y:S02]  /*5730*/  IADD3 R2, P2, R2, 0x8, RZ ;  /* 0x0000000802027810 */ /* 0x000fe40007f5e0ff */
[----:B------:R-:W-:Y:S02]  /*5740*/  PLOP3.LUT P0, PT, PT, PT, PT, 0x8, 0x0 ;  /* 0x000000000000781c */ /* 0x000fe40003f0e170 */
[----:B------:R-:W-:Y:S02]  /*5750*/  IADD3.X R7, RZ, R7, RZ, P2, !PT ;  /* 0x00000007ff077210 */ /* 0x000fe400017fe4ff */
[----:B--2--5:R-:W-:-:S04]  /*5760*/  IADD3 R24, R28, R5, R24 ;  /* 0x000000051c187210 */ /* 0x024fc80007ffe018 */
[----:B---3--:R-:W-:Y:S02]  /*5770*/  IADD3 R17, R12, R24, R17 ;  /* 0x000000180c117210 */ /* 0x008fe40007ffe011 */
[----:B------:R-:W-:Y:S02]  /*5780*/  IADD3 R24, P1, R22, R8, RZ ;  /* 0x0000000816187210 */ /* 0x000fe40007f3e0ff */
[----:B----4-:R-:W-:-:S03]  /*5790*/  IADD3 R17, R20, R17, R10 ;  /* 0x0000001114117210 */ /* 0x010fc60007ffe00a */
[----:B------:R-:W-:Y:S01]  /*57a0*/  IMAD.X R25, R23, 0x1, R9, P1 ;  /* 0x0000000117197824 */ /* 0x000fe200008e0609 */
[----:B------:R-:W-:-:S07]  /*57b0*/  IADD3 R5, R4, R17, R26 ;  /* 0x0000001104057210 */ /* 0x000fce0007ffe01a */
.L_x_1292:
[----:B------:R-:W-:Y:S05]  /*57c0*/  BSYNC B3 ;  /* 0x0000000000037941 */ /* 0x000fea0003800000 */
.L_x_1291:
[----:B------:R-:W-:-:S04]  /*57d0*/  ISETP.LT.U32.AND P1, PT, R2, R3, PT ;  /* 0x000000030200720c */ /* 0x000fc80003f21070 */
[----:B------:R-:W-:-:S13]  /*57e0*/  ISETP.LT.OR.EX P0, PT, R7, R0, P0, P1 ;  /* 0x000000000700720c */ /* 0x000fda0000701710 */
[----:B------:R-:W-:Y:S05]  /*57f0*/  @!P0 BRA `(.L_x_1287) ;  /* 0x0000000000308947 */ /* 0x000fea0003800000 */
[-C--:B------:R-:W-:Y:S02]  /*5800*/  IADD3 R2, P0, R24, R8.reuse, RZ ;  /* 0x0000000818027210 */ /* 0x080fe40007f1e0ff */
[----:B------:R-:W2:Y:S02]  /*5810*/  LDG.E.CONSTANT R24, desc[UR10][R24.64] ;  /* 0x0000000a18187981 */ /* 0x000ea4000c1e9900 */
[----:B------:R-:W-:Y:S01]  /*5820*/  IADD3 R6, P1, R2, R8, RZ ;  /* 0x0000000802067210 */ /* 0x000fe20007f3e0ff */
[----:B------:R-:W-:-:S03]  /*5830*/  IMAD.X R3, R25, 0x1, R9, P0 ;  /* 0x0000000119037824 */ /* 0x000fc600000e0609 */
[----:B------:R-:W-:Y:S02]  /*5840*/  IADD3 R8, P0, R6, R8, RZ ;  /* 0x0000000806087210 */ /* 0x000fe40007f1e0ff */
[----:B------:R-:W-:Y:S01]  /*5850*/  IADD3.X R7, R3, R9, RZ, P1, !PT ;  /* 0x0000000903077210 */ /* 0x000fe20000ffe4ff */
[----:B------:R-:W2:Y:S04]  /*5860*/  LDG.E.CONSTANT R2, desc[UR10][R2.64] ;  /* 0x0000000a02027981 */ /* 0x000ea8000c1e9900 */
[----:B------:R-:W-:Y:S01]  /*5870*/  IMAD.X R9, R7, 0x1, R9, P0 ;  /* 0x0000000107097824 */ /* 0x000fe200000e0609 */
[----:B------:R-:W3:Y:S04]  /*5880*/  LDG.E.CONSTANT R6, desc[UR10][R6.64] ;  /* 0x0000000a06067981 */ /* 0x000ee8000c1e9900 */
[----:B------:R-:W3:Y:S01]  /*5890*/  LDG.E.CONSTANT R8, desc[UR10][R8.64] ;  /* 0x0000000a08087981 */ /* 0x000ee2000c1e9900 */
[----:B--2--5:R-:W-:-:S04]  /*58a0*/  IADD3 R5, R2, R5, R24 ;  /* 0x0000000502057210 */ /* 0x024fc80007ffe018 */
[----:B---3--:R-:W-:-:S07]  /*58b0*/  IADD3 R5, R8, R5, R6 ;  /* 0x0000000508057210 */ /* 0x008fce0007ffe006 */
.L_x_1287:
[----:B------:R-:W-:Y:S05]  /*58c0*/  BSYNC B2 ;  /* 0x0000000000027941 */ /* 0x000fea0003800000 */
.L_x_1286:
[----:B-----5:R0:W-:Y:S02]  /*58d0*/  STG.E desc[UR10][R18.64], R5 ;  /* 0x0000000512007986 */ /* 0x0201e4000c10190a */
.L_x_1283:
[----:B------:R-:W-:Y:S05]  /*58e0*/  BSYNC B1 ;  /* 0x0000000000017941 */ /* 0x000fea0003800000 */
.L_x_1282:
[----:B------:R-:W-:-:S07]  /*58f0*/  VIADD R15, R15, 0x80 ;  /* 0x000000800f0f7836 */ /* 0x000fce0000000000 */
.L_x_1274:
[----:B------:R-:W-:Y:S05]  /*5900*/  BSYNC B0 ;  /* 0x0000000000007941 */ /* 0x000fea0003800000 */
.L_x_1273:
        /* <DEDUP_REMOVED lines=357> */
.L_x_1295:
        /* <DEDUP_REMOVED lines=24> */
.L_x_1298:
        /* <DEDUP_REMOVED lines=20> */
.L_x_1297:
[----:B------:R-:W-:Y:S05]  /*7220*/  BSYNC B1 ;  /* 0x0000000000017941 */ /* 0x000fea0003800000 */
.L_x_1296:
        /* <DEDUP_REMOVED lines=26> */
.L_x_1300:
        /* <DEDUP_REMOVED lines=19> */
.L_x_1301:
[----:B------:R-:W-:Y:S05]  /*7500*/  BSYNC B1 ;  /* 0x0000000000017941 */ /* 0x000fea0003800000 */
.L_x_1299:
        /* <DEDUP_REMOVED lines=93> */
.L_x_1305:
[----:B------:R-:W-:Y:S05]  /*7ae0*/  BSYNC B2 ;  /* 0x0000000000027941 */ /* 0x000fea0003800000 */
.L_x_1304:
        /* <DEDUP_REMOVED lines=47> */
.L_x_1310:
        /* <DEDUP_REMOVED lines=61> */
.L_x_1309:
[----:B------:R-:W-:Y:S05]  /*81b0*/  BSYNC B3 ;  /* 0x0000000000037941 */ /* 0x000fea0003800000 */
.L_x_1308:
        /* <DEDUP_REMOVED lines=37> */
.L_x_1312:
[----:B------:R-:W-:Y:S05]  /*8410*/  BSYNC B3 ;  /* 0x0000000000037941 */ /* 0x000fea0003800000 */
.L_x_1311:
        /* <DEDUP_REMOVED lines=15> */
.L_x_1307:
[----:B------:R-:W-:Y:S05]  /*8510*/  BSYNC B2 ;  /* 0x0000000000027941 */ /* 0x000fea0003800000 */
.L_x_1306:
[----:B-----5:R0:W-:Y:S02]  /*8520*/  STG.E desc[UR10][R18.64], R5 ;  /* 0x0000000512007986 */ /* 0x0201e4000c10190a */
.L_x_1303:
[----:B------:R-:W-:Y:S05]  /*8530*/  BSYNC B1 ;  /* 0x0000000000017941 */ /* 0x000fea0003800000 */
.L_x_1302:
[----:B------:R-:W-:-:S07]  /*8540*/  VIADD R15, R15, 0x80 ;  /* 0x000000800f0f7836 */ /* 0x000fce0000000000 */
.L_x_1294:
[----:B------:R-:W-:Y:S05]  /*8550*/  BSYNC B0 ;  /* 0x0000000000007941 */ /* 0x000fea0003800000 */
.L_x_1293:
        /* <DEDUP_REMOVED lines=357> */
.L_x_1315:
        /* <DEDUP_REMOVED lines=24> */
.L_x_1318:
        /* <DEDUP_REMOVED lines=20> */
.L_x_1317:
[----:B------:R-:W-:Y:S05]  /*9e70*/  BSYNC B1 ;  /* 0x0000000000017941 */ /* 0x000fea0003800000 */
.L_x_1316:
        /* <DEDUP_REMOVED lines=26> */
.L_x_1320:
        /* <DEDUP_REMOVED lines=19> */
.L_x_1321:
[----:B------:R-:W-:Y:S05]  /*a150*/  BSYNC B1 ;  /* 0x0000000000017941 */ /* 0x000fea0003800000 */
.L_x_1319:
        /* <DEDUP_REMOVED lines=93> */
.L_x_1325:
[----:B------:R-:W-:Y:S05]  /*a730*/  BSYNC B2 ;  /* 0x0000000000027941 */ /* 0x000fea0003800000 */
.L_x_1324:
        /* <DEDUP_REMOVED lines=47> */
.L_x_1330:
        /* <DEDUP_REMOVED lines=61> */
.L_x_1329:
[----:B------:R-:W-:Y:S05]  /*ae00*/  BSYNC B3 ;  /* 0x0000000000037941 */ /* 0x000fea0003800000 */
.L_x_1328:
        /* <DEDUP_REMOVED lines=37> */
.L_x_1332:
[----:B------:R-:W-:Y:S05]  /*b060*/  BSYNC B3 ;  /* 0x0000000000037941 */ /* 0x000fea0003800000 */
.L_x_1331:
        /* <DEDUP_REMOVED lines=15> */
.L_x_1327:
[----:B------:R-:W-:Y:S05]  /*b160*/  BSYNC B2 ;  /* 0x0000000000027941 */ /* 0x000fea0003800000 */
.L_x_1326:
[----:B-----5:R0:W-:Y:S02]  /*b170*/  STG.E desc[UR10][R18.64], R5 ;  /* 0x0000000512007986 */ /* 0x0201e4000c10190a */
.L_x_1323:
[----:B------:R-:W-:Y:S05]  /*b180*/  BSYNC B1 ;  /* 0x0000000000017941 */ /* 0x000fea0003800000 */
.L_x_1322:
[----:B------:R-:W-:-:S07]  /*b190*/  VIADD R15, R15, 0x80 ;  /* 0x000000800f0f7836 */ /* 0x000fce0000000000 */
.L_x_1314:
[----:B------:R-:W-:Y:S05]  /*b1a0*/  BSYNC B0 ;  /* 0x0000000000007941 */ /* 0x000fea0003800000 */
.L_x_1313:
        /* <DEDUP_REMOVED lines=357> */
.L_x_1335:
        /* <DEDUP_REMOVED lines=21> */
[----:B------:R-:W-:Y:S01]  /*c950*/  MOV R4, R2 ;  /* 0x0000000200047202 */ /* 0x000fe20000000f00 */
[----:B------:R-:W-:Y:S01]  /*c960*/  IMAD.MOV.U32 R5, RZ, RZ, R3 ;  /* 0x000000ffff057224 */ /* 0x000fe200078e0003 */
[----:B------:R-:W-:Y:S06]  /*c970*/  BRA `(.L_x_1337) ;  /* 0x0000000000507947 */ /* 0x000fec0003800000 */
.L_x_1338:
        /* <DEDUP_REMOVED lines=20> */
.L_x_1337:
[----:B------:R-:W-:Y:S05]  /*cac0*/  BSYNC B1 ;  /* 0x0000000000017941 */ /* 0x000fea0003800000 */
.L_x_1336:
        /* <DEDUP_REMOVED lines=22> */
[----:B------:R-:W-:Y:S05]  /*cc30*/  CALL.REL.NOINC `($__internal_9_$__cuda_sm20_div_s64) ;  /* 0x0000009400a87944 */ /* 0x000fea0003c00000 */
[----:B------:R-:W-:Y:S01]  /*cc40*/  MOV R4, R2 ;  /* 0x0000000200047202 */ /* 0x000fe20000000f00 */
[----:B------:R-:W-:Y:S01]  /*cc50*/  IMAD.MOV.U32 R5, RZ, RZ, R3 ;  /* 0x000000ffff057224 */ /* 0x000fe200078e0003 */
[----:B------:R-:W-:Y:S06]  /*cc60*/  BRA `(.L_x_1341) ;  /* 0x00000000004c7947 */ /* 0x000fec0003800000 */
.L_x_1340:
        /* <DEDUP_REMOVED lines=19> */
.L_x_1341:
[----:B------:R-:W-:Y:S05]  /*cda0*/  BSYNC B1 ;  /* 0x0000000000017941 */ /* 0x000fea0003800000 */
.L_x_1339:
        /* <DEDUP_REMOVED lines=89> */
[--C-:B------:R-:W-:Y:S02]  /*d340*/  IMAD.X R27, RZ, RZ, R17.reuse, P2 ;  /* 0x000000ffff1b7224 */ /* 0x100fe400010e0611 */
[----:B------:R-:W-:Y:S01]  /*d350*/  @P1 IMAD.X R27, RZ, RZ, R17, P3 ;  /* 0x000000ffff1b1224 */ /* 0x000fe200018e0611 */
[----:B--2---:R-:W-:-:S04]  /*d360*/  IADD3 R5, R5, R20, RZ ;  /* 0x0000001405057210 */ /* 0x004fc80007ffe0ff */
[----:B---3--:R-:W-:-:S07]  /*d370*/  @P1 IADD3 R5, R5, R22, RZ ;  /* 0x0000001605051210 */ /* 0x008fce0007ffe0ff */
.L_x_1345:
[----:B------:R-:W-:Y:S05]  /*d380*/  BSYNC B2 ;  /* 0x0000000000027941 */ /* 0x000fea0003800000 */
.L_x_1344:
        /* <DEDUP_REMOVED lines=47> */
.L_x_1350:
        /* <DEDUP_REMOVED lines=16> */
[----:B------:R-:W-:Y:S02]  /*d780*/  IADD3.X R13, R11, R9, RZ, P1, !PT ;  /* 0x000000090b0d7210 */ /* 0x000fe40000ffe4ff */
        /* <DEDUP_REMOVED lines=10> */
[----:B------:R-:W4:Y:S03]  /*d830*/  LDG.E.CONSTANT R20, desc[UR10][R20.64] ;  /* 0x0000000a14147981 */ /* 0x000f26000c1e9900 */
[-C--:B------:R-:W-:Y:S02]  /*d840*/  IADD3.X R25, R23, R9.reuse, RZ, P1, !PT ;  /* 0x0000000917197210 */ /* 0x080fe40000ffe4ff */
[-C--:B-1----:R-:W-:Y:S01]  /*d850*/  IADD3 R26, P1, R24, R8.reuse, RZ ;  /* 0x00000008181a7210 */ /* 0x082fe20007f3e0ff */
[----:B------:R-:W4:Y:S04]  /*d860*/  LDG.E.CONSTANT R23, desc[UR10][R22.64] ;  /* 0x0000000a16177981 */ /* 0x000f28000c1e9900 */
[----:B------:R-:W-:Y:S01]  /*d870*/  IMAD.X R27, R25, 0x1, R9, P1 ;  /* 0x00000001191b7824 */ /* 0x000fe200008e0609 */
[----:B---3--:R-:W-:Y:S01]  /*d880*/  IADD3 R30, P1, R26, R8, RZ ;  /* 0x000000081a1e7210 */ /* 0x008fe20007f3e0ff */
[----:B------:R-:W3:Y:S03]  /*d890*/  LDG.E.CONSTANT R24, desc[UR10][R24.64] ;  /* 0x0000000a18187981 */ /* 0x000ee6000c1e9900 */
[----:B------:R-:W-:-:S02]  /*d8a0*/  IADD3.X R31, R27, R9, RZ, P1, !PT ;  /* 0x000000091b1f7210 */ /* 0x000fc40000ffe4ff */
        /* <DEDUP_REMOVED lines=21> */
[----:B------:R-:W-:-:S05]  /*da00*/  IADD3 R24, P2, R12, R8, RZ ;  /* 0x000000080c187210 */ /* 0x000fca0007f5e0ff */
[----:B------:R-:W-:Y:S01]  /*da10*/  IMAD.X R25, R13, 0x1, R9, P2 ;  /* 0x000000010d197824 */ /* 0x000fe200010e0609 */
[----:B------:R-:W-:-:S04]  /*da20*/  IADD3 R6, R33, R6, R30 ;  /* 0x0000000621067210 */ /* 0x000fc80007ffe01e */
[----:B------:R-:W-:Y:S01]  /*da30*/  IADD3 R5, R21, R6, R34 ;  /* 0x0000000615057210 */ /* 0x000fe20007ffe022 */
[----:B------:R-:W-:Y:S06]  /*da40*/  @!P1 BRA `(.L_x_1350) ;  /* 0xfffffffc000c9947 */ /* 0x000fec000383ffff */
.L_x_1349:
[----:B------:R-:W-:Y:S05]  /*da50*/  BSYNC B3 ;  /* 0x0000000000037941 */ /* 0x000fea0003800000 */
.L_x_1348:
        /* <DEDUP_REMOVED lines=13> */
[----:B------:R-:W-:Y:S01]  /*db30*/  IMAD.X R13, R17, 0x1, R9, P0 ;  /* 0x00000001110d7824 */ /* 0x000fe200000e0609 */
[-C--:B------:R-:W-:Y:S01]  /*db40*/  IADD3 R10, P0, R12, R8.reuse, RZ ;  /* 0x000000080c0a7210 */ /* 0x080fe20007f1e0ff */
[----:B------:R-:W3:Y:S03]  /*db50*/  LDG.E.CONSTANT R17, desc[UR10][R16.64] ;  /* 0x0000000a10117981 */ /* 0x000ee6000c1e9900 */
[----:B------:R-:W-:Y:S01]  /*db60*/  IADD3.X R11, R13, R9, RZ, P0, !PT ;  /* 0x000000090d0b7210 */ /* 0x000fe200007fe4ff */
[----:B------:R-:W3:Y:S01]  /*db70*/  LDG.E.CONSTANT R12, desc[UR10][R12.64] ;  /* 0x0000000a0c0c7981 */ /* 0x000ee2000c1e9900 */
        /* <DEDUP_REMOVED lines=8> */
[----:B------:R-:W-:-:S05]  /*dc00*/  IMAD.X R23, R27, 0x1, R9, P0 ;  /* 0x000000011b177824 */ /* 0x000fca00000e0609 */
[----:B------:R-:W4:Y:S01]  /*dc10*/  LDG.E.CONSTANT R4, desc[UR10][R22.64] ;  /* 0x0000000a16047981 */ /* 0x000f22000c1e9900 */
[----:B------:R-:W-:Y:S02]  /*dc20*/  IADD3 R2, P2, R2, 0x8, RZ ;  /* 0x0000000802027810 */ /* 0x000fe40007f5e0ff */
[----:B------:R-:W-:Y:S02]  /*dc30*/  PLOP3.LUT P0, PT, PT, PT, PT, 0x8, 0x0 ;  /* 0x000000000000781c */ /* 0x000fe40003f0e170 */
[----:B------:R-:W-:Y:S02]  /*dc40*/  IADD3.X R7, RZ, R7, RZ, P2, !PT ;  /* 0x00000007ff077210 */ /* 0x000fe400017fe4ff */
[----:B--2--5:R-:W-:-:S04]  /*dc50*/  IADD3 R24, R28, R5, R24 ;  /* 0x000000051c187210 */ /* 0x024fc80007ffe018 */
[----:B---3--:R-:W-:Y:S02]  /*dc60*/  IADD3 R17, R12, R24, R17 ;  /* 0x000000180c117210 */ /* 0x008fe40007ffe011 */
[----:B------:R-:W-:-:S05]  /*dc70*/  IADD3 R24, P1, R22, R8, RZ ;  /* 0x0000000816187210 */ /* 0x000fca0007f3e0ff */
[----:B------:R-:W-:Y:S01]  /*dc80*/  IMAD.X R25, R23, 0x1, R9, P1 ;  /* 0x0000000117197824 */ /* 0x000fe200008e0609 */
[----:B----4-:R-:W-:-:S04]  /*dc90*/  IADD3 R17, R20, R17, R10 ;  /* 0x0000001114117210 */ /* 0x010fc80007ffe00a */
[----:B------:R-:W-:-:S07]  /*dca0*/  IADD3 R5, R4, R17, R26 ;  /* 0x0000001104057210 */ /* 0x000fce0007ffe01a */
.L_x_1352:
[----:B------:R-:W-:Y:S05]  /*dcb0*/  BSYNC B3 ;  /* 0x0000000000037941 */ /* 0x000fea0003800000 */
.L_x_1351:
[----:B------:R-:W-:-:S04]  /*dcc0*/  ISETP.LT.U32.AND P1, PT, R2, R3, PT ;  /* 0x000000030200720c */ /* 0x000fc80003f21070 */
[----:B------:R-:W-:-:S13]  /*dcd0*/  ISETP.LT.OR.EX P0, PT, R7, R0, P0, P1 ;  /* 0x000000000700720c */ /* 0x000fda0000701710 */
[----:B------:R-:W-:Y:S05]  /*dce0*/  @!P0 BRA `(.L_x_1347) ;  /* 0x0000000000308947 */ /* 0x000fea0003800000 */
[-C--:B------:R-:W-:Y:S02]  /*dcf0*/  IADD3 R2, P0, R24, R8.reuse, RZ ;  /* 0x0000000818027210 */ /* 0x080fe40007f1e0ff */
[----:B------:R-:W2:Y:S02]  /*dd00*/  LDG.E.CONSTANT R24, desc[UR10][R24.64] ;  /* 0x0000000a18187981 */ /* 0x000ea4000c1e9900 */
[-C--:B------:R-:W-:Y:S02]  /*dd10*/  IADD3 R6, P1, R2, R8.reuse, RZ ;  /* 0x0000000802067210 */ /* 0x080fe40007f3e0ff */
[----:B------:R-:W-:Y:S02]  /*dd20*/  IADD3.X R3, R25, R9, RZ, P0, !PT ;  /* 0x0000000919037210 */ /* 0x000fe400007fe4ff */
[----:B------:R-:W-:-:S03]  /*dd30*/  IADD3 R8, P0, R6, R8, RZ ;  /* 0x0000000806087210 */ /* 0x000fc60007f1e0ff */
[----:B------:R-:W-:Y:S01]  /*dd40*/  IMAD.X R7, R3, 0x1, R9, P1 ;  /* 0x0000000103077824 */ /* 0x000fe200008e0609 */
[----:B------:R-:W2:Y:S04]  /*dd50*/  LDG.E.CONSTANT R2, desc[UR10][R2.64] ;  /* 0x0000000a02027981 */ /* 0x000ea8000c1e9900 */
[----:B------:R-:W-:Y:S01]  /*dd60*/  IADD3.X R9, R7, R9, RZ, P0, !PT ;  /* 0x0000000907097210 */ /* 0x000fe200007fe4ff */
[----:B------:R-:W3:Y:S04]  /*dd70*/  LDG.E.CONSTANT R6, desc[UR10][R6.64] ;  /* 0x0000000a06067981 */ /* 0x000ee8000c1e9900 */
[----:B------:R-:W3:Y:S01]  /*dd80*/  LDG.E.CONSTANT R8, desc[UR10][R8.64] ;  /* 0x0000000a08087981 */ /* 0x000ee2000c1e9900 */
[----:B--2--5:R-:W-:-:S04]  /*dd90*/  IADD3 R5, R2, R5, R24 ;  /* 0x0000000502057210 */ /* 0x024fc80007ffe018 */
[----:B---3--:R-:W-:-:S07]  /*dda0*/  IADD3 R5, R8, R5, R6 ;  /* 0x0000000508057210 */ /* 0x008fce0007ffe006 */
.L_x_1347:
[----:B------:R-:W-:Y:S05]  /*ddb0*/  BSYNC B2 ;  /* 0x0000000000027941 */ /* 0x000fea0003800000 */
.L_x_1346:
[----:B-----5:R0:W-:Y:S02]  /*ddc0*/  STG.E desc[UR10][R18.64], R5 ;  /* 0x0000000512007986 */ /* 0x0201e4000c10190a */
.L_x_1343:
[----:B------:R-:W-:Y:S05]  /*ddd0*/  BSYNC B1 ;  /* 0x0000000000017941 */ /* 0x000fea0003800000 */
.L_x_1342:
[----:B------:R-:W-:-:S07]  /*dde0*/  VIADD R15, R15, 0x80 ;  /* 0x000000800f0f7836 */ /* 0x000fce0000000000 */
.L_x_1334:
[----:B------:R-:W-:Y:S05]  /*ddf0*/  BSYNC B0 ;  /* 0x0000000000007941 */ /* 0x000fea0003800000 */
.L_x_1333:
        /* <DEDUP_REMOVED lines=357> */
.L_x_1355:
        /* <DEDUP_REMOVED lines=24> */
.L_x_1358:
        /* <DEDUP_REMOVED lines=20> */
.L_x_1357:
[----:B------:R-:W-:Y:S05]  /*f710*/  BSYNC B1 ;  /* 0x0000000000017941 */ /* 0x000fea0003800000 */
.L_x_1356:
        /* <DEDUP_REMOVED lines=26> */
.L_x_1360:
        /* <DEDUP_REMOVED lines=19> */
.L_x_1361:
[----:B------:R-:W-:Y:S05]  /*f9f0*/  BSYNC B1 ;  /* 0x0000000000017941 */ /* 0x000fea0003800000 */
.L_x_1359:
        /* <DEDUP_REMOVED lines=93> */
.L_x_1365:
[----:B------:R-:W-:Y:S05]  /*ffd0*/  BSYNC B2 ;  /* 0x0000000000027941 */ /* 0x000fea0003800000 */
.L_x_1364:
        /* <DEDUP_REMOVED lines=47> */
.L_x_1370:
        /* <DEDUP_REMOVED lines=61> */
.L_x_1369:
[----:B------:R-:W-:Y:S05]  /*106a0*/  BSYNC B3 ;  /* 0x0000000000037941 */ /* 0x000fea0003800000 */
.L_x_1368:
        /* <DEDUP_REMOVED lines=37> */
.L_x_1372:
[----:B------:R-:W-:Y:S05]  /*10900*/  BSYNC B3 ;  /* 0x0000000000037941 */ /* 0x000fea0003800000 */
.L_x_1371:
        /* <DEDUP_REMOVED lines=15> */
.L_x_1367:
[----:B------:R-:W-:Y:S05]  /*10a00*/  BSYNC B2 ;  /* 0x0000000000027941 */ /* 0x000fea0003800000 */
.L_x_1366:
[----:B-----5:R0:W-:Y:S02]  /*10a10*/  STG.E desc[UR10][R16.64], R5 ;  /* 0x0000000510007986 */ /* 0x0201e4000c10190a */
.L_x_1363:
[----:B------:R-:W-:Y:S05]  /*10a20*/  BSYNC B1 ;  /* 0x0000000000017941 */ /* 0x000fea0003800000 */
.L_x_1362:
[----:B------:R-:W-:-:S07]  /*10a30*/  VIADD R15, R15, 0x80 ;  /* 0x000000800f0f7836 */ /* 0x000fce0000000000 */
.L_x_1354:
[----:B------:R-:W-:Y:S05]  /*10a40*/  BSYNC B0 ;  /* 0x0000000000007941 */ /* 0x000fea0003800000 */
.L_x_1353:
        /* <DEDUP_REMOVED lines=357> */
.L_x_1375:
        /* <DEDUP_REMOVED lines=24> */
.L_x_1378:
        /* <DEDUP_REMOVED lines=20> */
.L_x_1377:
[----:B------:R-:W-:Y:S05]  /*12360*/  BSYNC B1 ;  /* 0x0000000000017941 */ /* 0x000fea0003800000 */
.L_x_1376:
        /* <DEDUP_REMOVED lines=26> */
.L_x_1380:
        /* <DEDUP_REMOVED lines=19> */
.L_x_1381:
[----:B------:R-:W-:Y:S05]  /*12640*/  BSYNC B1 ;  /* 0x0000000000017941 */ /* 0x000fea0003800000 */
.L_x_1379:
        /* <DEDUP_REMOVED lines=93> */
.L_x_1385:
[----:B------:R-:W-:Y:S05]  /*12c20*/  BSYNC B2 ;  /* 0x0000000000027941 */ /* 0x000fea0003800000 */
.L_x_1384:
        /* <DEDUP_REMOVED lines=47> */
.L_x_1390:
        /* <DEDUP_REMOVED lines=61> */
.L_x_1389:
[----:B------:R-:W-:Y:S05]  /*132f0*/  BSYNC B3 ;  /* 0x0000000000037941 */ /* 0x000fea0003800000 */
.L_x_1388:
        /* <DEDUP_REMOVED lines=37> */
.L_x_1392:
[----:B------:R-:W-:Y:S05]  /*13550*/  BSYNC B3 ;  /* 0x0000000000037941 */ /* 0x000fea0003800000 */
.L_x_1391:
        /* <DEDUP_REMOVED lines=15> */
.L_x_1387:
[----:B------:R-:W-:Y:S05]  /*13650*/  BSYNC B2 ;  /* 0x0000000000027941 */ /* 0x000fea0003800000 */
.L_x_1386:
[----:B-----5:R0:W-:Y:S02]  /*13660*/  STG.E desc[UR10][R16.64], R5 ;  /* 0x0000000510007986 */ /* 0x0201e4000c10190a */
.L_x_1383:
[----:B------:R-:W-:Y:S05]  /*13670*/  BSYNC B1 ;  /* 0x0000000000017941 */ /* 0x000fea0003800000 */
.L_x_1382:
[----:B------:R-:W-:-:S07]  /*13680*/  VIADD R15, R15, 0x80 ;  /* 0x000000800f0f7836 */ /* 0x000fce0000000000 */
.L_x_1374:
[----:B------:R-:W-:Y:S05]  /*13690*/  BSYNC B0 ;  /* 0x0000000000007941 */ /* 0x000fea0003800000 */
.L_x_1373:
        /* <DEDUP_REMOVED lines=356> */
.L_x_1393:
        /* <DEDUP_REMOVED lines=20> */
[----:B------:R-:W-:Y:S05]  /*14e20*/  CALL.REL.NOINC `($__internal_9_$__cuda_sm20_div_s64) ;  /* 0x00000014002c7944 */ /* 0x000fea0003c00000 */
[----:B------:R-:W-:Y:S05]  /*14e30*/  BRA `(.L_x_1395) ;  /* 0x0000000000507947 */ /* 0x000fea0003800000 */
.L_x_1396:
        /* <DEDUP_REMOVED lines=20> */
.L_x_1395:
[----:B------:R-:W-:Y:S05]  /*14f80*/  BSYNC B0 ;  /* 0x0000000000007941 */ /* 0x000fea0003800000 */
.L_x_1394:
        /* <DEDUP_REMOVED lines=22> */
[----:B------:R-:W-:Y:S05]  /*150f0*/  CALL.REL.NOINC `($__internal_9_$__cuda_sm20_div_s64) ;  /* 0x0000001000787944 */ /* 0x000fea0003c00000 */
[----:B------:R-:W-:Y:S01]  /*15100*/  IMAD.MOV.U32 R4, RZ, RZ, R2 ;  /* 0x000000ffff047224 */ /* 0x000fe200078e0002 */
[----:B------:R-:W-:Y:S01]  /*15110*/  MOV R5, R3 ;  /* 0x0000000300057202 */ /* 0x000fe20000000f00 */
[----:B------:R-:W-:Y:S06]  /*15120*/  BRA `(.L_x_1399) ;  /* 0x00000000004c7947 */ /* 0x000fec0003800000 */
.L_x_1398:
        /* <DEDUP_REMOVED lines=19> */
.L_x_1399:
[----:B------:R-:W-:Y:S05]  /*15260*/  BSYNC B0 ;  /* 0x0000000000007941 */ /* 0x000fea0003800000 */
.L_x_1397:
        /* <DEDUP_REMOVED lines=83> */
[----:B------:R-:W-:Y:S01]  /*157a0*/  @P1 LEA.HI.X R21, R18, R27, R2, 0x2, P3 ;  /* 0x0000001b12151211 */ /* 0x000fe200018f1402 */
[----:B------:R-:W2:Y:S04]  /*157b0*/  LDG.E.CONSTANT R10, desc[UR10][R10.64] ;  /* 0x0000000a0a0a7981 */ /* 0x000ea8000c1e9900 */
[----:B------:R-:W3:Y:S01]  /*157c0*/  @P1 LDG.E.CONSTANT R20, desc[UR10][R20.64] ;  /* 0x0000000a14141981 */ /* 0x000ee2000c1e9900 */
[C---:B------:R-:W-:Y:S02]  /*157d0*/  IADD3 R4, P2, R8.reuse, 0x2, RZ ;  /* 0x0000000208047810 */ /* 0x040fe40007f5e0ff */
[----:B------:R-:W-:Y:S02]  /*157e0*/  @P1 IADD3 R4, P3, R8, 0x3, RZ ;  /* 0x0000000308041810 */ /* 0x000fe40007f7e0ff */
[----:B------:R-:W-:-:S02]  /*157f0*/  IADD3.X R25, RZ, R7, RZ, P2, !PT ;  /* 0x00000007ff197210 */ /* 0x000fc400017fe4ff */
[----:B------:R-:W-:Y:S01]  /*15800*/  @P1 IADD3.X R25, RZ, R7, RZ, P3, !PT ;  /* 0x00000007ff191210 */ /* 0x000fe20001ffe4ff */
[----:B--2---:R-:W-:-:S04]  /*15810*/  IMAD.IADD R5, R5, 0x1, R10 ;  /* 0x0000000105057824 */ /* 0x004fc800078e020a */
[----:B---3--:R-:W-:-:S07]  /*15820*/  @P1 IMAD.IADD R5, R5, 0x1, R20 ;  /* 0x0000000105051824 */ /* 0x008fce00078e0214 */
.L_x_1401:
[----:B------:R-:W-:Y:S05]  /*15830*/  BSYNC B0 ;  /* 0x0000000000007941 */ /* 0x000fea0003800000 */
.L_x_1400:
        /* <DEDUP_REMOVED lines=27> */
[----:B------:R-:W-:Y:S01]  /*159f0*/  IMAD.SHL.U32 R13, R14, 0x4, RZ ;  /* 0x000000040e0d7824 */ /* 0x000fe200078e00ff */
[----:B------:R-:W-:Y:S01]  /*15a00*/  ISETP.GT.AND.EX P1, PT, R12, RZ, PT, P1 ;  /* 0x000000ff0c00720c */ /* 0x000fe20003f24310 */
[----:B------:R-:W-:Y:S01]  /*15a10*/  IMAD R19, R4, R9, R10 ;  /* 0x0000000904137224 */ /* 0x000fe200078e020a */
[----:B------:R-:W-:Y:S01]  /*15a20*/  SHF.L.U64.HI R15, R14, 0x2, R15 ;  /* 0x000000020e0f7819 */ /* 0x000fe2000001020f */
[----:B------:R-:W-:Y:S01]  /*15a30*/  IMAD.WIDE.U32 R10, R4, R8, RZ ;  /* 0x00000008040a7225 */ /* 0x000fe200078e00ff */
[----:B------:R-:W-:Y:S01]  /*15a40*/  ULDC.64 UR8, c[0x0][0x480] ;  /* 0x0001200000087ab9 */ /* 0x000fe20000000a00 */
[----:B------:R-:W-:Y:S01]  /*15a50*/  USHF.L.U64.HI UR7, UR4, 0x2, UR7 ;  /* 0x0000000204077899 */ /* 0x000fe20008010207 */
[----:B------:R-:W-:Y:S01]  /*15a60*/  SHF.L.U64.HI R9, R8, 0x2, R9 ;  /* 0x0000000208097819 */ /* 0x000fe20000010209 */
[----:B------:R-:W-:Y:S01]  /*15a70*/  IMAD.IADD R4, R11, 0x1, R19 ;  /* 0x000000010b047824 */ /* 0x000fe200078e0213 */
[----:B------:R-:W-:-:S02]  /*15a80*/  LEA R13, P0, R10, R13, 0x2 ;  /* 0x0000000d0a0d7211 */ /* 0x000fc400078010ff */
[----:B------:R-:W-:Y:S02]  /*15a90*/  LEA R8, P4, R8, -UR6, 0x2 ;  /* 0x8000000608087c11 */ /* 0x000fe4000f8810ff */
[----:B------:R-:W-:Y:S02]  /*15aa0*/  IADD3 R6, P2, P3, R13, UR8, R6 ;  /* 0x000000080d067c10 */ /* 0x000fe4000fb5e006 */
        /* <DEDUP_REMOVED lines=8> */
.L_x_1406:
        /* <DEDUP_REMOVED lines=8> */
[----:B------:R1:W2:Y:S03]  /*15bb0*/  LDG.E.CONSTANT R6, desc[UR10][R30.64] ;  /* 0x0000000a1e067981 */ /* 0x0002a6000c1e9900 */
[----:B------:R-:W-:Y:S01]  /*15bc0*/  IADD3.X R33, R35, R9, RZ, P1, !PT ;  /* 0x0000000923217210 */ /* 0x000fe20000ffe4ff */
[----:B------:R-:W3:Y:S01]  /*15bd0*/  LDG.E.CONSTANT R34, desc[UR10][R34.64] ;  /* 0x0000000a22227981 */ /* 0x000ee2000c1e9900 */
[----:B------:R-:W-:-:S05]  /*15be0*/  IADD3 R26, P1, R32, R8, RZ ;  /* 0x00000008201a7210 */ /* 0x000fca0007f3e0ff */
[--C-:B------:R-:W-:Y:S01]  /*15bf0*/  IMAD.X R27, R33, 0x1, R9.reuse, P1 ;  /* 0x00000001211b7824 */ /* 0x100fe200008e0609 */
[-C--:B------:R-:W-:Y:S01]  /*15c00*/  IADD3 R24, P1, R26, R8.reuse, RZ ;  /* 0x000000081a187210 */ /* 0x080fe20007f3e0ff */
[----:B------:R4:W3:Y:S03]  /*15c10*/  LDG.E.CONSTANT R35, desc[UR10][R32.64] ;  /* 0x0000000a20237981 */ /* 0x0008e6000c1e9900 */
[-C--:B------:R-:W-:Y:S02]  /*15c20*/  IADD3.X R25, R27, R9.reuse, RZ, P1, !PT ;  /* 0x000000091b197210 */ /* 0x080fe40000ffe4ff */
[-C--:B------:R-:W-:Y:S01]  /*15c30*/  IADD3 R22, P1, R24, R8.reuse, RZ ;  /* 0x0000000818167210 */ /* 0x080fe20007f3e0ff */
[----:B------:R4:W3:Y:S04]  /*15c40*/  LDG.E.CONSTANT R36, desc[UR10][R26.64] ;  /* 0x0000000a1a247981 */ /* 0x0008e8000c1e9900 */
[----:B------:R-:W-:Y:S01]  /*15c50*/  IMAD.X R23, R25, 0x1, R9, P1 ;  /* 0x0000000119177824 */ /* 0x000fe200008e0609 */
[-C--:B------:R-:W-:Y:S01]  /*15c60*/  IADD3 R20, P1, R22, R8.reuse, RZ ;  /* 0x0000000816147210 */ /* 0x080fe20007f3e0ff */
[----:B------:R-:W3:Y:S03]  /*15c70*/  LDG.E.CONSTANT R25, desc[UR10][R24.64] ;  /* 0x0000000a18197981 */ /* 0x000ee6000c1e9900 */
[----:B------:R-:W-:Y:S01]  /*15c80*/  IADD3.X R21, R23, R9, RZ, P1, !PT ;  /* 0x0000000917157210 */ /* 0x000fe20000ffe4ff */
[----:B------:R4:W3:Y:S01]  /*15c90*/  LDG.E.CONSTANT R37, desc[UR10][R22.64] ;  /* 0x0000000a16257981 */ /* 0x0008e2000c1e9900 */
[----:B------:R-:W-:-:S03]  /*15ca0*/  IADD3 R14, P1, R20, R8, RZ ;  /* 0x00000008140e7210 */ /* 0x000fc60007f3e0ff */
[----:B------:R-:W3:Y:S02]  /*15cb0*/  LDG.E.CONSTANT R20, desc[UR10][R20.64] ;  /* 0x0000000a14147981 */ /* 0x000ee4000c1e9900 */
[----:B------:R-:W-:Y:S01]  /*15cc0*/  IMAD.X R15, R21, 0x1, R9, P1 ;  /* 0x00000001150f7824 */ /* 0x000fe200008e0609 */
[----:B------:R-:W-:-:S04]  /*15cd0*/  IADD3 R12, P1, R14, R8, RZ ;  /* 0x000000080e0c7210 */ /* 0x000fc80007f3e0ff */
[----:B------:R-:W-:Y:S01]  /*15ce0*/  IADD3.X R13, R15, R9, RZ, P1, !PT ;  /* 0x000000090f0d7210 */ /* 0x000fe20000ffe4ff */
[----:B------:R-:W3:Y:S01]  /*15cf0*/  LDG.E.CONSTANT R14, desc[UR10][R14.64] ;  /* 0x0000000a0e0e7981 */ /* 0x000ee2000c1e9900 */
[----:B------:R-:W-:-:S05]  /*15d00*/  IADD3 R18, P1, R12, R8, RZ ;  /* 0x000000080c127210 */ /* 0x000fca0007f3e0ff */
[----:B------:R-:W-:Y:S01]  /*15d10*/  IMAD.X R19, R13, 0x1, R9, P1 ;  /* 0x000000010d137824 */ /* 0x000fe200008e0609 */
[-C--:B0-----:R-:W-:Y:S01]  /*15d20*/  IADD3 R28, P1, R18, R8.reuse, RZ ;  /* 0x00000008121c7210 */ /* 0x081fe20007f3e0ff */
[----:B------:R-:W3:Y:S03]  /*15d30*/  LDG.E.CONSTANT R13, desc[UR10][R12.64] ;  /* 0x0000000a0c0d7981 */ /* 0x000ee6000c1e9900 */
[----:B------:R-:W-:Y:S01]  /*15d40*/  IADD3.X R29, R19, R9, RZ, P1, !PT ;  /* 0x00000009131d7210 */ /* 0x000fe20000ffe4ff */
[----:B------:R-:W3:Y:S01]  /*15d50*/  LDG.E.CONSTANT R18, desc[UR10][R18.64] ;  /* 0x0000000a12127981 */ /* 0x000ee2000c1e9900 */
[----:B-1----:R-:W-:-:S05]  /*15d60*/  IADD3 R30, P1, R28, R8, RZ ;  /* 0x000000081c1e7210 */ /* 0x002fca0007f3e0ff */
[----:B------:R-:W-:Y:S01]  /*15d70*/  IMAD.X R31, R29, 0x1, R9, P1 ;  /* 0x000000011d1f7824 */ /* 0x000fe200008e0609 */
[-C--:B----4-:R-:W-:Y:S01]  /*15d80*/  IADD3 R32, P1, R30, R8.reuse, RZ ;  /* 0x000000081e207210 */ /* 0x090fe20007f3e0ff */
[----:B------:R-:W4:Y:S03]  /*15d90*/  LDG.E.CONSTANT R29, desc[UR10][R28.64] ;  /* 0x0000000a1c1d7981 */ /* 0x000f26000c1e9900 */
[----:B------:R-:W-:Y:S01]  /*15da0*/  IADD3.X R33, R31, R9, RZ, P1, !PT ;  /* 0x000000091f217210 */ /* 0x000fe20000ffe4ff */
[----:B------:R-:W4:Y:S01]  /*15db0*/  LDG.E.CONSTANT R30, desc[UR10][R30.64] ;  /* 0x0000000a1e1e7981 */ /* 0x000f22000c1e9900 */
[----:B------:R-:W-:-:S05]  /*15dc0*/  IADD3 R26, P1, R32, R8, RZ ;  /* 0x00000008201a7210 */ /* 0x000fca0007f3e0ff */
        /* <DEDUP_REMOVED lines=16> */
[----:B------:R-:W-:-:S04]  /*15ed0*/  IADD3 R6, P2, R22, R8, RZ ;  /* 0x0000000816067210 */ /* 0x000fc80007f5e0ff */
[----:B------:R-:W-:Y:S02]  /*15ee0*/  IADD3.X R13, R23, R9, RZ, P2, !PT ;  /* 0x00000009170d7210 */ /* 0x000fe400017fe4ff */
[----:B------:R-:W-:-:S04]  /*15ef0*/  IADD3 R18, R33, R18, R30 ;  /* 0x0000001221127210 */ /* 0x000fc80007ffe01e */
[----:B------:R-:W-:Y:S01]  /*15f00*/  IADD3 R5, R15, R18, R26 ;  /* 0x000000120f057210 */ /* 0x000fe20007ffe01a */
[----:B------:R-:W-:Y:S06]  /*15f10*/  @!P1 BRA `(.L_x_1406) ;  /* 0xfffffffc00049947 */ /* 0x000fec000383ffff */
.L_x_1405:
[----:B------:R-:W-:Y:S05]  /*15f20*/  BSYNC B1 ;  /* 0x0000000000017941 */ /* 0x000fea0003800000 */
.L_x_1404:
        /* <DEDUP_REMOVED lines=11> */
[----:B------:R-:W2:Y:S04]  /*15fe0*/  LDG.E.CONSTANT R22, desc[UR10][R22.64] ;  /* 0x0000000a16167981 */ /* 0x000ea8000c1e9900 */
[----:B------:R-:W-:Y:S01]  /*15ff0*/  IMAD.X R27, R25, 0x1, R9, P0 ;  /* 0x00000001191b7824 */ /* 0x000fe200000e0609 */
[----:B------:R-:W-:Y:S01]  /*16000*/  IADD3 R14, P0, R26, R8, RZ ;  /* 0x000000081a0e7210 */ /* 0x000fe20007f1e0ff */
[----:B------:R-:W2:Y:S03]  /*16010*/  LDG.E.CONSTANT R24, desc[UR10][R24.64] ;  /* 0x0000000a18187981 */ /* 0x000ea6000c1e9900 */
[----:B------:R-:W-:-:S02]  /*16020*/  IADD3.X R15, R27, R9, RZ, P0, !PT ;  /* 0x000000091b0f7210 */ /* 0x000fc400007fe4ff */
[-C--:B------:R-:W-:Y:S01]  /*16030*/  IADD3 R10, P0, R14, R8.reuse, RZ ;  /* 0x000000080e0a7210 */ /* 0x080fe20007f1e0ff */
[----:B------:R-:W3:Y:S04]  /*16040*/  LDG.E.CONSTANT R27, desc[UR10][R26.64] ;  /* 0x0000000a1a1b7981 */ /* 0x000ee8000c1e9900 */
        /* <DEDUP_REMOVED lines=8> */
[----:B------:R0:W4:Y:S03]  /*160d0*/  LDG.E.CONSTANT R12, desc[UR10][R12.64] ;  /* 0x0000000a0c0c7981 */ /* 0x000126000c1e9900 */
[----:B------:R-:W-:-:S02]  /*160e0*/  IADD3.X R19, R21, R9, RZ, P0, !PT ;  /* 0x0000000915137210 */ /* 0x000fc400007fe4ff */
[----:B------:R-:W4:Y:S04]  /*160f0*/  LDG.E.CONSTANT R21, desc[UR10][R20.64] ;  /* 0x0000000a14157981 */ /* 0x000f28000c1e9900 */
[----:B------:R-:W4:Y:S01]  /*16100*/  LDG.E.CONSTANT R4, desc[UR10][R18.64] ;  /* 0x0000000a12047981 */ /* 0x000f22000c1e9900 */
        /* <DEDUP_REMOVED lines=8> */
[----:B------:R-:W-:-:S07]  /*16190*/  IADD3 R5, R4, R22, R21 ;  /* 0x0000001604057210 */ /* 0x000fce0007ffe015 */
.L_x_1408:
[----:B------:R-:W-:Y:S05]  /*161a0*/  BSYNC B1 ;  /* 0x0000000000017941 */ /* 0x000fea0003800000 */
.L_x_1407:
[----:B------:R-:W-:-:S04]  /*161b0*/  ISETP.LT.U32.AND P1, PT, R2, R3, PT ;  /* 0x000000030200720c */ /* 0x000fc80003f21070 */
[----:B------:R-:W-:-:S13]  /*161c0*/  ISETP.LT.OR.EX P0, PT, R7, R0, P0, P1 ;  /* 0x000000000700720c */ /* 0x000fda0000701710 */
[----:B------:R-:W-:Y:S05]  /*161d0*/  @!P0 BRA `(.L_x_1403) ;  /* 0x0000000000348947 */ /* 0x000fea0003800000 */
[----:B------:R-:W-:Y:S01]  /*161e0*/  IADD3 R2, P0, R6, R8, RZ ;  /* 0x0000000806027210 */ /* 0x000fe20007f1e0ff */
[----:B------:R-:W-:-:S03]  /*161f0*/  IMAD.MOV.U32 R7, RZ, RZ, R13 ;  /* 0x000000ffff077224 */ /* 0x000fc600078e000d */
[-C--:B------:R-:W-:Y:S01]  /*16200*/  IADD3 R10, P1, R2, R8.reuse, RZ ;  /* 0x00000008020a7210 */ /* 0x080fe20007f3e0ff */
[----:B------:R-:W-:Y:S01]  /*16210*/  IMAD.X R3, R13, 0x1, R9, P0 ;  /* 0x000000010d037824 */ /* 0x000fe200000e0609 */
[----:B------:R-:W2:Y:S02]  /*16220*/  LDG.E.CONSTANT R6, desc[UR10][R6.64] ;  /* 0x0000000a06067981 */ /* 0x000ea4000c1e9900 */
[----:B------:R-:W-:Y:S02]  /*16230*/  IADD3 R8, P0, R10, R8, RZ ;  /* 0x000000080a087210 */ /* 0x000fe40007f1e0ff */
[-C--:B------:R-:W-:Y:S01]  /*16240*/  IADD3.X R11, R3, R9.reuse, RZ, P1, !PT ;  /* 0x00000009030b7210 */ /* 0x080fe20000ffe4ff */
[----:B------:R-:W2:Y:S03]  /*16250*/  LDG.E.CONSTANT R2, desc[UR10][R2.64] ;  /* 0x0000000a02027981 */ /* 0x000ea6000c1e9900 */
[----:B------:R-:W-:Y:S01]  /*16260*/  IADD3.X R9, R11, R9, RZ, P0, !PT ;  /* 0x000000090b097210 */ /* 0x000fe200007fe4ff */
[----:B------:R-:W3:Y:S04]  /*16270*/  LDG.E.CONSTANT R10, desc[UR10][R10.64] ;  /* 0x0000000a0a0a7981 */ /* 0x000ee8000c1e9900 */
[----:B------:R-:W3:Y:S01]  /*16280*/  LDG.E.CONSTANT R8, desc[UR10][R8.64] ;  /* 0x0000000a08087981 */ /* 0x000ee2000c1e9900 */
[----:B--2--5:R-:W-:-:S04]  /*16290*/  IADD3 R5, R2, R5, R6 ;  /* 0x0000000502057210 */ /* 0x024fc80007ffe006 */
[----:B---3--:R-:W-:-:S07]  /*162a0*/  IADD3 R5, R8, R5, R10 ;  /* 0x0000000508057210 */ /* 0x008fce0007ffe00a */
.L_x_1403:
[----:B------:R-:W-:Y:S05]  /*162b0*/  BSYNC B0 ;  /* 0x0000000000007941 */ /* 0x000fea0003800000 */
.L_x_1402:
[----:B-----5:R-:W-:Y:S01]  /*162c0*/  STG.E desc[UR10][R16.64], R5 ;  /* 0x0000000510007986 */ /* 0x020fe2000c10190a */
[----:B------:R-:W-:Y:S05]  /*162d0*/  EXIT ;  /* 0x000000000000794d */ /* 0x000fea0003800000 */
        .weak           $__internal_9_$__cuda_sm20_div_s64
        .type           $__internal_9_$__cuda_sm20_div_s64,@function
        .size           $__internal_9_$__cuda_sm20_div_s64,(.L_x_1742 - $__internal_9_$__cuda_sm20_div_s64)
$__internal_9_$__cuda_sm20_div_s64:
        /* <DEDUP_REMOVED lines=83> */
[----:B------:R-:W-:Y:S05]  /*16810*/  RET.REL.NODEC R4 `(_ZN2at6native61_GLOBAL__N__2cc7adc6_23_UnfoldBackwardKernel_cu_9e10b42f_336735_unfold_backward_elementwise_kernelILi128ELi8EZNS1_32_unfold_backward_internal_kernelIiEEvRNS_14TensorIteratorEllllllEUliE_EEviT1_) ;  /* 0xfffffe9404f87950 */ /* 0x000fea0003c3ffff */
.L_x_1409:
        /* <DEDUP_REMOVED lines=14> */
.L_x_1742:


//--------------------- .text._ZN2at6native61_GLOBAL__N__2cc7adc6_23_UnfoldBackwardKernel_cu_9e10b42f_336735_unfold_backward_elementwise_kernelILi128ELi8EZNS1_32_unfold_backward_internal_kernelIaEEvRNS_14TensorIteratorEllllllEUliE_EEviT1_ --------------------------
	.section	.text._ZN2at6native61_GLOBAL__N__2cc7adc6_23_UnfoldBackwardKernel_cu_9e10b42f_336735_unfold_backward_elementwise_kernelILi128ELi8EZNS1_32_unfold_backward_internal_kernelIaEEvRNS_14TensorIteratorEllllllEUliE_EEviT1_,"ax",@progbits
	.align	128
.text._ZN2at6native61_GLOBAL__N__2cc7adc6_23_UnfoldBackwardKernel_cu_9e10b42f_336735_unfold_backward_elementwise_kernelILi128ELi8EZNS1_32_unfold_backward_internal_kernelIaEEvRNS_14TensorIteratorEllllllEUliE_EEviT1_:
        .type           _ZN2at6native61_GLOBAL__N__2cc7adc6_23_UnfoldBackwardKernel_cu_9e10b42f_336735_unfold_backward_elementwise_kernelILi128ELi8EZNS1_32_unfold_backward_internal_kernelIaEEvRNS_14TensorIteratorEllllllEUliE_EEviT1_,@function
        .size           _ZN2at6native61_GLOBAL__N__2cc7adc6_23_UnfoldBackwardKernel_cu_9e10b42f_336735_unfold_backward_elementwise_kernelILi128ELi8EZNS1_32_unfold_backward_internal_kernelIaEEvRNS_14TensorIteratorEllllllEUliE_EEviT1_,(.L_x_1744 - _ZN2at6native61_GLOBAL__N__2cc7adc6_23_UnfoldBackwardKernel_cu_9e10b42f_336735_unfold_backward_elementwise_kernelILi128ELi8EZNS1_32_unfold_backward_internal_kernelIaEEvRNS_14TensorIteratorEllllllEUliE_EEviT1_)
        .other          _ZN2at6native61_GLOBAL__N__2cc7adc6_23_UnfoldBackwardKernel_cu_9e10b42f_336735_unfold_backward_elementwise_kernelILi128ELi8EZNS1_32_unfold_backward_internal_kernelIaEEvRNS_14TensorIteratorEllllllEUliE_EEviT1_,@"STO_CUDA_ENTRY STV_DEFAULT"
_ZN2at6native61_GLOBAL__N__2cc7adc6_23_UnfoldBackwardKernel_cu_9e10b42f_336735_unfold_backward_elementwise_kernelILi128ELi8EZNS1_32_unfold_backward_internal_kernelIaEEvRNS_14TensorIteratorEllllllEUliE_EEviT1_:
        /* <DEDUP_REMOVED lines=363> */
.L_x_1412:
        /* <DEDUP_REMOVED lines=20> */
[----:B------:R-:W-:Y:S05]  /*17f0*/  CALL.REL.NOINC `($__internal_10_$__cuda_sm20_div_s64) ;  /* 0x0000014400e87944 */ /* 0x000fea0003c00000 */
[----:B------:R-:W-:Y:S02]  /*1800*/  IMAD.MOV.U32 R4, RZ, RZ, R2 ;  /* 0x000000ffff047224 */ /* 0x000fe400078e0002 */
[----:B------:R-:W-:Y:S01]  /*1810*/  IMAD.MOV.U32 R5, RZ, RZ, R3 ;  /* 0x000000ffff057224 */ /* 0x000fe200078e0003 */
[----:B------:R-:W-:Y:S06]  /*1820*/  BRA `(.L_x_1414) ;  /* 0x0000000000507947 */ /* 0x000fec0003800000 */
.L_x_1415:
        /* <DEDUP_REMOVED lines=20> */
.L_x_1414:
[----:B------:R-:W-:Y:S05]  /*1970*/  BSYNC B1 ;  /* 0x0000000000017941 */ /* 0x000fea0003800000 */
.L_x_1413:
        /* <DEDUP_REMOVED lines=22> */
[----:B------:R-:W-:Y:S05]  /*1ae0*/  CALL.REL.NOINC `($__internal_10_$__cuda_sm20_div_s64) ;  /* 0x00000144002c7944 */ /* 0x000fea0003c00000 */
[----:B------:R-:W-:Y:S01]  /*1af0*/  MOV R4, R2 ;  /* 0x0000000200047202 */ /* 0x000fe20000000f00 */
[----:B------:R-:W-:Y:S01]  /*1b00*/  IMAD.MOV.U32 R5, RZ, RZ, R3 ;  /* 0x000000ffff057224 */ /* 0x000fe200078e0003 */
[----:B------:R-:W-:Y:S06]  /*1b10*/  BRA `(.L_x_1418) ;  /* 0x00000000004c7947 */ /* 0x000fec0003800000 */
.L_x_1417:
        /* <DEDUP_REMOVED lines=19> */
.L_x_1418:
[----:B------:R-:W-:Y:S05]  /*1c50*/  BSYNC B1 ;  /* 0x0000000000017941 */ /* 0x000fea0003800000 */
.L_x_1416:
        /* <DEDUP_REMOVED lines=11> */
[----:B------:R0:W5:Y:S01]  /*1d10*/  LDG.E.U8 R5, desc[UR8][R16.64] ;  /* 0x0000000810057981 */ /* 0x000162000c1e1100 */
        /* <DEDUP_REMOVED lines=55> */
[----:B------:R-:W-:Y:S01]  /*2090*/  @P1 IADD3 R29, P2, P3, R14, -R12, -R28 ;  /* 0x8000000c0e1d1210 */ /* 0x000fe20007b5e81c */
[----:B------:R-:W-:Y:S01]  /*20a0*/  IMAD.WIDE.U32 R26, R9, R20, R24 ;  /* 0x00000014091a7225 */ /* 0x000fe200078e0018 */
[----:B------:R-:W-:Y:S02]  /*20b0*/  @P1 IADD3 R10, P4, R24, R10, RZ ;  /* 0x0000000a180a1210 */ /* 0x000fe40007f9e0ff */
[----:B------:R-:W-:Y:S01]  /*20c0*/  @P1 IADD3.X R13, R15, ~R13, ~R33, P2, P3 ;  /* 0x8000000d0f0d1210 */ /* 0x000fe200017e6c21 */
[----:B------:R-:W-:Y:S01]  /*20d0*/  IMAD R2, R31, R20, RZ ;  /* 0x000000141f027224 */ /* 0x000fe200078e02ff */
[----:B------:R-:W-:Y:S01]  /*20e0*/  IADD3 R12, P2, R26, R22, RZ ;  /* 0x000000161a0c7210 */ /* 0x000fe20007f5e0ff */
[----:B------:R-:W-:Y:S02]  /*20f0*/  @P1 IMAD.X R11, R25, 0x1, R11, P4 ;  /* 0x00000001190b1824 */ /* 0x000fe400020e060b */
[----:B------:R-:W-:-:S02]  /*2100*/  IMAD R2, R9, R21, R2 ;  /* 0x0000001509027224 */ /* 0x000fc400078e0202 */
        /* <DEDUP_REMOVED lines=8> */
[C---:B------:R-:W-:Y:S02]  /*2190*/  IADD3 R4, P2, R18.reuse, 0x2, RZ ;  /* 0x0000000212047810 */ /* 0x040fe40007f5e0ff */
[----:B------:R-:W-:-:S03]  /*21a0*/  @P1 IADD3 R4, P3, R18, 0x3, RZ ;  /* 0x0000000312041810 */ /* 0x000fc60007f7e0ff */
[----:B------:R-:W-:Y:S01]  /*21b0*/  IMAD.X R28, RZ, RZ, R19, P2 ;  /* 0x000000ffff1c7224 */ /* 0x000fe200010e0613 */
[----:B------:R-:W-:Y:S02]  /*21c0*/  @P1 IADD3.X R28, RZ, R19, RZ, P3, !PT ;  /* 0x00000013ff1c1210 */ /* 0x000fe40001ffe4ff */
[----:B--2---:R-:W-:-:S05]  /*21d0*/  IADD3 R5, R5, R12, RZ ;  /* 0x0000000c05057210 */ /* 0x004fca0007ffe0ff */
[----:B---3--:R-:W-:-:S05]  /*21e0*/  @P1 IMAD.IADD R2, R5, 0x1, R22 ;  /* 0x0000000105021824 */ /* 0x008fca00078e0216 */
[----:B------:R-:W-:-:S07]  /*21f0*/  @P1 PRMT R5, R2, 0x7610, R5 ;  /* 0x0000761002051816 */ /* 0x000fce0000000005 */
.L_x_1422:
[----:B------:R-:W-:Y:S05]  /*2200*/  BSYNC B2 ;  /* 0x0000000000027941 */ /* 0x000fea0003800000 */
.L_x_1421:
        /* <DEDUP_REMOVED lines=17> */
[----:B------:R-:W-:-:S03]  /*2320*/  IADD3 R10, P3, -R2, R3, RZ ;  /* 0x00000003020a7210 */ /* 0x000fc60007f7e1ff */
[----:B------:R-:W-:Y:S01]  /*2330*/  IMAD R9, R9, UR10, RZ ;  /* 0x0000000a09097c24 */ /* 0x000fe2000f8e02ff */
[----:B------:R-:W-:Y:S01]  /*2340*/  ISETP.GT.U32.AND P1, PT, R10, 0xc, PT ;  /* 0x0000000c0a00780c */ /* 0x000fe20003f24070 */
[----:B------:R-:W-:Y:S01]  /*2350*/  IMAD.X R10, RZ, RZ, ~UR5, P2 ;  /* 0x80000005ff0a7e24 */ /* 0x000fe200090e06ff */
[----:B------:R-:W-:Y:S01]  /*2360*/  ULDC.64 UR4, c[0x0][0x480] ;  /* 0x0001200000047ab9 */ /* 0x000fe20000000a00 */
[C---:B------:R-:W-:Y:S02]  /*2370*/  IMAD R9, R14.reuse, UR11, R9 ;  /* 0x0000000b0e097c24 */ /* 0x040fe4000f8e0209 */
[----:B------:R-:W-:-:S04]  /*2380*/  IMAD.WIDE.U32 R14, R14, UR10, RZ ;  /* 0x0000000a0e0e7c25 */ /* 0x000fc8000f8e00ff */
[----:B0-----:R-:W-:Y:S01]  /*2390*/  IMAD.WIDE.U32 R12, R19, UR10, R12 ;  /* 0x0000000a130c7c25 */ /* 0x001fe2000f8e000c */
[----:B------:R-:W-:Y:S02]  /*23a0*/  IADD3 R15, R15, R9, RZ ;  /* 0x000000090f0f7210 */ /* 0x000fe40007ffe0ff */
[----:B------:R-:W-:Y:S01]  /*23b0*/  IADD3.X R9, R28, -0x1, RZ, P0, !PT ;  /* 0xffffffff1c097810 */ /* 0x000fe200007fe4ff */
[----:B------:R-:W-:-:S04]  /*23c0*/  IMAD.WIDE.U32 R22, R4, UR12, R14 ;  /* 0x0000000c04167c25 */ /* 0x000fc8000f8e000e */
[----:B------:R-:W-:Y:S01]  /*23d0*/  IMAD.X R18, R0, 0x1, ~R9, P3 ;  /* 0x0000000100127824 */ /* 0x000fe200018e0e09 */
[----:B------:R-:W-:Y:S01]  /*23e0*/  IADD3 R23, R23, R11, RZ ;  /* 0x0000000b17177210 */ /* 0x000fe20007ffe0ff */
[----:B------:R-:W-:Y:S01]  /*23f0*/  IMAD R4, R10, UR10, RZ ;  /* 0x0000000a0a047c24 */ /* 0x000fe2000f8e02ff */
[----:B------:R-:W-:Y:S02]  /*2400*/  IADD3 R22, P0, P2, R22, UR4, R8 ;  /* 0x0000000416167c10 */ /* 0x000fe4000fa1e008 */
[----:B------:R-:W-:Y:S01]  /*2410*/  ISETP.GT.AND.EX P1, PT, R18, RZ, PT, P1 ;  /* 0x000000ff1200720c */ /* 0x000fe20003f24310 */
[----:B------:R-:W-:Y:S01]  /*2420*/  IMAD R11, R19, UR11, R4 ;  /* 0x0000000b130b7c24 */ /* 0x000fe2000f8e0204 */
[----:B------:R-:W-:Y:S02]  /*2430*/  IADD3.X R23, R23, UR5, RZ, P0, P2 ;  /* 0x0000000517177c10 */ /* 0x000fe400087e44ff */
[----:B------:R-:W-:Y:S01]  /*2440*/  PLOP3.LUT P0, PT, PT, PT, PT, 0x80, 0x0 ;  /* 0x000000000000781c */ /* 0x000fe20003f0f070 */
[----:B------:R-:W-:-:S08]  /*2450*/  IMAD.IADD R8, R13, 0x1, R11 ;  /* 0x000000010d087824 */ /* 0x000fd000078e020b */
[----:B------:R-:W-:Y:S05]  /*2460*/  @!P1 BRA `(.L_x_1426) ;  /* 0x0000000400049947 */ /* 0x000fea0003800000 */
[----:B------:R-:W-:Y:S02]  /*2470*/  IADD3 R11, P1, R3, -0xc, RZ ;  /* 0xfffffff4030b7810 */ /* 0x000fe40007f3e0ff */
[----:B------:R-:W-:Y:S02]  /*2480*/  PLOP3.LUT P0, PT, PT, PT, PT, 0x8, 0x0 ;  /* 0x000000000000781c */ /* 0x000fe40003f0e170 */
[----:B------:R-:W-:-:S11]  /*2490*/  IADD3.X R4, R0, -0x1, RZ, P1, !PT ;  /* 0xffffffff00047810 */ /* 0x000fd60000ffe4ff */
.L_x_1427:
[-C--:B------:R-:W-:Y:S01]  /*24a0*/  IADD3 R36, P1, R22, R12.reuse, RZ ;  /* 0x0000000c16247210 */ /* 0x080fe20007f3e0ff */
[----:B------:R-:W2:Y:S04]  /*24b0*/  LDG.E.U8.CONSTANT R10, desc[UR8][R22.64] ;  /* 0x00000008160a7981 */ /* 0x000ea8000c1e9100 */
[----:B------:R-:W-:Y:S01]  /*24c0*/  IMAD.X R37, R23, 0x1, R8, P1 ;  /* 0x0000000117257824 */ /* 0x000fe200008e0608 */
[----:B------:R-:W-:-:S04]  /*24d0*/  IADD3 R30, P1, R36, R12, RZ ;  /* 0x0000000c241e7210 */ /* 0x000fc80007f3e0ff */
[----:B------:R-:W-:Y:S01]  /*24e0*/  IADD3.X R31, R37, R8, RZ, P1, !PT ;  /* 0x00000008251f7210 */ /* 0x000fe20000ffe4ff */
[----:B------:R-:W2:Y:S01]  /*24f0*/  LDG.E.U8.CONSTANT R36, desc[UR8][R36.64] ;  /* 0x0000000824247981 */ /* 0x000ea2000c1e9100 */
[----:B------:R-:W-:-:S03]  /*2500*/  IADD3 R20, P1, R30, R12, RZ ;  /* 0x0000000c1e147210 */ /* 0x000fc60007f3e0ff */
[----:B------:R-:W3:Y:S02]  /*2510*/  LDG.E.U8.CONSTANT R35, desc[UR8][R30.64] ;  /* 0x000000081e237981 */ /* 0x000ee4000c1e9100 */
[----:B------:R-:W-:Y:S01]  /*2520*/  IMAD.X R21, R31, 0x1, R8, P1 ;  /* 0x000000011f157824 */ /* 0x000fe200008e0608 */
[----:B------:R-:W-:-:S04]  /*2530*/  IADD3 R32, P1, R20, R12, RZ ;  /* 0x0000000c14207210 */ /* 0x000fc80007f3e0ff */
[----:B------:R0:W3:Y:S01]  /*2540*/  LDG.E.U8.CONSTANT R34, desc[UR8][R20.64] ;  /* 0x0000000814227981 */ /* 0x0000e2000c1e9100 */
[----:B------:R-:W-:Y:S01]  /*2550*/  IMAD.X R33, R21, 0x1, R8, P1 ;  /* 0x0000000115217824 */ /* 0x000fe200008e0608 */
[----:B------:R-:W-:-:S04]  /*2560*/  IADD3 R24, P1, R32, R12, RZ ;  /* 0x0000000c20187210 */ /* 0x000fc80007f3e0ff */
[----:B------:R-:W-:Y:S02]  /*2570*/  IADD3.X R25, R33, R8, RZ, P1, !PT ;  /* 0x0000000821197210 */ /* 0x000fe40000ffe4ff */
[-C--:B------:R-:W-:Y:S01]  /*2580*/  IADD3 R28, P1, R24, R12.reuse, RZ ;  /* 0x0000000c181c7210 */ /* 0x080fe20007f3e0ff */
[----:B------:R-:W4:Y:S04]  /*2590*/  LDG.E.U8.CONSTANT R33, desc[UR8][R32.64] ;  /* 0x0000000820217981 */ /* 0x000f28000c1e9100 */
[----:B------:R-:W-:Y:S01]  /*25a0*/  IMAD.X R29, R25, 0x1, R8, P1 ;  /* 0x00000001191d7824 */ /* 0x000fe200008e0608 */
[----:B------:R-:W-:-:S04]  /*25b0*/  IADD3 R26, P1, R28, R12, RZ ;  /* 0x0000000c1c1a7210 */ /* 0x000fc80007f3e0ff */
[----:B------:R-:W4:Y:S01]  /*25c0*/  LDG.E.U8.CONSTANT R31, desc[UR8][R28.64] ;  /* 0x000000081c1f7981 */ /* 0x000f22000c1e9100 */
[--C-:B------:R-:W-:Y:S01]  /*25d0*/  IMAD.X R27, R29, 0x1, R8.reuse, P1 ;  /* 0x000000011d1b7824 */ /* 0x100fe200008e0608 */
[----:B------:R-:W-:Y:S02]  /*25e0*/  IADD3 R14, P1, R26, R12, RZ ;  /* 0x0000000c1a0e7210 */ /* 0x000fe40007f3e0ff */
[----:B------:R1:W4:Y:S02]  /*25f0*/  LDG.E.U8.CONSTANT R32, desc[UR8][R24.64] ;  /* 0x0000000818207981 */ /* 0x000324000c1e9100 */
[----:B------:R-:W-:Y:S02]  /*2600*/  IADD3.X R15, R27, R8, RZ, P1, !PT ;  /* 0x000000081b0f7210 */ /* 0x000fe40000ffe4ff */
[-C--:B------:R-:W-:Y:S01]  /*2610*/  IADD3 R18, P1, R14, R12.reuse, RZ ;  /* 0x0000000c0e127210 */ /* 0x080fe20007f3e0ff */
[----:B------:R1:W4:Y:S04]  /*2620*/  LDG.E.U8.CONSTANT R30, desc[UR8][R26.64] ;  /* 0x000000081a1e7981 */ /* 0x000328000c1e9100 */
[--C-:B------:R-:W-:Y:S01]  /*2630*/  IMAD.X R19, R15, 0x1, R8.reuse, P1 ;  /* 0x000000010f137824 */ /* 0x100fe200008e0608 */
[-C--:B0-----:R-:W-:Y:S01]  /*2640*/  IADD3 R20, P1, R18, R12.reuse, RZ ;  /* 0x0000000c12147210 */ /* 0x081fe20007f3e0ff */
[----:B------:R0:W4:Y:S04]  /*2650*/  LDG.E.U8.CONSTANT R37, desc[UR8][R14.64] ;  /* 0x000000080e257981 */ /* 0x000128000c1e9100 */
[----:B------:R-:W-:Y:S01]  /*2660*/  IMAD.X R21, R19, 0x1, R8, P1 ;  /* 0x0000000113157824 */ /* 0x000fe200008e0608 */
[----:B------:R-:W-:Y:S01]  /*2670*/  IADD3 R22, P1, R20, R12, RZ ;  /* 0x0000000c14167210 */ /* 0x000fe20007f3e0ff */
[----:B------:R-:W4:Y:S03]  /*2680*/  LDG.E.U8.CONSTANT R18, desc[UR8][R18.64] ;  /* 0x0000000812127981 */ /* 0x000f26000c1e9100 */
[----:B------:R-:W-:Y:S01]  /*2690*/  IADD3.X R23, R21, R8, RZ, P1, !PT ;  /* 0x0000000815177210 */ /* 0x000fe20000ffe4ff */
[----:B------:R-:W4:Y:S01]  /*26a0*/  LDG.E.U8.CONSTANT R20, desc[UR8][R20.64] ;  /* 0x0000000814147981 */ /* 0x000f22000c1e9100 */
[----:B-1----:R-:W-:-:S05]  /*26b0*/  IADD3 R24, P1, R22, R12, RZ ;  /* 0x0000000c16187210 */ /* 0x002fca0007f3e0ff */
[--C-:B------:R-:W-:Y:S01]  /*26c0*/  IMAD.X R25, R23, 0x1, R8.reuse, P1 ;  /* 0x0000000117197824 */ /* 0x100fe200008e0608 */
[-C--:B------:R-:W-:Y:S01]  /*26d0*/  IADD3 R26, P1, R24, R12.reuse, RZ ;  /* 0x0000000c181a7210 */ /* 0x080fe20007f3e0ff */
[----:B------:R1:W4:Y:S04]  /*26e0*/  LDG.E.U8.CONSTANT R23, desc[UR8][R22.64] ;  /* 0x0000000816177981 */ /* 0x000328000c1e9100 */
[----:B------:R-:W-:Y:S01]  /*26f0*/  IMAD.X R27, R25, 0x1, R8, P1 ;  /* 0x00000001191b7824 */ /* 0x000fe200008e0608 */
[----:B------:R-:W-:Y:S01]  /*2700*/  IADD3 R28, P1, R26, R12, RZ ;  /* 0x0000000c1a1c7210 */ /* 0x000fe20007f3e0ff */
[----:B------:R-:W4:Y:S03]  /*2710*/  LDG.E.U8.CONSTANT R24, desc[UR8][R24.64] ;  /* 0x0000000818187981 */ /* 0x000f26000c1e9100 */
[----:B------:R-:W-:-:S02]  /*2720*/  IADD3.X R29, R27, R8, RZ, P1, !PT ;  /* 0x000000081b1d7210 */ /* 0x000fc40000ffe4ff */
[----:B0-----:R-:W-:Y:S01]  /*2730*/  IADD3 R14, P1, R28, R12, RZ ;  /* 0x0000000c1c0e7210 */ /* 0x001fe20007f3e0ff */
[----:B------:R-:W4:Y:S04]  /*2740*/  LDG.E.U8.CONSTANT R27, desc[UR8][R26.64] ;  /* 0x000000081a1b7981 */ /* 0x000f28000c1e9100 */
[----:B------:R-:W-:Y:S01]  /*2750*/  IMAD.X R15, R29, 0x1, R8, P1 ;  /* 0x000000011d0f7824 */ /* 0x000fe200008e0608 */
[----:B------:R-:W4:Y:S04]  /*2760*/  LDG.E.U8.CONSTANT R28, desc[UR8][R28.64] ;  /* 0x000000081c1c7981 */ /* 0x000f28000c1e9100 */
[----:B------:R-:W4:Y:S01]  /*2770*/  LDG.E.U8.CONSTANT R19, desc[UR8][R14.64] ;  /* 0x000000080e137981 */ /* 0x000f22000c1e9100 */
[----:B------:R-:W-:-:S05]  /*2780*/  IADD3 R2, P1, R2, 0x10, RZ ;  /* 0x0000001002027810 */ /* 0x000fca0007f3e0ff */
[----:B------:R-:W-:Y:S01]  /*2790*/  IMAD.X R9, RZ, RZ, R9, P1 ;  /* 0x000000ffff097224 */ /* 0x000fe200008e0609 */
[----:B------:R-:W-:-:S04]  /*27a0*/  ISETP.GE.U32.AND P1, PT, R2, R11, PT ;  /* 0x0000000b0200720c */ /* 0x000fc80003f26070 */
[----:B------:R-:W-:Y:S02]  /*27b0*/  ISETP.GE.AND.EX P1, PT, R9, R4, PT, P1 ;  /* 0x000000040900720c */ /* 0x000fe40003f26310 */
[----:B-1----:R-:W-:Y:S02]  /*27c0*/  IADD3 R22, P2, R14, R12, RZ ;  /* 0x0000000c0e167210 */ /* 0x002fe40007f5e0ff */
[----:B--2--5:R-:W-:-:S04]  /*27d0*/  IADD3 R10, R36, R5, R10 ;  /* 0x00000005240a7210 */ /* 0x024fc80007ffe00a */
[----:B---3--:R-:W-:-:S04]  /*27e0*/  IADD3 R10, R34, R10, R35 ;  /* 0x0000000a220a7210 */ /* 0x008fc80007ffe023 */
[----:B----4-:R-:W-:-:S04]  /*27f0*/  IADD3 R10, R32, R10, R33 ;  /* 0x0000000a200a7210 */ /* 0x010fc80007ffe021 */
[----:B------:R-:W-:-:S04]  /*2800*/  IADD3 R10, R30, R10, R31 ;  /* 0x0000000a1e0a7210 */ /* 0x000fc80007ffe01f */
[----:B------:R-:W-:-:S04]  /*2810*/  IADD3 R10, R18, R10, R37 ;  /* 0x0000000a120a7210 */ /* 0x000fc80007ffe025 */
[----:B------:R-:W-:Y:S02]  /*2820*/  IADD3 R10, R23, R10, R20 ;  /* 0x0000000a170a7210 */ /* 0x000fe40007ffe014 */
[----:B------:R-:W-:Y:S02]  /*2830*/  IADD3.X R23, R15, R8, RZ, P2, !PT ;  /* 0x000000080f177210 */ /* 0x000fe400017fe4ff */
[----:B------:R-:W-:-:S04]  /*2840*/  IADD3 R10, R27, R10, R24 ;  /* 0x0000000a1b0a7210 */ /* 0x000fc80007ffe018 */
[----:B------:R-:W-:-:S04]  /*2850*/  IADD3 R10, R19, R10, R28 ;  /* 0x0000000a130a7210 */ /* 0x000fc80007ffe01c */
[----:B------:R-:W-:Y:S01]  /*2860*/  PRMT R5, R10, 0x7610, R5 ;  /* 0x000076100a057816 */ /* 0x000fe20000000005 */
[----:B------:R-:W-:Y:S06]  /*2870*/  @!P1 BRA `(.L_x_1427) ;  /* 0xfffffffc00089947 */ /* 0x000fec000383ffff */
.L_x_1426:
[----:B------:R-:W-:Y:S05]  /*2880*/  BSYNC B3 ;  /* 0x0000000000037941 */ /* 0x000fea0003800000 */
.L_x_1425:
[----:B------:R-:W-:Y:S01]  /*2890*/  IADD3 R4, P2, -R2, R3, RZ ;  /* 0x0000000302047210 */ /* 0x000fe20007f5e1ff */
[----:B------:R-:W-:Y:S03]  /*28a0*/  BSSY B3, `(.L_x_1428) ;  /* 0x0000025000037945 */ /* 0x000fe60003800000 */
[----:B------:R-:W-:Y:S01]  /*28b0*/  ISETP.GT.U32.AND P1, PT, R4, 0x4, PT ;  /* 0x000000040400780c */ /* 0x000fe20003f24070 */
[----:B------:R-:W-:-:S05]  /*28c0*/  IMAD.X R4, R0, 0x1, ~R9, P2 ;  /* 0x0000000100047824 */ /* 0x000fca00010e0e09 */
[----:B------:R-:W-:-:S13]  /*28d0*/  ISETP.GT.AND.EX P1, PT, R4, RZ, PT, P1 ;  /* 0x000000ff0400720c */ /* 0x000fda0003f24310 */
[----:B------:R-:W-:Y:S05]  /*28e0*/  @!P1 BRA `(.L_x_1429) ;  /* 0x0000000000809947 */ /* 0x000fea0003800000 */
[-C--:B------:R-:W-:Y:S02]  /*28f0*/  IADD3 R20, P0, R22, R12.reuse, RZ ;  /* 0x0000000c16147210 */ /* 0x080fe40007f1e0ff */
[----:B------:R-:W2:Y:S03]  /*2900*/  LDG.E.U8.CONSTANT R22, desc[UR8][R22.64] ;  /* 0x0000000816167981 */ /* 0x000ea6000c1e9100 */
[----:B------:R-:W-:Y:S01]  /*2910*/  IMAD.X R21, R23, 0x1, R8, P0 ;  /* 0x0000000117157824 */ /* 0x000fe200000e0608 */
[----:B------:R-:W-:-:S04]  /*2920*/  IADD3 R18, P0, R20, R12, RZ ;  /* 0x0000000c14127210 */ /* 0x000fc80007f1e0ff */
[----:B------:R-:W-:Y:S01]  /*2930*/  IADD3.X R19, R21, R8, RZ, P0, !PT ;  /* 0x0000000815137210 */ /* 0x000fe200007fe4ff */
[----:B------:R-:W2:Y:S01]  /*2940*/  LDG.E.U8.CONSTANT R20, desc[UR8][R20.64] ;  /* 0x0000000814147981 */ /* 0x000ea2000c1e9100 */
[----:B------:R-:W-:-:S05]  /*2950*/  IADD3 R14, P0, R18, R12, RZ ;  /* 0x0000000c120e7210 */ /* 0x000fca0007f1e0ff */
[--C-:B------:R-:W-:Y:S01]  /*2960*/  IMAD.X R15, R19, 0x1, R8.reuse, P0 ;  /* 0x00000001130f7824 */ /* 0x100fe200000e0608 */
[-C--:B------:R-:W-:Y:S01]  /*2970*/  IADD3 R10, P0, R14, R12.reuse, RZ ;  /* 0x0000000c0e0a7210 */ /* 0x080fe20007f1e0ff */
[----:B------:R-:W3:Y:S04]  /*2980*/  LDG.E.U8.CONSTANT R19, desc[UR8][R18.64] ;  /* 0x0000000812137981 */ /* 0x000ee8000c1e9100 */
[----:B------:R-:W-:Y:S01]  /*2990*/  IMAD.X R11, R15, 0x1, R8, P0 ;  /* 0x000000010f0b7824 */ /* 0x000fe200000e0608 */
[----:B------:R-:W-:Y:S01]  /*29a0*/  IADD3 R24, P0, R10, R12, RZ ;  /* 0x0000000c0a187210 */ /* 0x000fe20007f1e0ff */
[----:B------:R-:W3:Y:S03]  /*29b0*/  LDG.E.U8.CONSTANT R14, desc[UR8][R14.64] ;  /* 0x000000080e0e7981 */ /* 0x000ee6000c1e9100 */
[----:B------:R-:W-:-:S02]  /*29c0*/  IADD3.X R25, R11, R8, RZ, P0, !PT ;  /* 0x000000080b197210 */ /* 0x000fc400007fe4ff */
[-C--:B------:R-:W-:Y:S01]  /*29d0*/  IADD3 R26, P0, R24, R12.reuse, RZ ;  /* 0x0000000c181a7210 */ /* 0x080fe20007f1e0ff */
[----:B------:R-:W4:Y:S04]  /*29e0*/  LDG.E.U8.CONSTANT R11, desc[UR8][R10.64] ;  /* 0x000000080a0b7981 */ /* 0x000f28000c1e9100 */
[--C-:B------:R-:W-:Y:S01]  /*29f0*/  IMAD.X R27, R25, 0x1, R8.reuse, P0 ;  /* 0x00000001191b7824 */ /* 0x100fe200000e0608 */
[----:B------:R-:W-:Y:S01]  /*2a00*/  IADD3 R28, P0, R26, R12, RZ ;  /* 0x0000000c1a1c7210 */ /* 0x000fe20007f1e0ff */
[----:B------:R-:W4:Y:S04]  /*2a10*/  LDG.E.U8.CONSTANT R24, desc[UR8][R24.64] ;  /* 0x0000000818187981 */ /* 0x000f28000c1e9100 */
[----:B------:R-:W-:-:S02]  /*2a20*/  IMAD.X R29, R27, 0x1, R8, P0 ;  /* 0x000000011b1d7824 */ /* 0x000fc400000e0608 */
[----:B------:R-:W4:Y:S04]  /*2a30*/  LDG.E.U8.CONSTANT R27, desc[UR8][R26.64] ;  /* 0x000000081a1b7981 */ /* 0x000f28000c1e9100 */
[----:B------:R-:W4:Y:S01]  /*2a40*/  LDG.E.U8.CONSTANT R4, desc[UR8][R28.64] ;  /* 0x000000081c047981 */ /* 0x000f22000c1e9100 */
[----:B------:R-:W-:Y:S02]  /*2a50*/  IADD3 R2, P2, R2, 0x8, RZ ;  /* 0x0000000802027810 */ /* 0x000fe40007f5e0ff */
[----:B------:R-:W-:Y:S02]  /*2a60*/  PLOP3.LUT P0, PT, PT, PT, PT, 0x8, 0x0 ;  /* 0x000000000000781c */ /* 0x000fe40003f0e170 */
[----:B------:R-:W-:Y:S02]  /*2a70*/  IADD3.X R9, RZ, R9, RZ, P2, !PT ;  /* 0x00000009ff097210 */ /* 0x000fe400017fe4ff */
[----:B--2--5:R-:W-:-:S02]  /*2a80*/  IADD3 R20, R20, R5, R22 ;  /* 0x0000000514147210 */ /* 0x024fc40007ffe016 */
[----:B------:R-:W-:Y:S02]  /*2a90*/  IADD3 R22, P1, R28, R12, RZ ;  /* 0x0000000c1c167210 */ /* 0x000fe40007f3e0ff */
[----:B---3--:R-:W-:-:S03]  /*2aa0*/  IADD3 R20, R14, R20, R19 ;  /* 0x000000140e147210 */ /* 0x008fc60007ffe013 */
[----:B------:R-:W-:Y:S01]  /*2ab0*/  IMAD.X R23, R29, 0x1, R8, P1 ;  /* 0x000000011d177824 */ /* 0x000fe200008e0608 */
[----:B----4-:R-:W-:-:S04]  /*2ac0*/  IADD3 R20, R24, R20, R11 ;  /* 0x0000001418147210 */ /* 0x010fc80007ffe00b */
[----:B------:R-:W-:-:S04]  /*2ad0*/  IADD3 R4, R4, R20, R27 ;  /* 0x0000001404047210 */ /* 0x000fc80007ffe01b */
[----:B------:R-:W-:-:S07]  /*2ae0*/  PRMT R5, R4, 0x7610, R5 ;  /* 0x0000761004057816 */ /* 0x000fce0000000005 */
.L_x_1429:
[----:B------:R-:W-:Y:S05]  /*2af0*/  BSYNC B3 ;  /* 0x0000000000037941 */ /* 0x000fea0003800000 */
.L_x_1428:
[----:B------:R-:W-:-:S04]  /*2b00*/  ISETP.LT.U32.AND P1, PT, R2, R3, PT ;  /* 0x000000030200720c */ /* 0x000fc80003f21070 */
[----:B------:R-:W-:-:S13]  /*2b10*/  ISETP.LT.OR.EX P0, PT, R9, R0, P0, P1 ;  /* 0x000000000900720c */ /* 0x000fda0000701710 */
[----:B------:R-:W-:Y:S05]  /*2b20*/  @!P0 BRA `(.L_x_1424) ;  /* 0x0000000000308947 */ /* 0x000fea0003800000 */
[-C--:B------:R-:W-:Y:S02]  /*2b30*/  IADD3 R2, P0, R22, R12.reuse, RZ ;  /* 0x0000000c16027210 */ /* 0x080fe40007f1e0ff */
[----:B------:R-:W2:Y:S02]  /*2b40*/  LDG.E.U8.CONSTANT R22, desc[UR8][R22.64] ;  /* 0x0000000816167981 */ /* 0x000ea4000c1e9100 */
[----:B------:R-:W-:Y:S01]  /*2b50*/  IADD3 R10, P1, R2, R12, RZ ;  /* 0x0000000c020a7210 */ /* 0x000fe20007f3e0ff */
[----:B------:R-:W-:-:S03]  /*2b60*/  IMAD.X R3, R23, 0x1, R8, P0 ;  /* 0x0000000117037824 */ /* 0x000fc600000e0608 */
[----:B------:R-:W-:Y:S02]  /*2b70*/  IADD3 R12, P0, R10, R12, RZ ;  /* 0x0000000c0a0c7210 */ /* 0x000fe40007f1e0ff */
[----:B------:R-:W-:Y:S01]  /*2b80*/  IADD3.X R11, R3, R8, RZ, P1, !PT ;  /* 0x00000008030b7210 */ /* 0x000fe20000ffe4ff */
[----:B------:R-:W2:Y:S04]  /*2b90*/  LDG.E.U8.CONSTANT R2, desc[UR8][R2.64] ;  /* 0x0000000802027981 */ /* 0x000ea8000c1e9100 */
[----:B------:R-:W-:Y:S01]  /*2ba0*/  IMAD.X R13, R11, 0x1, R8, P0 ;  /* 0x000000010b0d7824 */ /* 0x000fe200000e0608 */
[----:B------:R-:W3:Y:S04]  /*2bb0*/  LDG.E.U8.CONSTANT R10, desc[UR8][R10.64] ;  /* 0x000000080a0a7981 */ /* 0x000ee8000c1e9100 */
[----:B------:R-:W3:Y:S01]  /*2bc0*/  LDG.E.U8.CONSTANT R12, desc[UR8][R12.64] ;  /* 0x000000080c0c7981 */ /* 0x000ee2000c1e9100 */
[----:B--2--5:R-:W-:-:S04]  /*2bd0*/  IADD3 R5, R2, R5, R22 ;  /* 0x0000000502057210 */ /* 0x024fc80007ffe016 */
[----:B---3--:R-:W-:-:S07]  /*2be0*/  IADD3 R5, R12, R5, R10 ;  /* 0x000000050c057210 */ /* 0x008fce0007ffe00a */
.L_x_1424:
[----:B------:R-:W-:Y:S05]  /*2bf0*/  BSYNC B2 ;  /* 0x0000000000027941 */ /* 0x000fea0003800000 */
.L_x_1423:
[----:B-----5:R0:W-:Y:S02]  /*2c00*/  STG.E.U8 desc[UR8][R16.64], R5 ;  /* 0x0000000510007986 */ /* 0x0201e4000c101108 */
.L_x_1420:
[----:B------:R-:W-:Y:S05]  /*2c10*/  BSYNC B1 ;  /* 0x0000000000017941 */ /* 0x000fea0003800000 */
.L_x_1419:
[----:B------:R-:W-:-:S05]  /*2c20*/  IMAD R6, R6, 0x400, R7 ;  /* 0x0000040006067824 */ /* 0x000fca00078e0207 */
[----:B------:R-:W-:-:S07]  /*2c30*/  IADD3 R15, R6, 0x80, RZ ;  /* 0x00000080060f7810 */ /* 0x000fce0007ffe0ff */
.L_x_1411:
[----:B------:R-:W-:Y:S05]  /*2c40*/  BSYNC B0 ;  /* 0x0000000000007941 */ /* 0x000fea0003800000 */
.L_x_1410:
        /* <DEDUP_REMOVED lines=357> */
.L_x_1432:
        /* <DEDUP_REMOVED lines=20> */
[----:B------:R-:W-:Y:S05]  /*43e0*/  CALL.REL.NOINC `($__internal_10_$__cuda_sm20_div_s64) ;  /* 0x0000011800ec7944 */ /* 0x000fea0003c00000 */
[----:B------:R-:W-:Y:S01]  /*43f0*/  MOV R4, R2 ;  /* 0x0000000200047202 */ /* 0x000fe20000000f00 */
[----:B------:R-:W-:Y:S01]  /*4400*/  IMAD.MOV.U32 R5, RZ, RZ, R3 ;  /* 0x000000ffff057224 */ /* 0x000fe200078e0003 */
[----:B------:R-:W-:Y:S06]  /*4410*/  BRA `(.L_x_1434) ;  /* 0x0000000000507947 */ /* 0x000fec0003800000 */
.L_x_1435:
        /* <DEDUP_REMOVED lines=20> */
.L_x_1434:
[----:B------:R-:W-:Y:S05]  /*4560*/  BSYNC B1 ;  /* 0x0000000000017941 */ /* 0x000fea0003800000 */
.L_x_1433:
        /* <DEDUP_REMOVED lines=22> */
[----:B------:R-:W-:Y:S05]  /*46d0*/  CALL.REL.NOINC `($__internal_10_$__cuda_sm20_div_s64) ;  /* 0x0000011800307944 */ /* 0x000fea0003c00000 */
[----:B------:R-:W-:Y:S01]  /*46e0*/  IMAD.MOV.U32 R4, RZ, RZ, R2 ;  /* 0x000000ffff047224 */ /* 0x000fe200078e0002 */
[----:B------:R-:W-:Y:S01]  /*46f0*/  MOV R5, R3 ;  /* 0x0000000300057202 */ /* 0x000fe20000000f00 */
[----:B------:R-:W-:Y:S06]  /*4700*/  BRA `(.L_x_1438) ;  /* 0x00000000004c7947 */ /* 0x000fec0003800000 */
.L_x_1437:
        /* <DEDUP_REMOVED lines=19> */
.L_x_1438:
[----:B------:R-:W-:Y:S05]  /*4840*/  BSYNC B1 ;  /* 0x0000000000017941 */ /* 0x000fea0003800000 */
.L_x_1436:
        /* <DEDUP_REMOVED lines=13> */
[----:B------:R-:W-:Y:S03]  /*4920*/  BSSY B2, `(.L_x_1441) ;  /* 0x000004d000027945 */ /* 0x000fe60003800000 */
        /* <DEDUP_REMOVED lines=52> */
[----:B------:R-:W-:Y:S01]  /*4c70*/  IADD3.X R31, R17, ~R33, RZ, P2, !PT ;  /* 0x80000021111f7210 */ /* 0x000fe200017fe4ff */
[----:B------:R-:W-:Y:S01]  /*4c80*/  IMAD.WIDE.U32 R24, R9, R12, R26 ;  /* 0x0000000c09187225 */ /* 0x000fe200078e001a */
[----:B------:R-:W-:Y:S02]  /*4c90*/  @P1 IADD3 R29, P2, P3, R16, -R20, -R28 ;  /* 0x80000014101d1210 */ /* 0x000fe40007b5e81c */
[----:B------:R-:W-:Y:S01]  /*4ca0*/  @P1 IADD3 R22, P4, R26, R22, RZ ;  /* 0x000000161a161210 */ /* 0x000fe20007f9e0ff */
[----:B------:R-:W-:Y:S01]  /*4cb0*/  IMAD R2, R31, R12, RZ ;  /* 0x0000000c1f027224 */ /* 0x000fe200078e02ff */
[----:B------:R-:W-:Y:S02]  /*4cc0*/  @P1 IADD3.X R21, R17, ~R21, ~R33, P2, P3 ;  /* 0x8000001511151210 */ /* 0x000fe400017e6c21 */
        /* <DEDUP_REMOVED lines=12> */
[----:B------:R-:W-:Y:S02]  /*4d90*/  @P1 IADD3 R4, P3, R6, 0x3, RZ ;  /* 0x0000000306041810 */ /* 0x000fe40007f7e0ff */
[----:B------:R-:W-:-:S03]  /*4da0*/  IADD3.X R9, RZ, R7, RZ, P2, !PT ;  /* 0x00000007ff097210 */ /* 0x000fc600017fe4ff */
[----:B------:R-:W-:Y:S02]  /*4db0*/  @P1 IMAD.X R9, RZ, RZ, R7, P3 ;  /* 0x000000ffff091224 */ /* 0x000fe400018e0607 */
[----:B--2---:R-:W-:-:S04]  /*4dc0*/  IMAD.IADD R5, R5, 0x1, R20 ;  /* 0x0000000105057824 */ /* 0x004fc800078e0214 */
[----:B---3--:R-:W-:-:S05]  /*4dd0*/  @P1 IMAD.IADD R2, R5, 0x1, R10 ;  /* 0x0000000105021824 */ /* 0x008fca00078e020a */
[----:B------:R-:W-:-:S07]  /*4de0*/  @P1 PRMT R5, R2, 0x7610, R5 ;  /* 0x0000761002051816 */ /* 0x000fce0000000005 */
.L_x_1442:
[----:B------:R-:W-:Y:S05]  /*4df0*/  BSYNC B2 ;  /* 0x0000000000027941 */ /* 0x000fea0003800000 */
.L_x_1441:
[----:B------:R-:W-:Y:S04]  /*4e00*/  BSSY B2, `(.L_x_1443) ;  /* 0x000009e000027945 */ /* 0x000fe80003800000 */
[----:B------:R-:W-:Y:S05]  /*4e10*/  @!P0 BRA `(.L_x_1444) ;  /* 0x0000000800708947 */ /* 0x000fea0003800000 */
[----:B------:R-:W-:Y:S01]  /*4e20*/  IADD3 R7, P0, RZ, -R4, RZ ;  /* 0x80000004ff077210 */ /* 0x000fe20007f1e0ff */
[----:B------:R-:W-:Y:S01]  /*4e30*/  ULDC.64 UR4, c[0x0][0x498] ;  /* 0x0001260000047ab9 */ /* 0x000fe20000000a00 */
[----:B------:R-:W-:Y:S01]  /*4e40*/  ULDC.64 UR10, c[0x0][0x4b0] ;  /* 0x00012c00000a7ab9 */ /* 0x000fe20000000a00 */
[----:B------:R-:W0:Y:S01]  /*4e50*/  LDC.64 R10, c[0x0][0x4a8] ;  /* 0x00012a00ff0a7b82 */ /* 0x000e220000000a00 */
[----:B------:R-:W-:Y:S01]  /*4e60*/  IADD3.X R2, RZ, ~R9, RZ, P0, !PT ;  /* 0x80000009ff027210 */ /* 0x000fe200007fe4ff */
[----:B------:R-:W-:Y:S01]  /*4e70*/  IMAD.WIDE.U32 R16, R7, UR4, R16 ;  /* 0x0000000407107c25 */ /* 0x000fe2000f8e0010 */
[----:B------:R-:W-:Y:S01]  /*4e80*/  ULDC.64 UR12, c[0x0][0x4a8] ;  /* 0x00012a00000c7ab9 */ /* 0x000fe20000000a00 */
[----:B------:R-:W-:Y:S01]  /*4e90*/  IADD3 R13, P3, RZ, -UR4, RZ ;  /* 0x80000004ff0d7c10 */ /* 0x000fe2000ff7e0ff */
[----:B------:R-:W-:Y:S01]  /*4ea0*/  BSSY B3, `(.L_x_1445) ;  /* 0x000005d000037945 */ /* 0x000fe20003800000 */
[----:B------:R-:W-:-:S04]  /*4eb0*/  IMAD R2, R2, UR4, RZ ;  /* 0x0000000402027c24 */ /* 0x000fc8000f8e02ff */
[----:B------:R-:W-:Y:S01]  /*4ec0*/  IMAD R7, R7, UR5, R2 ;  /* 0x0000000507077c24 */ /* 0x000fe2000f8e0202 */
[----:B------:R-:W-:-:S03]  /*4ed0*/  IADD3 R2, P0, R4, -0x1, RZ ;  /* 0xffffffff04027810 */ /* 0x000fc60007f1e0ff */
[----:B------:R-:W-:-:S04]  /*4ee0*/  IMAD.IADD R6, R17, 0x1, R7 ;  /* 0x0000000111067824 */ /* 0x000fc800078e0207 */
[----:B------:R-:W-:Y:S01]  /*4ef0*/  IMAD R7, R6, UR10, RZ ;  /* 0x0000000a06077c24 */ /* 0x000fe2000f8e02ff */
[----:B------:R-:W-:-:S03]  /*4f00*/  IADD3 R6, P2, -R2, R3, RZ ;  /* 0x0000000302067210 */ /* 0x000fc60007f5e1ff */
[----:B------:R-:W-:Y:S01]  /*4f10*/  IMAD R7, R16, UR11, R7 ;  /* 0x0000000b10077c24 */ /* 0x000fe2000f8e0207 */
[----:B------:R-:W-:Y:S01]  /*4f20*/  ISETP.GT.U32.AND P1, PT, R6, 0xc, PT ;  /* 0x0000000c0600780c */ /* 0x000fe20003f24070 */
[----:B------:R-:W-:Y:S01]  /*4f30*/  IMAD.WIDE.U32 R16, R16, UR10, RZ ;  /* 0x0000000a10107c25 */ /* 0x000fe2000f8e00ff */
[----:B------:R-:W-:Y:S01]  /*4f40*/  IADD3.X R6, RZ, ~UR5, RZ, P3, !PT ;  /* 0x80000005ff067c10 */ /* 0x000fe20009ffe4ff */
[----:B------:R-:W-:Y:S02]  /*4f50*/  ULDC.64 UR4, c[0x0][0x480] ;  /* 0x0001200000047ab9 */ /* 0x000fe40000000a00 */
[----:B------:R-:W-:Y:S01]  /*4f60*/  IMAD.IADD R17, R17, 0x1, R7 ;  /* 0x0000000111117824 */ /* 0x000fe200078e0207 */
[C---:B------:R-:W-:Y:S01]  /*4f70*/  IADD3.X R7, R9.reuse, -0x1, RZ, P0, !PT ;  /* 0xffffffff09077810 */ /* 0x040fe200007fe4ff */
[----:B------:R-:W-:Y:S02]  /*4f80*/  IMAD R9, R9, UR12, RZ ;  /* 0x0000000c09097c24 */ /* 0x000fe4000f8e02ff */
[----:B------:R-:W-:-:S04]  /*4f90*/  IMAD.WIDE.U32 R16, R4, UR12, R16 ;  /* 0x0000000c04107c25 */ /* 0x000fc8000f8e0010 */
[----:B------:R-:W-:Y:S01]  /*4fa0*/  IMAD.X R12, R0, 0x1, ~R7, P2 ;  /* 0x00000001000c7824 */ /* 0x000fe200010e0e07 */
[----:B------:R-:W-:Y:S01]  /*4fb0*/  IADD3 R16, P0, P2, R16, UR4, R8 ;  /* 0x0000000410107c10 */ /* 0x000fe2000fa1e008 */
[----:B------:R-:W-:Y:S02]  /*4fc0*/  IMAD R9, R4, UR13, R9 ;  /* 0x0000000d04097c24 */ /* 0x000fe4000f8e0209 */
[----:B------:R-:W-:Y:S01]  /*4fd0*/  IMAD R6, R6, UR10, RZ ;  /* 0x0000000a06067c24 */ /* 0x000fe2000f8e02ff */
[----:B------:R-:W-:Y:S01]  /*4fe0*/  ISETP.GT.AND.EX P1, PT, R12, RZ, PT, P1 ;  /* 0x000000ff0c00720c */ /* 0x000fe20003f24310 */
[----:B------:R-:W-:Y:S02]  /*4ff0*/  IMAD.IADD R17, R17, 0x1, R9 ;  /* 0x0000000111117824 */ /* 0x000fe400078e0209 */
[C---:B------:R-:W-:Y:S02]  /*5000*/  IMAD R9, R13.reuse, UR11, R6 ;  /* 0x0000000b0d097c24 */ /* 0x040fe4000f8e0206 */
[----:B0-----:R-:W-:Y:S01]  /*5010*/  IMAD.WIDE.U32 R10, R13, UR10, R10 ;  /* 0x0000000a0d0a7c25 */ /* 0x001fe2000f8e000a */
[----:B------:R-:W-:-:S02]  /*5020*/  IADD3.X R17, R17, UR5, RZ, P0, P2 ;  /* 0x0000000511117c10 */ /* 0x000fc400087e44ff */
[----:B------:R-:W-:Y:S02]  /*5030*/  PLOP3.LUT P0, PT, PT, PT, PT, 0x80, 0x0 ;  /* 0x000000000000781c */ /* 0x000fe40003f0f070 */
[----:B------:R-:W-:-:S03]  /*5040*/  IADD3 R6, R11, R9, RZ ;  /* 0x000000090b067210 */ /* 0x000fc60007ffe0ff */
[----:B------:R-:W-:Y:S08]  /*5050*/  @!P1 BRA `(.L_x_1446) ;  /* 0x0000000400049947 */ /* 0x000ff00003800000 */
[----:B------:R-:W-:Y:S02]  /*5060*/  IADD3 R9, P1, R3, -0xc, RZ ;  /* 0xfffffff403097810 */ /* 0x000fe40007f3e0ff */
[----:B------:R-:W-:Y:S02]  /*5070*/  PLOP3.LUT P0, PT, PT, PT, PT, 0x8, 0x0 ;  /* 0x000000000000781c */ /* 0x000fe40003f0e170 */
[----:B------:R-:W-:-:S11]  /*5080*/  IADD3.X R4, R0, -0x1, RZ, P1, !PT ;  /* 0xffffffff00047810 */ /* 0x000fd60000ffe4ff */
.L_x_1447:
[-C--:B------:R-:W-:Y:S01]  /*5090*/  IADD3 R36, P1, R16, R10.reuse, RZ ;  /* 0x0000000a10247210 */ /* 0x080fe20007f3e0ff */
[----:B------:R0:W2:Y:S04]  /*50a0*/  LDG.E.U8.CONSTANT R8, desc[UR8][R16.64] ;  /* 0x0000000810087981 */ /* 0x0000a8000c1e9100 */
[----:B------:R-:W-:Y:S01]  /*50b0*/  IMAD.X R37, R17, 0x1, R6, P1 ;  /* 0x0000000111257824 */ /* 0x000fe200008e0606 */
[----:B------:R-:W-:-:S04]  /*50c0*/  IADD3 R34, P1, R36, R10, RZ ;  /* 0x0000000a24227210 */ /* 0x000fc80007f3e0ff */
[----:B------:R-:W2:Y:S01]  /*50d0*/  LDG.E.U8.CONSTANT R36, desc[UR8][R36.64] ;  /* 0x0000000824247981 */ /* 0x000ea2000c1e9100 */
[----:B------:R-:W-:Y:S01]  /*50e0*/  IMAD.X R35, R37, 0x1, R6, P1 ;  /* 0x0000000125237824 */ /* 0x000fe200008e0606 */
[----:B------:R-:W-:-:S04]  /*50f0*/  IADD3 R12, P1, R34, R10, RZ ;  /* 0x0000000a220c7210 */ /* 0x000fc80007f3e0ff */
[----:B------:R-:W-:Y:S02]  /*5100*/  IADD3.X R13, R35, R6, RZ, P1, !PT ;  /* 0x00000006230d7210 */ /* 0x000fe40000ffe4ff */
[-C--:B------:R-:W-:Y:S01]  /*5110*/  IADD3 R28, P1, R12, R10.reuse, RZ ;  /* 0x0000000a0c1c7210 */ /* 0x080fe20007f3e0ff */
[----:B------:R-:W3:Y:S04]  /*5120*/  LDG.E.U8.CONSTANT R35, desc[UR8][R34.64] ;  /* 0x0000000822237981 */ /* 0x000ee8000c1e9100 */
[----:B------:R-:W-:Y:S01]  /*5130*/  IMAD.X R29, R13, 0x1, R6, P1 ;  /* 0x000000010d1d7824 */ /* 0x000fe200008e0606 */
[----:B------:R-:W-:-:S04]  /*5140*/  IADD3 R20, P1, R28, R10, RZ ;  /* 0x0000000a1c147210 */ /* 0x000fc80007f3e0ff */
[----:B------:R-:W4:Y:S01]  /*5150*/  LDG.E.U8.CONSTANT R33, desc[UR8][R28.64] ;  /* 0x000000081c217981 */ /* 0x000f22000c1e9100 */
[--C-:B------:R-:W-:Y:S01]  /*5160*/  IMAD.X R21, R29, 0x1, R6.reuse, P1 ;  /* 0x000000011d157824 */ /* 0x100fe200008e0606 */
[----:B------:R-:W-:Y:S02]  /*5170*/  IADD3 R30, P1, R20, R10, RZ ;  /* 0x0000000a141e7210 */ /* 0x000fe40007f3e0ff */
[----:B------:R1:W3:Y:S02]  /*5180*/  LDG.E.U8.CONSTANT R34, desc[UR8][R12.64] ;  /* 0x000000080c227981 */ /* 0x0002e4000c1e9100 */
[----:B------:R-:W-:Y:S02]  /*5190*/  IADD3.X R31, R21, R6, RZ, P1, !PT ;  /* 0x00000006151f7210 */ /* 0x000fe40000ffe4ff */
[-C--:B------:R-:W-:Y:S01]  /*51a0*/  IADD3 R26, P1, R30, R10.reuse, RZ ;  /* 0x0000000a1e1a7210 */ /* 0x080fe20007f3e0ff */
[----:B------:R1:W4:Y:S04]  /*51b0*/  LDG.E.U8.CONSTANT R32, desc[UR8][R20.64] ;  /* 0x0000000814207981 */ /* 0x000328000c1e9100 */
[--C-:B------:R-:W-:Y:S01]  /*51c0*/  IMAD.X R27, R31, 0x1, R6.reuse, P1 ;  /* 0x000000011f1b7824 */ /* 0x100fe200008e0606 */
[-C--:B------:R-:W-:Y:S01]  /*51d0*/  IADD3 R24, P1, R26, R10.reuse, RZ ;  /* 0x0000000a1a187210 */ /* 0x080fe20007f3e0ff */
[----:B------:R1:W4:Y:S04]  /*51e0*/  LDG.E.U8.CONSTANT R14, desc[UR8][R30.64] ;  /* 0x000000081e0e7981 */ /* 0x000328000c1e9100 */
[----:B------:R-:W-:Y:S01]  /*51f0*/  IMAD.X R25, R27, 0x1, R6, P1 ;  /* 0x000000011b197824 */ /* 0x000fe200008e0606 */
[----:B------:R-:W-:Y:S01]  /*5200*/  IADD3 R22, P1, R24, R10, RZ ;  /* 0x0000000a18167210 */ /* 0x000fe20007f3e0ff */
[----:B------:R1:W4:Y:S03]  /*5210*/  LDG.E.U8.CONSTANT R37, desc[UR8][R26.64] ;  /* 0x000000081a257981 */ /* 0x000326000c1e9100 */
[----:B------:R-:W-:Y:S01]  /*5220*/  IADD3.X R23, R25, R6, RZ, P1, !PT ;  /* 0x0000000619177210 */ /* 0x000fe20000ffe4ff */
[----:B------:R-:W4:Y:S01]  /*5230*/  LDG.E.U8.CONSTANT R24, desc[UR8][R24.64] ;  /* 0x0000000818187981 */ /* 0x000f22000c1e9100 */
[----:B0-----:R-:W-:-:S05]  /*5240*/  IADD3 R16, P1, R22, R10, RZ ;  /* 0x0000000a16107210 */ /* 0x001fca0007f3e0ff */
[--C-:B------:R-:W-:Y:S01]  /*5250*/  IMAD.X R17, R23, 0x1, R6.reuse, P1 ;  /* 0x0000000117117824 */ /* 0x100fe200008e0606 */
[-C--:B-1----:R-:W-:Y:S01]  /*5260*/  IADD3 R12, P1, R16, R10.reuse, RZ ;  /* 0x0000000a100c7210 */ /* 0x082fe20007f3e0ff */
[----:B------:R-:W4:Y:S04]  /*5270*/  LDG.E.U8.CONSTANT R23, desc[UR8][R22.64] ;  /* 0x0000000816177981 */ /* 0x000f28000c1e9100 */
[----:B------:R-:W-:Y:S01]  /*5280*/  IMAD.X R13, R17, 0x1, R6, P1 ;  /* 0x00000001110d7824 */ /* 0x000fe200008e0606 */
[----:B------:R-:W-:Y:S01]  /*5290*/  IADD3 R20, P1, R12, R10, RZ ;  /* 0x0000000a0c147210 */ /* 0x000fe20007f3e0ff */
[----:B------:R-:W4:Y:S03]  /*52a0*/  LDG.E.U8.CONSTANT R16, desc[UR8][R16.64] ;  /* 0x0000000810107981 */ /* 0x000f26000c1e9100 */
[----:B------:R-:W-:-:S02]  /*52b0*/  IADD3.X R21, R13, R6, RZ, P1, !PT ;  /* 0x000000060d157210 */ /* 0x000fc40000ffe4ff */
[-C--:B------:R-:W-:Y:S01]  /*52c0*/  IADD3 R28, P1, R20, R10.reuse, RZ ;  /* 0x0000000a141c7210 */ /* 0x080fe20007f3e0ff */
[----:B------:R-:W4:Y:S04]  /*52d0*/  LDG.E.U8.CONSTANT R13, desc[UR8][R12.64] ;  /* 0x000000080c0d7981 */ /* 0x000f28000c1e9100 */
[--C-:B------:R-:W-:Y:S01]  /*52e0*/  IMAD.X R29, R21, 0x1, R6.reuse, P1 ;  /* 0x00000001151d7824 */ /* 0x100fe200008e0606 */
[-C--:B------:R-:W-:Y:S01]  /*52f0*/  IADD3 R30, P1, R28, R10.reuse, RZ ;  /* 0x0000000a1c1e7210 */ /* 0x080fe20007f3e0ff */
[----:B------:R-:W4:Y:S04]  /*5300*/  LDG.E.U8.CONSTANT R20, desc[UR8][R20.64] ;  /* 0x0000000814147981 */ /* 0x000f28000c1e9100 */
[----:B------:R-:W-:Y:S01]  /*5310*/  IMAD.X R31, R29, 0x1, R6, P1 ;  /* 0x000000011d1f7824 */ /* 0x000fe200008e0606 */
[----:B------:R-:W-:Y:S01]  /*5320*/  IADD3 R26, P1, R30, R10, RZ ;  /* 0x0000000a1e1a7210 */ /* 0x000fe20007f3e0ff */
[----:B------:R-:W4:Y:S03]  /*5330*/  LDG.E.U8.CONSTANT R29, desc[UR8][R28.64] ;  /* 0x000000081c1d7981 */ /* 0x000f26000c1e9100 */
[----:B------:R-:W-:Y:S01]  /*5340*/  IADD3.X R27, R31, R6, RZ, P1, !PT ;  /* 0x000000061f1b7210 */ /* 0x000fe20000ffe4ff */
[----:B------:R-:W4:Y:S04]  /*5350*/  LDG.E.U8.CONSTANT R30, desc[UR8][R30.64] ;  /* 0x000000081e1e7981 */ /* 0x000f28000c1e9100 */
[----:B------:R-:W4:Y:S01]  /*5360*/  LDG.E.U8.CONSTANT R25, desc[UR8][R26.64] ;  /* 0x000000081a197981 */ /* 0x000f22000c1e9100 */
        /* <DEDUP_REMOVED lines=8> */
[----:B------:R-:W-:-:S04]  /*53f0*/  IADD3 R8, R23, R8, R24 ;  /* 0x0000000817087210 */ /* 0x000fc80007ffe018 */
[----:B------:R-:W-:Y:S02]  /*5400*/  IADD3 R8, R13, R8, R16 ;  /* 0x000000080d087210 */ /* 0x000fe40007ffe010 */
[----:B------:R-:W-:Y:S02]  /*5410*/  IADD3 R16, P2, R26, R10, RZ ;  /* 0x0000000a1a107210 */ /* 0x000fe40007f5e0ff */
[----:B------:R-:W-:-:S03]  /*5420*/  IADD3 R8, R29, R8, R20 ;  /* 0x000000081d087210 */ /* 0x000fc60007ffe014 */
[----:B------:R-:W-:Y:S01]  /*5430*/  IMAD.X R17, R27, 0x1, R6, P2 ;  /* 0x000000011b117824 */ /* 0x000fe200010e0606 */
[----:B------:R-:W-:-:S04]  /*5440*/  IADD3 R8, R25, R8, R30 ;  /* 0x0000000819087210 */ /* 0x000fc80007ffe01e */
[----:B------:R-:W-:Y:S01]  /*5450*/  PRMT R5, R8, 0x7610, R5 ;  /* 0x0000761008057816 */ /* 0x000fe20000000005 */
[----:B------:R-:W-:Y:S06]  /*5460*/  @!P1 BRA `(.L_x_1447) ;  /* 0xfffffffc00089947 */ /* 0x000fec000383ffff */
.L_x_1446:
[----:B------:R-:W-:Y:S05]  /*5470*/  BSYNC B3 ;  /* 0x0000000000037941 */ /* 0x000fea0003800000 */
.L_x_1445:
[----:B------:R-:W-:Y:S01]  /*5480*/  IADD3 R4, P2, -R2, R3, RZ ;  /* 0x0000000302047210 */ /* 0x000fe20007f5e1ff */
[----:B------:R-:W-:Y:S03]  /*5490*/  BSSY B3, `(.L_x_1448) ;  /* 0x0000025000037945 */ /* 0x000fe60003800000 */
[----:B------:R-:W-:Y:S02]  /*54a0*/  ISETP.GT.U32.AND P1, PT, R4, 0x4, PT ;  /* 0x000000040400780c */ /* 0x000fe40003f24070 */
[----:B------:R-:W-:-:S04]  /*54b0*/  IADD3.X R4, ~R7, R0, RZ, P2, !PT ;  /* 0x0000000007047210 */ /* 0x000fc800017fe5ff */
[----:B------:R-:W-:-:S13]  /*54c0*/  ISETP.GT.AND.EX P1, PT, R4, RZ, PT, P1 ;  /* 0x000000ff0400720c */ /* 0x000fda0003f24310 */
[----:B------:R-:W-:Y:S05]  /*54d0*/  @!P1 BRA `(.L_x_1449) ;  /* 0x0000000000809947 */ /* 0x000fea0003800000 */
[-C--:B------:R-:W-:Y:S02]  /*54e0*/  IADD3 R28, P0, R16, R10.reuse, RZ ;  /* 0x0000000a101c7210 */ /* 0x080fe40007f1e0ff */
[----:B------:R-:W2:Y:S03]  /*54f0*/  LDG.E.U8.CONSTANT R16, desc[UR8][R16.64] ;  /* 0x0000000810107981 */ /* 0x000ea6000c1e9100 */
        /* <DEDUP_REMOVED lines=8> */
[--C-:B------:R-:W-:Y:S01]  /*5580*/  IMAD.X R9, R21, 0x1, R6.reuse, P0 ;  /* 0x0000000115097824 */ /* 0x100fe200000e0606 */
[-C--:B------:R-:W-:Y:S01]  /*5590*/  IADD3 R22, P0, R8, R10.reuse, RZ ;  /* 0x0000000a08167210 */ /* 0x080fe20007f1e0ff */
[----:B------:R-:W3:Y:S04]  /*55a0*/  LDG.E.U8.CONSTANT R20, desc[UR8][R20.64] ;  /* 0x0000000814147981 */ /* 0x000ee8000c1e9100 */
[----:B------:R-:W-:Y:S01]  /*55b0*/  IMAD.X R23, R9, 0x1, R6, P0 ;  /* 0x0000000109177824 */ /* 0x000fe200000e0606 */
[----:B------:R-:W-:Y:S01]  /*55c0*/  IADD3 R24, P0, R22, R10, RZ ;  /* 0x0000000a16187210 */ /* 0x000fe20007f1e0ff */
[----:B------:R-:W4:Y:S03]  /*55d0*/  LDG.E.U8.CONSTANT R9, desc[UR8][R8.64] ;  /* 0x0000000808097981 */ /* 0x000f26000c1e9100 */
[----:B------:R-:W-:Y:S01]  /*55e0*/  IADD3.X R25, R23, R6, RZ, P0, !PT ;  /* 0x0000000617197210 */ /* 0x000fe200007fe4ff */
[----:B------:R-:W4:Y:S01]  /*55f0*/  LDG.E.U8.CONSTANT R22, desc[UR8][R22.64] ;  /* 0x0000000816167981 */ /* 0x000f22000c1e9100 */
[----:B------:R-:W-:-:S05]  /*5600*/  IADD3 R26, P0, R24, R10, RZ ;  /* 0x0000000a181a7210 */ /* 0x000fca0007f1e0ff */
[----:B------:R-:W-:Y:S02]  /*5610*/  IMAD.X R27, R25, 0x1, R6, P0 ;  /* 0x00000001191b7824 */ /* 0x000fe400000e0606 */
[----:B------:R-:W4:Y:S04]  /*5620*/  LDG.E.U8.CONSTANT R25, desc[UR8][R24.64] ;  /* 0x0000000818197981 */ /* 0x000f28000c1e9100 */
[----:B------:R-:W4:Y:S01]  /*5630*/  LDG.E.U8.CONSTANT R14, desc[UR8][R26.64] ;  /* 0x000000081a0e7981 */ /* 0x000f22000c1e9100 */
[----:B------:R-:W-:Y:S02]  /*5640*/  IADD3 R2, P2, R2, 0x8, RZ ;  /* 0x0000000802027810 */ /* 0x000fe40007f5e0ff */
[----:B------:R-:W-:-:S03]  /*5650*/  PLOP3.LUT P0, PT, PT, PT, PT, 0x8, 0x0 ;  /* 0x000000000000781c */ /* 0x000fc60003f0e170 */
[----:B------:R-:W-:Y:S01]  /*5660*/  IMAD.X R7, RZ, RZ, R7, P2 ;  /* 0x000000ffff077224 */ /* 0x000fe200010e0607 */
[----:B--2--5:R-:W-:-:S04]  /*5670*/  IADD3 R16, R28, R5, R16 ;  /* 0x000000051c107210 */ /* 0x024fc80007ffe010 */
[----:B---3--:R-:W-:-:S04]  /*5680*/  IADD3 R16, R20, R16, R13 ;  /* 0x0000001014107210 */ /* 0x008fc80007ffe00d */
[----:B----4-:R-:W-:Y:S02]  /*5690*/  IADD3 R4, R22, R16, R9 ;  /* 0x0000001016047210 */ /* 0x010fe40007ffe009 */
[----:B------:R-:W-:-:S04]  /*56a0*/  IADD3 R16, P1, R26, R10, RZ ;  /* 0x0000000a1a107210 */ /* 0x000fc80007f3e0ff */
[----:B------:R-:W-:Y:S02]  /*56b0*/  IADD3.X R17, R27, R6, RZ, P1, !PT ;  /* 0x000000061b117210 */ /* 0x000fe40000ffe4ff */
[----:B------:R-:W-:-:S04]  /*56c0*/  IADD3 R4, R14, R4, R25 ;  /* 0x000000040e047210 */ /* 0x000fc80007ffe019 */
[----:B------:R-:W-:-:S07]  /*56d0*/  PRMT R5, R4, 0x7610, R5 ;  /* 0x0000761004057816 */ /* 0x000fce0000000005 */
.L_x_1449:
[----:B------:R-:W-:Y:S05]  /*56e0*/  BSYNC B3 ;  /* 0x0000000000037941 */ /* 0x000fea0003800000 */
.L_x_1448:
[----:B------:R-:W-:-:S04]  /*56f0*/  ISETP.LT.U32.AND P1, PT, R2, R3, PT ;  /* 0x000000030200720c */ /* 0x000fc80003f21070 */
[----:B------:R-:W-:-:S13]  /*5700*/  ISETP.LT.OR.EX P0, PT, R7, R0, P0, P1 ;  /* 0x000000000700720c */ /* 0x000fda0000701710 */
[----:B------:R-:W-:Y:S05]  /*5710*/  @!P0 BRA `(.L_x_1444) ;  /* 0x0000000000308947 */ /* 0x000fea0003800000 */
[-C--:B------:R-:W-:Y:S02]  /*5720*/  IADD3 R2, P0, R16, R10.reuse, RZ ;  /* 0x0000000a10027210 */ /* 0x080fe40007f1e0ff */
[----:B------:R-:W2:Y:S02]  /*5730*/  LDG.E.U8.CONSTANT R16, desc[UR8][R16.64] ;  /* 0x0000000810107981 */ /* 0x000ea4000c1e9100 */
[----:B------:R-:W-:Y:S01]  /*5740*/  IADD3 R8, P1, R2, R10, RZ ;  /* 0x0000000a02087210 */ /* 0x000fe20007f3e0ff */
[----:B------:R-:W-:-:S03]  /*5750*/  IMAD.X R3, R17, 0x1, R6, P0 ;  /* 0x0000000111037824 */ /* 0x000fc600000e0606 */
[----:B------:R-:W-:Y:S01]  /*5760*/  IADD3 R10, P0, R8, R10, RZ ;  /* 0x0000000a080a7210 */ /* 0x000fe20007f1e0ff */
[----:B------:R-:W-:Y:S01]  /*5770*/  IMAD.X R9, R3, 0x1, R6, P1 ;  /* 0x0000000103097824 */ /* 0x000fe200008e0606 */
[----:B------:R-:W2:Y:S04]  /*5780*/  LDG.E.U8.CONSTANT R2, desc[UR8][R2.64] ;  /* 0x0000000802027981 */ /* 0x000ea8000c1e9100 */
[----:B------:R-:W-:Y:S01]  /*5790*/  IADD3.X R11, R9, R6, RZ, P0, !PT ;  /* 0x00000006090b7210 */ /* 0x000fe200007fe4ff */
[----:B------:R-:W3:Y:S04]  /*57a0*/  LDG.E.U8.CONSTANT R8, desc[UR8][R8.64] ;  /* 0x0000000808087981 */ /* 0x000ee8000c1e9100 */
[----:B------:R-:W3:Y:S01]  /*57b0*/  LDG.E.U8.CONSTANT R10, desc[UR8][R10.64] ;  /* 0x000000080a0a7981 */ /* 0x000ee2000c1e9100 */
[----:B--2--5:R-:W-:-:S04]  /*57c0*/  IADD3 R5, R2, R5, R16 ;  /* 0x0000000502057210 */ /* 0x024fc80007ffe010 */
[----:B---3--:R-:W-:-:S07]  /*57d0*/  IADD3 R5, R10, R5, R8 ;  /* 0x000000050a057210 */ /* 0x008fce0007ffe008 */
.L_x_1444:
[----:B------:R-:W-:Y:S05]  /*57e0*/  BSYNC B2 ;  /* 0x0000000000027941 */ /* 0x000fea0003800000 */
.L_x_1443:
[----:B-----5:R0:W-:Y:S02]  /*57f0*/  STG.E.U8 desc[UR8][R18.64], R5 ;  /* 0x0000000512007986 */ /* 0x0201e4000c101108 */
.L_x_1440:
[----:B------:R-:W-:Y:S05]  /*5800*/  BSYNC B1 ;  /* 0x0000000000017941 */ /* 0x000fea0003800000 */
.L_x_1439:
[----:B------:R-:W-:-:S07]  /*5810*/  VIADD R15, R15, 0x80 ;  /* 0x000000800f0f7836 */ /* 0x000fce0000000000 */
.L_x_1431:
[----:B------:R-:W-:Y:S05]  /*5820*/  BSYNC B0 ;  /* 0x0000000000007941 */ /* 0x000fea0003800000 */
.L_x_1430:
        /* <DEDUP_REMOVED lines=357> */
.L_x_1452:
        /* <DEDUP_REMOVED lines=24> */
.L_x_1455:
        /* <DEDUP_REMOVED lines=20> */
.L_x_1454:
[----:B------:R-:W-:Y:S05]  /*7140*/  BSYNC B1 ;  /* 0x0000000000017941 */ /* 0x000fea0003800000 */
.L_x_1453:
        /* <DEDUP_REMOVED lines=26> */
.L_x_1457:
        /* <DEDUP_REMOVED lines=19> */
.L_x_1458:
[----:B------:R-:W-:Y:S05]  /*7420*/  BSYNC B1 ;  /* 0x0000000000017941 */ /* 0x000fea0003800000 */
.L_x_1456:
        /* <DEDUP_REMOVED lines=90> */
.L_x_1462:
[----:B------:R-:W-:Y:S05]  /*79d0*/  BSYNC B2 ;  /* 0x0000000000027941 */ /* 0x000fea0003800000 */
.L_x_1461:
        /* <DEDUP_REMOVED lines=19> */
[----:B------:R-:W-:-:S04]  /*7b10*/  IMAD.WIDE.U32 R16, R16, UR10, RZ ;  /* 0x0000000a10107c25 */ /* 0x000fc8000f8e00ff */
[----:B------:R-:W-:Y:S01]  /*7b20*/  IMAD.X R6, RZ, RZ, ~UR5, P3 ;  /* 0x80000005ff067e24 */ /* 0x000fe200098e06ff */
[----:B------:R-:W-:Y:S01]  /*7b30*/  IADD3 R17, R17, R7, RZ ;  /* 0x0000000711117210 */ /* 0x000fe20007ffe0ff */
[----:B------:R-:W-:Y:S01]  /*7b40*/  ULDC.64 UR4, c[0x0][0x480] ;  /* 0x0001200000047ab9 */ /* 0x000fe20000000a00 */
        /* <DEDUP_REMOVED lines=18> */
.L_x_1467:
[-C--:B------:R-:W-:Y:S01]  /*7c70*/  IADD3 R36, P1, R16, R10.reuse, RZ ;  /* 0x0000000a10247210 */ /* 0x080fe20007f3e0ff */
[----:B------:R0:W2:Y:S04]  /*7c80*/  LDG.E.U8.CONSTANT R8, desc[UR8][R16.64] ;  /* 0x0000000810087981 */ /* 0x0000a8000c1e9100 */
        /* <DEDUP_REMOVED lines=9> */
[----:B------:R-:W-:-:S04]  /*7d20*/  IADD3 R20, P1, R28, R10, RZ ;  /* 0x0000000a1c147210 */ /* 0x000fc80007f3e0ff */
[----:B------:R-:W-:Y:S01]  /*7d30*/  IADD3.X R21, R29, R6, RZ, P1, !PT ;  /* 0x000000061d157210 */ /* 0x000fe20000ffe4ff */
[----:B------:R1:W3:Y:S01]  /*7d40*/  LDG.E.U8.CONSTANT R34, desc[UR8][R12.64] ;  /* 0x000000080c227981 */ /* 0x0002e2000c1e9100 */
[----:B------:R-:W-:-:S03]  /*7d50*/  IADD3 R30, P1, R20, R10, RZ ;  /* 0x0000000a141e7210 */ /* 0x000fc60007f3e0ff */
[----:B------:R4:W3:Y:S02]  /*7d60*/  LDG.E.U8.CONSTANT R32, desc[UR8][R20.64] ;  /* 0x0000000814207981 */ /* 0x0008e4000c1e9100 */
[--C-:B------:R-:W-:Y:S01]  /*7d70*/  IMAD.X R31, R21, 0x1, R6.reuse, P1 ;  /* 0x00000001151f7824 */ /* 0x100fe200008e0606 */
[-C--:B------:R-:W-:Y:S01]  /*7d80*/  IADD3 R26, P1, R30, R10.reuse, RZ ;  /* 0x0000000a1e1a7210 */ /* 0x080fe20007f3e0ff */
[----:B------:R4:W3:Y:S04]  /*7d90*/  LDG.E.U8.CONSTANT R33, desc[UR8][R28.64] ;  /* 0x000000081c217981 */ /* 0x0008e8000c1e9100 */
[----:B------:R-:W-:Y:S01]  /*7da0*/  IMAD.X R27, R31, 0x1, R6, P1 ;  /* 0x000000011f1b7824 */ /* 0x000fe200008e0606 */
[----:B------:R-:W-:Y:S01]  /*7db0*/  IADD3 R24, P1, R26, R10, RZ ;  /* 0x0000000a1a187210 */ /* 0x000fe20007f3e0ff */
[----:B------:R4:W3:Y:S03]  /*7dc0*/  LDG.E.U8.CONSTANT R14, desc[UR8][R30.64] ;  /* 0x000000081e0e7981 */ /* 0x0008e6000c1e9100 */
[----:B------:R-:W-:Y:S01]  /*7dd0*/  IADD3.X R25, R27, R6, RZ, P1, !PT ;  /* 0x000000061b197210 */ /* 0x000fe20000ffe4ff */
[----:B------:R4:W3:Y:S01]  /*7de0*/  LDG.E.U8.CONSTANT R37, desc[UR8][R26.64] ;  /* 0x000000081a257981 */ /* 0x0008e2000c1e9100 */
[----:B------:R-:W-:-:S03]  /*7df0*/  IADD3 R22, P1, R24, R10, RZ ;  /* 0x0000000a18167210 */ /* 0x000fc60007f3e0ff */
[----:B------:R-:W3:Y:S02]  /*7e00*/  LDG.E.U8.CONSTANT R24, desc[UR8][R24.64] ;  /* 0x0000000818187981 */ /* 0x000ee4000c1e9100 */
[----:B------:R-:W-:Y:S01]  /*7e10*/  IMAD.X R23, R25, 0x1, R6, P1 ;  /* 0x0000000119177824 */ /* 0x000fe200008e0606 */
[----:B0-----:R-:W-:-:S05]  /*7e20*/  IADD3 R16, P1, R22, R10, RZ ;  /* 0x0000000a16107210 */ /* 0x001fca0007f3e0ff */
[----:B------:R-:W-:Y:S01]  /*7e30*/  IMAD.X R17, R23, 0x1, R6, P1 ;  /* 0x0000000117117824 */ /* 0x000fe200008e0606 */
[----:B-1----:R-:W-:Y:S01]  /*7e40*/  IADD3 R12, P1, R16, R10, RZ ;  /* 0x0000000a100c7210 */ /* 0x002fe20007f3e0ff */
[----:B------:R-:W3:Y:S03]  /*7e50*/  LDG.E.U8.CONSTANT R23, desc[UR8][R22.64] ;  /* 0x0000000816177981 */ /* 0x000ee6000c1e9100 */
[----:B------:R-:W-:Y:S01]  /*7e60*/  IADD3.X R13, R17, R6, RZ, P1, !PT ;  /* 0x00000006110d7210 */ /* 0x000fe20000ffe4ff */
[----:B------:R-:W3:Y:S01]  /*7e70*/  LDG.E.U8.CONSTANT R16, desc[UR8][R16.64] ;  /* 0x0000000810107981 */ /* 0x000ee2000c1e9100 */
[----:B----4-:R-:W-:-:S05]  /*7e80*/  IADD3 R20, P1, R12, R10, RZ ;  /* 0x0000000a0c147210 */ /* 0x010fca0007f3e0ff */
[--C-:B------:R-:W-:Y:S01]  /*7e90*/  IMAD.X R21, R13, 0x1, R6.reuse, P1 ;  /* 0x000000010d157824 */ /* 0x100fe200008e0606 */
[-C--:B------:R-:W-:Y:S01]  /*7ea0*/  IADD3 R28, P1, R20, R10.reuse, RZ ;  /* 0x0000000a141c7210 */ /* 0x080fe20007f3e0ff */
[----:B------:R-:W4:Y:S04]  /*7eb0*/  LDG.E.U8.CONSTANT R13, desc[UR8][R12.64] ;  /* 0x000000080c0d7981 */ /* 0x000f28000c1e9100 */
[----:B------:R-:W-:Y:S01]  /*7ec0*/  IMAD.X R29, R21, 0x1, R6, P1 ;  /* 0x00000001151d7824 */ /* 0x000fe200008e0606 */
[----:B------:R-:W-:Y:S01]  /*7ed0*/  IADD3 R30, P1, R28, R10, RZ ;  /* 0x0000000a1c1e7210 */ /* 0x000fe20007f3e0ff */
[----:B------:R-:W4:Y:S03]  /*7ee0*/  LDG.E.U8.CONSTANT R20, desc[UR8][R20.64] ;  /* 0x0000000814147981 */ /* 0x000f26000c1e9100 */
[----:B------:R-:W-:-:S02]  /*7ef0*/  IADD3.X R31, R29, R6, RZ, P1, !PT ;  /* 0x000000061d1f7210 */ /* 0x000fc40000ffe4ff */
[----:B------:R-:W-:Y:S01]  /*7f00*/  IADD3 R26, P1, R30, R10, RZ ;  /* 0x0000000a1e1a7210 */ /* 0x000fe20007f3e0ff */
        /* <DEDUP_REMOVED lines=15> */
[----:B------:R-:W-:Y:S02]  /*8000*/  IADD3 R8, R29, R8, R20 ;  /* 0x000000081d087210 */ /* 0x000fe40007ffe014 */
[----:B------:R-:W-:Y:S02]  /*8010*/  IADD3.X R17, R27, R6, RZ, P2, !PT ;  /* 0x000000061b117210 */ /* 0x000fe400017fe4ff */
[----:B------:R-:W-:-:S04]  /*8020*/  IADD3 R8, R25, R8, R30 ;  /* 0x0000000819087210 */ /* 0x000fc80007ffe01e */
[----:B------:R-:W-:Y:S01]  /*8030*/  PRMT R5, R8, 0x7610, R5 ;  /* 0x0000761008057816 */ /* 0x000fe20000000005 */
[----:B------:R-:W-:Y:S06]  /*8040*/  @!P1 BRA `(.L_x_1467) ;  /* 0xfffffffc00089947 */ /* 0x000fec000383ffff */
.L_x_1466:
[----:B------:R-:W-:Y:S05]  /*8050*/  BSYNC B3 ;  /* 0x0000000000037941 */ /* 0x000fea0003800000 */
.L_x_1465:
        /* <DEDUP_REMOVED lines=38> */
.L_x_1469:
[----:B------:R-:W-:Y:S05]  /*82c0*/  BSYNC B3 ;  /* 0x0000000000037941 */ /* 0x000fea0003800000 */
.L_x_1468:
        /* <DEDUP_REMOVED lines=15> */
.L_x_1464:
[----:B------:R-:W-:Y:S05]  /*83c0*/  BSYNC B2 ;  /* 0x0000000000027941 */ /* 0x000fea0003800000 */
.L_x_1463:
[----:B-----5:R0:W-:Y:S02]  /*83d0*/  STG.E.U8 desc[UR8][R18.64], R5 ;  /* 0x0000000512007986 */ /* 0x0201e4000c101108 */
.L_x_1460:
[----:B------:R-:W-:Y:S05]  /*83e0*/  BSYNC B1 ;  /* 0x0000000000017941 */ /* 0x000fea0003800000 */
.L_x_1459:
[----:B------:R-:W-:-:S07]  /*83f0*/  VIADD R15, R15, 0x80 ;  /* 0x000000800f0f7836 */ /* 0x000fce0000000000 */
.L_x_1451:
[----:B------:R-:W-:Y:S05]  /*8400*/  BSYNC B0 ;  /* 0x0000000000007941 */ /* 0x000fea0003800000 */
.L_x_1450:
        /* <DEDUP_REMOVED lines=357> */
.L_x_1472:
        /* <DEDUP_REMOVED lines=24> */
.L_x_1475:
        /* <DEDUP_REMOVED lines=20> */
.L_x_1474:
[----:B------:R-:W-:Y:S05]  /*9d20*/  BSYNC B1 ;  /* 0x0000000000017941 */ /* 0x000fea0003800000 */
.L_x_1473:
        /* <DEDUP_REMOVED lines=23> */
[----:B------:R-:W-:Y:S01]  /*9ea0*/  MOV R4, R2 ;  /* 0x0000000200047202 */ /* 0x000fe20000000f00 */
[----:B------:R-:W-:Y:S01]  /*9eb0*/  IMAD.MOV.U32 R5, RZ, RZ, R3 ;  /* 0x000000ffff057224 */ /* 0x000fe200078e0003 */
[----:B------:R-:W-:Y:S06]  /*9ec0*/  BRA `(.L_x_1478) ;  /* 0x00000000004c7947 */ /* 0x000fec0003800000 */
.L_x_1477:
        /* <DEDUP_REMOVED lines=19> */
.L_x_1478:
[----:B------:R-:W-:Y:S05]  /*a000*/  BSYNC B1 ;  /* 0x0000000000017941 */ /* 0x000fea0003800000 */
.L_x_1476:
        /* <DEDUP_REMOVED lines=22> */
[-C--:B------:R-:W-:Y:S02]  /*a170*/  IADD3.X R4, R10, ~R7.reuse, RZ, P2, !PT ;  /* 0x800000070a047210 */ /* 0x080fe400017fe4ff */
[----:B------:R-:W-:Y:S02]  /*a180*/  ISETP.NE.AND.EX P1, PT, RZ, RZ, PT, P1 ;  /* 0x000000ffff00720c */ /* 0x000fe40003f25310 */
[----:B------:R-:W-:Y:S01]  /*a190*/  ISETP.GE.U32.AND.EX P0, PT, R4, RZ, PT, P0 ;  /* 0x000000ff0400720c */ /* 0x000fe20003f06100 */
[----:B------:R-:W-:Y:S01]  /*a1a0*/  IMAD.MOV.U32 R4, RZ, RZ, R6 ;  /* 0x000000ffff047224 */ /* 0x000fe200078e0006 */
[----:B------:R-:W-:-:S09]  /*a1b0*/  MOV R9, R7 ;  /* 0x0000000700097202 */ /* 0x000fd20000000f00 */
[----:B0-----:R-:W-:Y:S05]  /*a1c0*/  @!P1 BRA `(.L_x_1482) ;  /* 0x0000000000f89947 */ /* 0x001fea0003800000 */
        /* <DEDUP_REMOVED lines=19> */
[----:B0-----:R-:W-:-:S04]  /*a300*/  IADD3 R28, P1, R30, R10, RZ ;  /* 0x0000000a1e1c7210 */ /* 0x001fc80007f3e0ff */
        /* <DEDUP_REMOVED lines=18> */
[----:B------:R-:W-:Y:S02]  /*a430*/  @P1 IADD3 R22, P4, R26, R22, RZ ;  /* 0x000000161a161210 */ /* 0x000fe40007f9e0ff */
[----:B------:R-:W-:Y:S01]  /*a440*/  IADD3.X R31, R17, ~R33, RZ, P2, !PT ;  /* 0x80000021111f7210 */ /* 0x000fe200017fe4ff */
[----:B------:R-:W-:Y:S01]  /*a450*/  IMAD.WIDE.U32 R24, R9, R12, R26 ;  /* 0x0000000c09187225 */ /* 0x000fe200078e001a */
[----:B------:R-:W-:-:S03]  /*a460*/  @P1 IADD3 R29, P2, P3, R16, -R20, -R28 ;  /* 0x80000014101d1210 */ /* 0x000fc60007b5e81c */
[----:B------:R-:W-:Y:S01]  /*a470*/  IMAD R2, R31, R12, RZ ;  /* 0x0000000c1f027224 */ /* 0x000fe200078e02ff */
[----:B------:R-:W-:Y:S01]  /*a480*/  @P1 IADD3.X R21, R17, ~R21, ~R33, P2, P3 ;  /* 0x8000001511151210 */ /* 0x000fe200017e6c21 */
[----:B------:R-:W-:Y:S01]  /*a490*/  @P1 IMAD.X R23, R27, 0x1, R23, P4 ;  /* 0x000000011b171824 */ /* 0x000fe200020e0617 */
[----:B------:R-:W-:Y:S01]  /*a4a0*/  IADD3 R20, P2, R24, R10, RZ ;  /* 0x0000000a18147210 */ /* 0x000fe20007f5e0ff */
[----:B------:R-:W-:Y:S02]  /*a4b0*/  IMAD R2, R9, R13, R2 ;  /* 0x0000000d09027224 */ /* 0x000fe400078e0202 */
        /* <DEDUP_REMOVED lines=10> */
[--C-:B------:R-:W-:Y:S02]  /*a560*/  IMAD.X R9, RZ, RZ, R7.reuse, P2 ;  /* 0x000000ffff097224 */ /* 0x100fe400010e0607 */
[----:B------:R-:W-:Y:S01]  /*a570*/  @P1 IMAD.X R9, RZ, RZ, R7, P3 ;  /* 0x000000ffff091224 */ /* 0x000fe200018e0607 */
[----:B--2---:R-:W-:-:S04]  /*a580*/  IADD3 R5, R5, R20, RZ ;  /* 0x0000001405057210 */ /* 0x004fc80007ffe0ff */
[----:B---3--:R-:W-:-:S04]  /*a590*/  @P1 IADD3 R2, R5, R10, RZ ;  /* 0x0000000a05021210 */ /* 0x008fc80007ffe0ff */
[----:B------:R-:W-:-:S07]  /*a5a0*/  @P1 PRMT R5, R2, 0x7610, R5 ;  /* 0x0000761002051816 */ /* 0x000fce0000000005 */
.L_x_1482:
[----:B------:R-:W-:Y:S05]  /*a5b0*/  BSYNC B2 ;  /* 0x0000000000027941 */ /* 0x000fea0003800000 */
.L_x_1481:
        /* <DEDUP_REMOVED lines=25> */
[----:B------:R-:W-:Y:S01]  /*a750*/  IMAD.WIDE.U32 R16, R4, UR12, R16 ;  /* 0x0000000c04107c25 */ /* 0x000fe2000f8e0010 */
[----:B------:R-:W-:-:S03]  /*a760*/  IADD3.X R12, ~R7, R0, RZ, P2, !PT ;  /* 0x00000000070c7210 */ /* 0x000fc600017fe5ff */
[----:B------:R-:W-:Y:S01]  /*a770*/  IMAD R9, R4, UR13, R9 ;  /* 0x0000000d04097c24 */ /* 0x000fe2000f8e0209 */
[----:B------:R-:W-:Y:S01]  /*a780*/  ISETP.GT.AND.EX P1, PT, R12, RZ, PT, P1 ;  /* 0x000000ff0c00720c */ /* 0x000fe20003f24310 */
[----:B------:R-:W-:Y:S01]  /*a790*/  IMAD R6, R6, UR10, RZ ;  /* 0x0000000a06067c24 */ /* 0x000fe2000f8e02ff */
[----:B------:R-:W-:Y:S01]  /*a7a0*/  IADD3 R16, P0, P2, R16, UR4, R8 ;  /* 0x0000000410107c10 */ /* 0x000fe2000fa1e008 */
[----:B------:R-:W-:Y:S02]  /*a7b0*/  IMAD.IADD R17, R17, 0x1, R9 ;  /* 0x0000000111117824 */ /* 0x000fe400078e0209 */
[C---:B------:R-:W-:Y:S02]  /*a7c0*/  IMAD R9, R13.reuse, UR11, R6 ;  /* 0x0000000b0d097c24 */ /* 0x040fe4000f8e0206 */
[----:B0-----:R-:W-:Y:S01]  /*a7d0*/  IMAD.WIDE.U32 R10, R13, UR10, R10 ;  /* 0x0000000a0d0a7c25 */ /* 0x001fe2000f8e000a */
[----:B------:R-:W-:Y:S02]  /*a7e0*/  IADD3.X R17, R17, UR5, RZ, P0, P2 ;  /* 0x0000000511117c10 */ /* 0x000fe400087e44ff */
[----:B------:R-:W-:-:S02]  /*a7f0*/  PLOP3.LUT P0, PT, PT, PT, PT, 0x80, 0x0 ;  /* 0x000000000000781c */ /* 0x000fc40003f0f070 */
[----:B------:R-:W-:Y:S01]  /*a800*/  IADD3 R6, R11, R9, RZ ;  /* 0x000000090b067210 */ /* 0x000fe20007ffe0ff */
[----:B------:R-:W-:Y:S10]  /*a810*/  @!P1 BRA `(.L_x_1486) ;  /* 0x0000000400049947 */ /* 0x000ff40003800000 */
[----:B------:R-:W-:Y:S02]  /*a820*/  IADD3 R9, P1, R3, -0xc, RZ ;  /* 0xfffffff403097810 */ /* 0x000fe40007f3e0ff */
[----:B------:R-:W-:Y:S02]  /*a830*/  PLOP3.LUT P0, PT, PT, PT, PT, 0x8, 0x0 ;  /* 0x000000000000781c */ /* 0x000fe40003f0e170 */
[----:B------:R-:W-:-:S11]  /*a840*/  IADD3.X R4, R0, -0x1, RZ, P1, !PT ;  /* 0xffffffff00047810 */ /* 0x000fd60000ffe4ff */
.L_x_1487:
[-C--:B------:R-:W-:Y:S01]  /*a850*/  IADD3 R36, P1, R16, R10.reuse, RZ ;  /* 0x0000000a10247210 */ /* 0x080fe20007f3e0ff */
[----:B------:R0:W2:Y:S04]  /*a860*/  LDG.E.U8.CONSTANT R8, desc[UR8][R16.64] ;  /* 0x0000000810087981 */ /* 0x0000a8000c1e9100 */
[----:B------:R-:W-:Y:S01]  /*a870*/  IMAD.X R37, R17, 0x1, R6, P1 ;  /* 0x0000000111257824 */ /* 0x000fe200008e0606 */
[----:B------:R-:W-:-:S04]  /*a880*/  IADD3 R34, P1, R36, R10, RZ ;  /* 0x0000000a24227210 */ /* 0x000fc80007f3e0ff */
[----:B------:R-:W-:Y:S01]  /*a890*/  IADD3.X R35, R37, R6, RZ, P1, !PT ;  /* 0x0000000625237210 */ /* 0x000fe20000ffe4ff */
[----:B------:R-:W2:Y:S01]  /*a8a0*/  LDG.E.U8.CONSTANT R36, desc[UR8][R36.64] ;  /* 0x0000000824247981 */ /* 0x000ea2000c1e9100 */
[----:B------:R-:W-:-:S05]  /*a8b0*/  IADD3 R12, P1, R34, R10, RZ ;  /* 0x0000000a220c7210 */ /* 0x000fca0007f3e0ff */
[----:B------:R-:W-:Y:S01]  /*a8c0*/  IMAD.X R13, R35, 0x1, R6, P1 ;  /* 0x00000001230d7824 */ /* 0x000fe200008e0606 */
[----:B------:R-:W-:Y:S01]  /*a8d0*/  IADD3 R28, P1, R12, R10, RZ ;  /* 0x0000000a0c1c7210 */ /* 0x000fe20007f3e0ff */
[----:B------:R-:W3:Y:S03]  /*a8e0*/  LDG.E.U8.CONSTANT R35, desc[UR8][R34.64] ;  /* 0x0000000822237981 */ /* 0x000ee6000c1e9100 */
[----:B------:R-:W-:Y:S02]  /*a8f0*/  IADD3.X R29, R13, R6, RZ, P1, !PT ;  /* 0x000000060d1d7210 */ /* 0x000fe40000ffe4ff */
[----:B------:R-:W-:-:S03]  /*a900*/  IADD3 R20, P1, R28, R10, RZ ;  /* 0x0000000a1c147210 */ /* 0x000fc60007f3e0ff */
[----:B------:R-:W4:Y:S02]  /*a910*/  LDG.E.U8.CONSTANT R33, desc[UR8][R28.64] ;  /* 0x000000081c217981 */ /* 0x000f24000c1e9100 */
[----:B------:R-:W-:Y:S01]  /*a920*/  IMAD.X R21, R29, 0x1, R6, P1 ;  /* 0x000000011d157824 */ /* 0x000fe200008e0606 */
[----:B------:R-:W-:Y:S01]  /*a930*/  IADD3 R30, P1, R20, R10, RZ ;  /* 0x0000000a141e7210 */ /* 0x000fe20007f3e0ff */
[----:B------:R1:W3:Y:S03]  /*a940*/  LDG.E.U8.CONSTANT R34, desc[UR8][R12.64] ;  /* 0x000000080c227981 */ /* 0x0002e6000c1e9100 */
[----:B------:R-:W-:Y:S01]  /*a950*/  IADD3.X R31, R21, R6, RZ, P1, !PT ;  /* 0x00000006151f7210 */ /* 0x000fe20000ffe4ff */
[----:B------:R1:W4:Y:S01]  /*a960*/  LDG.E.U8.CONSTANT R32, desc[UR8][R20.64] ;  /* 0x0000000814207981 */ /* 0x000322000c1e9100 */
[----:B------:R-:W-:-:S03]  /*a970*/  IADD3 R26, P1, R30, R10, RZ ;  /* 0x0000000a1e1a7210 */ /* 0x000fc60007f3e0ff */
[----:B------:R1:W4:Y:S02]  /*a980*/  LDG.E.U8.CONSTANT R14, desc[UR8][R30.64] ;  /* 0x000000081e0e7981 */ /* 0x000324000c1e9100 */
[----:B------:R-:W-:Y:S01]  /*a990*/  IMAD.X R27, R31, 0x1, R6, P1 ;  /* 0x000000011f1b7824 */ /* 0x000fe200008e0606 */
[----:B------:R-:W-:-:S04]  /*a9a0*/  IADD3 R24, P1, R26, R10, RZ ;  /* 0x0000000a1a187210 */ /* 0x000fc80007f3e0ff */
[----:B------:R-:W-:Y:S01]  /*a9b0*/  IADD3.X R25, R27, R6, RZ, P1, !PT ;  /* 0x000000061b197210 */ /* 0x000fe20000ffe4ff */
[----:B------:R1:W4:Y:S01]  /*a9c0*/  LDG.E.U8.CONSTANT R37, desc[UR8][R26.64] ;  /* 0x000000081a257981 */ /* 0x000322000c1e9100 */
[----:B------:R-:W-:-:S03]  /*a9d0*/  IADD3 R22, P1, R24, R10, RZ ;  /* 0x0000000a18167210 */ /* 0x000fc60007f3e0ff */
[----:B------:R-:W4:Y:S02]  /*a9e0*/  LDG.E.U8.CONSTANT R24, desc[UR8][R24.64] ;  /* 0x0000000818187981 */ /* 0x000f24000c1e9100 */
[----:B------:R-:W-:Y:S01]  /*a9f0*/  IMAD.X R23, R25, 0x1, R6, P1 ;  /* 0x0000000119177824 */ /* 0x000fe200008e0606 */
[----:B0-----:R-:W-:-:S04]  /*aa00*/  IADD3 R16, P1, R22, R10, RZ ;  /* 0x0000000a16107210 */ /* 0x001fc80007f3e0ff */
[----:B------:R-:W-:Y:S02]  /*aa10*/  IADD3.X R17, R23, R6, RZ, P1, !PT ;  /* 0x0000000617117210 */ /* 0x000fe40000ffe4ff */
        /* <DEDUP_REMOVED lines=17> */
[----:B------:R-:W-:-:S04]  /*ab30*/  IADD3 R2, P1, R2, 0x10, RZ ;  /* 0x0000001002027810 */ /* 0x000fc80007f3e0ff */
[----:B------:R-:W-:Y:S02]  /*ab40*/  IADD3.X R7, RZ, R7, RZ, P1, !PT ;  /* 0x00000007ff077210 */ /* 0x000fe40000ffe4ff */
        /* <DEDUP_REMOVED lines=14> */
.L_x_1486:
[----:B------:R-:W-:Y:S05]  /*ac30*/  BSYNC B3 ;  /* 0x0000000000037941 */ /* 0x000fea0003800000 */
.L_x_1485:
        /* <DEDUP_REMOVED lines=16> */
[----:B------:R-:W-:Y:S01]  /*ad40*/  IADD3.X R9, R21, R6, RZ, P0, !PT ;  /* 0x0000000615097210 */ /* 0x000fe200007fe4ff */
[----:B------:R-:W3:Y:S01]  /*ad50*/  LDG.E.U8.CONSTANT R20, desc[UR8][R20.64] ;  /* 0x0000000814147981 */ /* 0x000ee2000c1e9100 */
[----:B------:R-:W-:-:S05]  /*ad60*/  IADD3 R22, P0, R8, R10, RZ ;  /* 0x0000000a08167210 */ /* 0x000fca0007f1e0ff */
        /* <DEDUP_REMOVED lines=19> */
.L_x_1489:
[----:B------:R-:W-:Y:S05]  /*aea0*/  BSYNC B3 ;  /* 0x0000000000037941 */ /* 0x000fea0003800000 */
.L_x_1488:
[----:B------:R-:W-:-:S04]  /*aeb0*/  ISETP.LT.U32.AND P1, PT, R2, R3, PT ;  /* 0x000000030200720c */ /* 0x000fc80003f21070 */
[----:B------:R-:W-:-:S13]  /*aec0*/  ISETP.LT.OR.EX P0, PT, R7, R0, P0, P1 ;  /* 0x000000000700720c */ /* 0x000fda0000701710 */
[----:B------:R-:W-:Y:S05]  /*aed0*/  @!P0 BRA `(.L_x_1484) ;  /* 0x0000000000308947 */ /* 0x000fea0003800000 */
[-C--:B------:R-:W-:Y:S02]  /*aee0*/  IADD3 R2, P0, R16, R10.reuse, RZ ;  /* 0x0000000a10027210 */ /* 0x080fe40007f1e0ff */
[----:B------:R-:W2:Y:S02]  /*aef0*/  LDG.E.U8.CONSTANT R16, desc[UR8][R16.64] ;  /* 0x0000000810107981 */ /* 0x000ea4000c1e9100 */
[----:B------:R-:W-:Y:S02]  /*af00*/  IADD3 R8, P1, R2, R10, RZ ;  /* 0x0000000a02087210 */ /* 0x000fe40007f3e0ff */
[----:B------:R-:W-:Y:S02]  /*af10*/  IADD3.X R3, R17, R6, RZ, P0, !PT ;  /* 0x0000000611037210 */ /* 0x000fe400007fe4ff */
[----:B------:R-:W-:-:S03]  /*af20*/  IADD3 R10, P0, R8, R10, RZ ;  /* 0x0000000a080a7210 */ /* 0x000fc60007f1e0ff */
[----:B------:R-:W-:Y:S01]  /*af30*/  IMAD.X R9, R3, 0x1, R6, P1 ;  /* 0x0000000103097824 */ /* 0x000fe200008e0606 */
[----:B------:R-:W2:Y:S04]  /*af40*/  LDG.E.U8.CONSTANT R2, desc[UR8][R2.64] ;  /* 0x0000000802027981 */ /* 0x000ea8000c1e9100 */
[----:B------:R-:W-:Y:S01]  /*af50*/  IADD3.X R11, R9, R6, RZ, P0, !PT ;  /* 0x00000006090b7210 */ /* 0x000fe200007fe4ff */
[----:B------:R-:W3:Y:S04]  /*af60*/  LDG.E.U8.CONSTANT R8, desc[UR8][R8.64] ;  /* 0x0000000808087981 */ /* 0x000ee8000c1e9100 */
[----:B------:R-:W3:Y:S01]  /*af70*/  LDG.E.U8.CONSTANT R10, desc[UR8][R10.64] ;  /* 0x000000080a0a7981 */ /* 0x000ee2000c1e9100 */
[----:B--2--5:R-:W-:-:S04]  /*af80*/  IADD3 R5, R2, R5, R16 ;  /* 0x0000000502057210 */ /* 0x024fc80007ffe010 */
[----:B---3--:R-:W-:-:S07]  /*af90*/  IADD3 R5, R10, R5, R8 ;  /* 0x000000050a057210 */ /* 0x008fce0007ffe008 */
.L_x_1484:
[----:B------:R-:W-:Y:S05]  /*afa0*/  BSYNC B2 ;  /* 0x0000000000027941 */ /* 0x000fea0003800000 */
.L_x_1483:
[----:B-----5:R0:W-:Y:S02]  /*afb0*/  STG.E.U8 desc[UR8][R18.64], R5 ;  /* 0x0000000512007986 */ /* 0x0201e4000c101108 */
.L_x_1480:
[----:B------:R-:W-:Y:S05]  /*afc0*/  BSYNC B1 ;  /* 0x0000000000017941 */ /* 0x000fea0003800000 */
.L_x_1479:
[----:B------:R-:W-:-:S07]  /*afd0*/  VIADD R15, R15, 0x80 ;  /* 0x000000800f0f7836 */ /* 0x000fce0000000000 */
.L_x_1471:
[----:B------:R-:W-:Y:S05]  /*afe0*/  BSYNC B0 ;  /* 0x0000000000007941 */ /* 0x000fea0003800000 */
.L_x_1470:
        /* <DEDUP_REMOVED lines=357> */
.L_x_1492:
        /* <DEDUP_REMOVED lines=24> */
.L_x_1495:
        /* <DEDUP_REMOVED lines=20> */
.L_x_1494:
[----:B------:R-:W-:Y:S05]  /*c900*/  BSYNC B1 ;  /* 0x0000000000017941 */ /* 0x000fea0003800000 */
.L_x_1493:
        /* <DEDUP_REMOVED lines=26> */
.L_x_1497:
        /* <DEDUP_REMOVED lines=19> */
.L_x_1498:
[----:B------:R-:W-:Y:S05]  /*cbe0*/  BSYNC B1 ;  /* 0x0000000000017941 */ /* 0x000fea0003800000 */
.L_x_1496:
        /* <DEDUP_REMOVED lines=90> */
.L_x_1502:
[----:B------:R-:W-:Y:S05]  /*d190*/  BSYNC B2 ;  /* 0x0000000000027941 */ /* 0x000fea0003800000 */
.L_x_1501:
        /* <DEDUP_REMOVED lines=9> */
[----:B------:R-:W-:Y:S02]  /*d230*/  BSSY B3, `(.L_x_1505) ;  /* 0x000005f000037945 */ /* 0x000fe40003800000 */
[----:B------:R-:W-:-:S04]  /*d240*/  IMAD R2, R2, UR4, RZ ;  /* 0x0000000402027c24 */ /* 0x000fc8000f8e02ff */
[----:B------:R-:W-:Y:S01]  /*d250*/  IMAD R11, R11, UR5, R2 ;  /* 0x000000050b0b7c24 */ /* 0x000fe2000f8e0202 */
[----:B------:R-:W-:-:S03]  /*d260*/  IADD3 R2, P0, R4, -0x1, RZ ;  /* 0xffffffff04027810 */ /* 0x000fc60007f1e0ff */
[----:B------:R-:W-:Y:S01]  /*d270*/  IMAD.IADD R7, R7, 0x1, R11 ;  /* 0x0000000107077824 */ /* 0x000fe200078e020b */
[----:B------:R-:W-:Y:S01]  /*d280*/  IADD3 R12, P2, -R2, R3, RZ ;  /* 0x00000003020c7210 */ /* 0x000fe20007f5e1ff */
[----:B------:R-:W0:Y:S02]  /*d290*/  LDC.64 R10, c[0x0][0x4a8] ;  /* 0x00012a00ff0a7b82 */ /* 0x000e240000000a00 */
[----:B------:R-:W-:Y:S01]  /*d2a0*/  IMAD R7, R7, UR10, RZ ;  /* 0x0000000a07077c24 */ /* 0x000fe2000f8e02ff */
[----:B------:R-:W-:-:S03]  /*d2b0*/  ISETP.GT.U32.AND P1, PT, R12, 0xc, PT ;  /* 0x0000000c0c00780c */ /* 0x000fc60003f24070 */
[C---:B------:R-:W-:Y:S02]  /*d2c0*/  IMAD R17, R6.reuse, UR11, R7 ;  /* 0x0000000b06117c24 */ /* 0x040fe4000f8e0207 */
[----:B------:R-:W-:-:S04]  /*d2d0*/  IMAD.WIDE.U32 R6, R6, UR10, RZ ;  /* 0x0000000a06067c25 */ /* 0x000fc8000f8e00ff */
[----:B------:R-:W-:Y:S01]  /*d2e0*/  IMAD.MOV.U32 R16, RZ, RZ, R6 ;  /* 0x000000ffff107224 */ /* 0x000fe200078e0006 */
[----:B------:R-:W-:Y:S02]  /*d2f0*/  IADD3 R17, R7, R17, RZ ;  /* 0x0000001107117210 */ /* 0x000fe40007ffe0ff */
[C---:B------:R-:W-:Y:S01]  /*d300*/  IADD3.X R7, R9.reuse, -0x1, RZ, P0, !PT ;  /* 0xffffffff09077810 */ /* 0x040fe200007fe4ff */
[----:B------:R-:W-:Y:S01]  /*d310*/  IMAD R9, R9, UR12, RZ ;  /* 0x0000000c09097c24 */ /* 0x000fe2000f8e02ff */
[----:B------:R-:W-:Y:S01]  /*d320*/  IADD3.X R6, RZ, ~UR5, RZ, P3, !PT ;  /* 0x80000005ff067c10 */ /* 0x000fe20009ffe4ff */
[----:B------:R-:W-:Y:S01]  /*d330*/  IMAD.WIDE.U32 R16, R4, UR12, R16 ;  /* 0x0000000c04107c25 */ /* 0x000fe2000f8e0010 */
[----:B------:R-:W-:-:S03]  /*d340*/  ULDC.64 UR4, c[0x0][0x480] ;  /* 0x0001200000047ab9 */ /* 0x000fc60000000a00 */
        /* <DEDUP_REMOVED lines=15> */
.L_x_1507:
[----:B------:R-:W-:Y:S01]  /*d440*/  IADD3 R36, P1, R16, R10, RZ ;  /* 0x0000000a10247210 */ /* 0x000fe20007f3e0ff */
[----:B------:R0:W2:Y:S03]  /*d450*/  LDG.E.U8.CONSTANT R8, desc[UR8][R16.64] ;  /* 0x0000000810087981 */ /* 0x0000a6000c1e9100 */
[----:B------:R-:W-:Y:S02]  /*d460*/  IADD3.X R37, R17, R6, RZ, P1, !PT ;  /* 0x0000000611257210 */ /* 0x000fe40000ffe4ff */
[----:B------:R-:W-:-:S03]  /*d470*/  IADD3 R34, P1, R36, R10, RZ ;  /* 0x0000000a24227210 */ /* 0x000fc60007f3e0ff */
[----:B------:R-:W2:Y:S02]  /*d480*/  LDG.E.U8.CONSTANT R36, desc[UR8][R36.64] ;  /* 0x0000000824247981 */ /* 0x000ea4000c1e9100 */
[----:B------:R-:W-:Y:S01]  /*d490*/  IMAD.X R35, R37, 0x1, R6, P1 ;  /* 0x0000000125237824 */ /* 0x000fe200008e0606 */
[----:B------:R-:W-:-:S04]  /*d4a0*/  IADD3 R12, P1, R34, R10, RZ ;  /* 0x0000000a220c7210 */ /* 0x000fc80007f3e0ff */
[----:B------:R-:W-:Y:S02]  /*d4b0*/  IADD3.X R13, R35, R6, RZ, P1, !PT ;  /* 0x00000006230d7210 */ /* 0x000fe40000ffe4ff */
        /* <DEDUP_REMOVED lines=8> */
[----:B------:R-:W-:Y:S01]  /*d540*/  IMAD.X R31, R21, 0x1, R6, P1 ;  /* 0x00000001151f7824 */ /* 0x000fe200008e0606 */
[----:B------:R-:W-:Y:S01]  /*d550*/  IADD3 R26, P1, R30, R10, RZ ;  /* 0x0000000a1e1a7210 */ /* 0x000fe20007f3e0ff */
[----:B------:R4:W3:Y:S03]  /*d560*/  LDG.E.U8.CONSTANT R33, desc[UR8][R28.64] ;  /* 0x000000081c217981 */ /* 0x0008e6000c1e9100 */
[----:B------:R-:W-:Y:S01]  /*d570*/  IADD3.X R27, R31, R6, RZ, P1, !PT ;  /* 0x000000061f1b7210 */ /* 0x000fe20000ffe4ff */
[----:B------:R4:W3:Y:S01]  /*d580*/  LDG.E.U8.CONSTANT R14, desc[UR8][R30.64] ;  /* 0x000000081e0e7981 */ /* 0x0008e2000c1e9100 */
[----:B------:R-:W-:-:S03]  /*d590*/  IADD3 R24, P1, R26, R10, RZ ;  /* 0x0000000a1a187210 */ /* 0x000fc60007f3e0ff */
[----:B------:R4:W3:Y:S02]  /*d5a0*/  LDG.E.U8.CONSTANT R37, desc[UR8][R26.64] ;  /* 0x000000081a257981 */ /* 0x0008e4000c1e9100 */
[----:B------:R-:W-:Y:S01]  /*d5b0*/  IMAD.X R25, R27, 0x1, R6, P1 ;  /* 0x000000011b197824 */ /* 0x000fe200008e0606 */
[----:B------:R-:W-:-:S04]  /*d5c0*/  IADD3 R22, P1, R24, R10, RZ ;  /* 0x0000000a18167210 */ /* 0x000fc80007f3e0ff */
[----:B------:R-:W-:Y:S01]  /*d5d0*/  IADD3.X R23, R25, R6, RZ, P1, !PT ;  /* 0x0000000619177210 */ /* 0x000fe20000ffe4ff */
[----:B------:R-:W3:Y:S01]  /*d5e0*/  LDG.E.U8.CONSTANT R24, desc[UR8][R24.64] ;  /* 0x0000000818187981 */ /* 0x000ee2000c1e9100 */
[----:B0-----:R-:W-:-:S05]  /*d5f0*/  IADD3 R16, P1, R22, R10, RZ ;  /* 0x0000000a16107210 */ /* 0x001fca0007f3e0ff */
[----:B------:R-:W-:Y:S01]  /*d600*/  IMAD.X R17, R23, 0x1, R6, P1 ;  /* 0x0000000117117824 */ /* 0x000fe200008e0606 */
[----:B-1----:R-:W-:Y:S01]  /*d610*/  IADD3 R12, P1, R16, R10, RZ ;  /* 0x0000000a100c7210 */ /* 0x002fe20007f3e0ff */
[----:B------:R-:W3:Y:S03]  /*d620*/  LDG.E.U8.CONSTANT R23, desc[UR8][R22.64] ;  /* 0x0000000816177981 */ /* 0x000ee6000c1e9100 */
[----:B------:R-:W-:Y:S01]  /*d630*/  IADD3.X R13, R17, R6, RZ, P1, !PT ;  /* 0x00000006110d7210 */ /* 0x000fe20000ffe4ff */
[----:B------:R-:W3:Y:S01]  /*d640*/  LDG.E.U8.CONSTANT R16, desc[UR8][R16.64] ;  /* 0x0000000810107981 */ /* 0x000ee2000c1e9100 */
[----:B----4-:R-:W-:-:S05]  /*d650*/  IADD3 R20, P1, R12, R10, RZ ;  /* 0x0000000a0c147210 */ /* 0x010fca0007f3e0ff */
[----:B------:R-:W-:Y:S01]  /*d660*/  IMAD.X R21, R13, 0x1, R6, P1 ;  /* 0x000000010d157824 */ /* 0x000fe200008e0606 */
[----:B------:R-:W-:Y:S01]  /*d670*/  IADD3 R28, P1, R20, R10, RZ ;  /* 0x0000000a141c7210 */ /* 0x000fe20007f3e0ff */
[----:B------:R-:W4:Y:S03]  /*d680*/  LDG.E.U8.CONSTANT R13, desc[UR8][R12.64] ;  /* 0x000000080c0d7981 */ /* 0x000f26000c1e9100 */
[----:B------:R-:W-:Y:S01]  /*d690*/  IADD3.X R29, R21, R6, RZ, P1, !PT ;  /* 0x00000006151d7210 */ /* 0x000fe20000ffe4ff */
[----:B------:R-:W4:Y:S01]  /*d6a0*/  LDG.E.U8.CONSTANT R20, desc[UR8][R20.64] ;  /* 0x0000000814147981 */ /* 0x000f22000c1e9100 */
[----:B------:R-:W-:-:S05]  /*d6b0*/  IADD3 R30, P1, R28, R10, RZ ;  /* 0x0000000a1c1e7210 */ /* 0x000fca0007f3e0ff */
        /* <DEDUP_REMOVED lines=22> */
.L_x_1506:
[----:B------:R-:W-:Y:S05]  /*d820*/  BSYNC B3 ;  /* 0x0000000000037941 */ /* 0x000fea0003800000 */
.L_x_1505:
[----:B------:R-:W-:Y:S01]  /*d830*/  IADD3 R4, P2, -R2, R3, RZ ;  /* 0x0000000302047210 */ /* 0x000fe20007f5e1ff */
[----:B------:R-:W-:Y:S03]  /*d840*/  BSSY B3, `(.L_x_1508) ;  /* 0x0000025000037945 */ /* 0x000fe60003800000 */
[----:B------:R-:W-:Y:S01]  /*d850*/  ISETP.GT.U32.AND P1, PT, R4, 0x4, PT ;  /* 0x000000040400780c */ /* 0x000fe20003f24070 */
[----:B------:R-:W-:-:S05]  /*d860*/  IMAD.X R4, R0, 0x1, ~R7, P2 ;  /* 0x0000000100047824 */ /* 0x000fca00010e0e07 */
[----:B------:R-:W-:-:S13]  /*d870*/  ISETP.GT.AND.EX P1, PT, R4, RZ, PT, P1 ;  /* 0x000000ff0400720c */ /* 0x000fda0003f24310 */
[----:B------:R-:W-:Y:S05]  /*d880*/  @!P1 BRA `(.L_x_1509) ;  /* 0x0000000000809947 */ /* 0x000fea0003800000 */
[----:B------:R-:W-:Y:S02]  /*d890*/  IADD3 R28, P0, R16, R10, RZ ;  /* 0x0000000a101c7210 */ /* 0x000fe40007f1e0ff */
[----:B------:R-:W2:Y:S02]  /*d8a0*/  LDG.E.U8.CONSTANT R16, desc[UR8][R16.64] ;  /* 0x0000000810107981 */ /* 0x000ea4000c1e9100 */
        /* <DEDUP_REMOVED lines=14> */
[----:B------:R-:W-:Y:S01]  /*d990*/  IMAD.X R25, R23, 0x1, R6, P0 ;  /* 0x0000000117197824 */ /* 0x000fe200000e0606 */
[----:B------:R-:W-:Y:S01]  /*d9a0*/  IADD3 R26, P0, R24, R10, RZ ;  /* 0x0000000a181a7210 */ /* 0x000fe20007f1e0ff */
[----:B------:R-:W4:Y:S03]  /*d9b0*/  LDG.E.U8.CONSTANT R22, desc[UR8][R22.64] ;  /* 0x0000000816167981 */ /* 0x000f26000c1e9100 */
[----:B------:R-:W-:-:S02]  /*d9c0*/  IADD3.X R27, R25, R6, RZ, P0, !PT ;  /* 0x00000006191b7210 */ /* 0x000fc400007fe4ff */
        /* <DEDUP_REMOVED lines=8> */
[----:B------:R-:W-:Y:S02]  /*da50*/  IADD3 R16, P1, R26, R10, RZ ;  /* 0x0000000a1a107210 */ /* 0x000fe40007f3e0ff */
[----:B------:R-:W-:Y:S02]  /*da60*/  IADD3 R4, R14, R4, R25 ;  /* 0x000000040e047210 */ /* 0x000fe40007ffe019 */
[----:B------:R-:W-:Y:S02]  /*da70*/  IADD3.X R17, R27, R6, RZ, P1, !PT ;  /* 0x000000061b117210 */ /* 0x000fe40000ffe4ff */
[----:B------:R-:W-:-:S07]  /*da80*/  PRMT R5, R4, 0x7610, R5 ;  /* 0x0000761004057816 */ /* 0x000fce0000000005 */
.L_x_1509:
[----:B------:R-:W-:Y:S05]  /*da90*/  BSYNC B3 ;  /* 0x0000000000037941 */ /* 0x000fea0003800000 */
.L_x_1508:
        /* <DEDUP_REMOVED lines=15> */
.L_x_1504:
[----:B------:R-:W-:Y:S05]  /*db90*/  BSYNC B2 ;  /* 0x0000000000027941 */ /* 0x000fea0003800000 */
.L_x_1503:
[----:B-----5:R0:W-:Y:S02]  /*dba0*/  STG.E.U8 desc[UR8][R18.64], R5 ;  /* 0x0000000512007986 */ /* 0x0201e4000c101108 */
.L_x_1500:
[----:B------:R-:W-:Y:S05]  /*dbb0*/  BSYNC B1 ;  /* 0x0000000000017941 */ /* 0x000fea0003800000 */
.L_x_1499:
[----:B------:R-:W-:-:S07]  /*dbc0*/  IADD3 R15, R15, 0x80, RZ ;  /* 0x000000800f0f7810 */ /* 0x000fce0007ffe0ff */
.L_x_1491:
[----:B------:R-:W-:Y:S05]  /*dbd0*/  BSYNC B0 ;  /* 0x0000000000007941 */ /* 0x000fea0003800000 */
.L_x_1490:
        /* <DEDUP_REMOVED lines=357> */
.L_x_1512:
        /* <DEDUP_REMOVED lines=21> */
[----:B------:R-:W-:Y:S01]  /*f380*/  IMAD.MOV.U32 R4, RZ, RZ, R2 ;  /* 0x000000ffff047224 */ /* 0x000fe200078e0002 */
[----:B------:R-:W-:Y:S01]  /*f390*/  MOV R5, R3 ;  /* 0x0000000300057202 */ /* 0x000fe20000000f00 */
[----:B------:R-:W-:Y:S06]  /*f3a0*/  BRA `(.L_x_1514) ;  /* 0x0000000000507947 */ /* 0x000fec0003800000 */
.L_x_1515:
        /* <DEDUP_REMOVED lines=20> */
.L_x_1514:
[----:B------:R-:W-:Y:S05]  /*f4f0*/  BSYNC B1 ;  /* 0x0000000000017941 */ /* 0x000fea0003800000 */
.L_x_1513:
        /* <DEDUP_REMOVED lines=22> */
[----:B------:R-:W-:Y:S05]  /*f660*/  CALL.REL.NOINC `($__internal_10_$__cuda_sm20_div_s64) ;  /* 0x00000068004c7944 */ /* 0x000fea0003c00000 */
[----:B------:R-:W-:Y:S01]  /*f670*/  IMAD.MOV.U32 R4, RZ, RZ, R2 ;  /* 0x000000ffff047224 */ /* 0x000fe200078e0002 */
[----:B------:R-:W-:Y:S01]  /*f680*/  MOV R5, R3 ;  /* 0x0000000300057202 */ /* 0x000fe20000000f00 */
[----:B------:R-:W-:Y:S06]  /*f690*/  BRA `(.L_x_1518) ;  /* 0x00000000004c7947 */ /* 0x000fec0003800000 */
.L_x_1517:
        /* <DEDUP_REMOVED lines=19> */
.L_x_1518:
[----:B------:R-:W-:Y:S05]  /*f7d0*/  BSYNC B1 ;  /* 0x0000000000017941 */ /* 0x000fea0003800000 */
.L_x_1516:
        /* <DEDUP_REMOVED lines=19> */
[--C-:B------:R-:W-:Y:S01]  /*f910*/  IMAD.MOV.U32 R9, RZ, RZ, R19.reuse ;  /* 0x000000ffff097224 */ /* 0x100fe200078e0013 */
        /* <DEDUP_REMOVED lines=18> */
[----:B------:R-:W-:Y:S01]  /*fa40*/  IMAD R25, R14, R23, R18 ;  /* 0x000000170e197224 */ /* 0x000fe200078e0212 */
[----:B------:R-:W-:Y:S01]  /*fa50*/  MOV R24, R26 ;  /* 0x0000001a00187202 */ /* 0x000fe20000000f00 */
[C---:B------:R-:W-:Y:S02]  /*fa60*/  IMAD R9, R29.reuse, R21, R4 ;  /* 0x000000151d097224 */ /* 0x040fe400078e0204 */
[----:B------:R-:W-:Y:S01]  /*fa70*/  IMAD.WIDE.U32 R28, R29, R20, R6 ;  /* 0x000000141d1c7225 */ /* 0x000fe200078e0006 */
[----:B------:R-:W-:-:S03]  /*fa80*/  IADD3 R25, R27, R25, RZ ;  /* 0x000000191b197210 */ /* 0x000fc60007ffe0ff */
[----:B------:R-:W-:Y:S02]  /*fa90*/  IMAD.IADD R9, R29, 0x1, R9 ;  /* 0x000000011d097824 */ /* 0x000fe400078e0209 */
[----:B--2---:R-:W-:-:S04]  /*faa0*/  IMAD.WIDE.U32 R30, R28, R12, R24 ;  /* 0x0000000c1c1e7225 */ /* 0x004fc800078e0018 */
[----:B------:R-:W-:-:S04]  /*fab0*/  IMAD R9, R9, R12, RZ ;  /* 0x0000000c09097224 */ /* 0x000fc800078e02ff */
        /* <DEDUP_REMOVED lines=26> */
[----:B------:R-:W-:Y:S02]  /*fc60*/  @P1 IADD3.X R23, R27, R23, RZ, P4, !PT ;  /* 0x000000171b171210 */ /* 0x000fe400027fe4ff */
[----:B------:R-:W-:Y:S01]  /*fc70*/  IADD3 R20, P2, R24, R10, RZ ;  /* 0x0000000a18147210 */ /* 0x000fe20007f5e0ff */
        /* <DEDUP_REMOVED lines=11> */
[-C--:B------:R-:W-:Y:S02]  /*fd30*/  IADD3.X R9, RZ, R19.reuse, RZ, P2, !PT ;  /* 0x00000013ff097210 */ /* 0x080fe400017fe4ff */
[----:B------:R-:W-:Y:S01]  /*fd40*/  @P1 IADD3.X R9, RZ, R19, RZ, P3, !PT ;  /* 0x00000013ff091210 */ /* 0x000fe20001ffe4ff */
[----:B--2---:R-:W-:-:S04]  /*fd50*/  IMAD.IADD R5, R5, 0x1, R20 ;  /* 0x0000000105057824 */ /* 0x004fc800078e0214 */
[----:B---3--:R-:W-:-:S05]  /*fd60*/  @P1 IMAD.IADD R2, R5, 0x1, R10 ;  /* 0x0000000105021824 */ /* 0x008fca00078e020a */
[----:B------:R-:W-:-:S07]  /*fd70*/  @P1 PRMT R5, R2, 0x7610, R5 ;  /* 0x0000761002051816 */ /* 0x000fce0000000005 */
.L_x_1522:
[----:B------:R-:W-:Y:S05]  /*fd80*/  BSYNC B2 ;  /* 0x0000000000027941 */ /* 0x000fea0003800000 */
.L_x_1521:
        /* <DEDUP_REMOVED lines=9> */
[----:B------:R-:W-:-:S04]  /*fe20*/  IMAD.WIDE.U32 R6, R11, UR4, R6 ;  /* 0x000000040b067c25 */ /* 0x000fc8000f8e0006 */
[----:B------:R-:W-:-:S04]  /*fe30*/  IMAD R2, R2, UR4, RZ ;  /* 0x0000000402027c24 */ /* 0x000fc8000f8e02ff */
[----:B------:R-:W-:Y:S01]  /*fe40*/  IMAD R11, R11, UR5, R2 ;  /* 0x000000050b0b7c24 */ /* 0x000fe2000f8e0202 */
[----:B------:R-:W-:-:S04]  /*fe50*/  IADD3 R2, P0, R4, -0x1, RZ ;  /* 0xffffffff04027810 */ /* 0x000fc80007f1e0ff */
[----:B------:R-:W-:Y:S02]  /*fe60*/  IADD3 R7, R7, R11, RZ ;  /* 0x0000000b07077210 */ /* 0x000fe40007ffe0ff */
[----:B------:R-:W0:Y:S01]  /*fe70*/  LDC.64 R10, c[0x0][0x4a8] ;  /* 0x00012a00ff0a7b82 */ /* 0x000e220000000a00 */
[----:B------:R-:W-:Y:S02]  /*fe80*/  IADD3 R12, P2, -R2, R3, RZ ;  /* 0x00000003020c7210 */ /* 0x000fe40007f5e1ff */
[----:B------:R-:W-:Y:S02]  /*fe90*/  IMAD R7, R7, UR10, RZ ;  /* 0x0000000a07077c24 */ /* 0x000fe4000f8e02ff */
[----:B------:R-:W-:Y:S02]  /*fea0*/  ISETP.GT.U32.AND P1, PT, R12, 0xc, PT ;  /* 0x0000000c0c00780c */ /* 0x000fe40003f24070 */
[C---:B------:R-:W-:Y:S02]  /*feb0*/  IMAD R19, R6.reuse, UR11, R7 ;  /* 0x0000000b06137c24 */ /* 0x040fe4000f8e0207 */
[----:B------:R-:W-:-:S04]  /*fec0*/  IMAD.WIDE.U32 R6, R6, UR10, RZ ;  /* 0x0000000a06067c25 */ /* 0x000fc8000f8e00ff */
[----:B------:R-:W-:Y:S01]  /*fed0*/  IMAD.IADD R19, R7, 0x1, R19 ;  /* 0x0000000107137824 */ /* 0x000fe200078e0213 */
[C---:B------:R-:W-:Y:S01]  /*fee0*/  IADD3.X R7, R9.reuse, -0x1, RZ, P0, !PT ;  /* 0xffffffff09077810 */ /* 0x040fe200007fe4ff */
[----:B------:R-:W-:Y:S01]  /*fef0*/  IMAD R9, R9, UR12, RZ ;  /* 0x0000000c09097c24 */ /* 0x000fe2000f8e02ff */
[----:B------:R-:W-:Y:S01]  /*ff00*/  MOV R18, R6 ;  /* 0x0000000600127202 */ /* 0x000fe20000000f00 */
[----:B------:R-:W-:Y:S01]  /*ff10*/  IMAD.X R6, RZ, RZ, ~UR5, P3 ;  /* 0x80000005ff067e24 */ /* 0x000fe200098e06ff */
[----:B------:R-:W-:Y:S01]  /*ff20*/  IADD3.X R12, ~R7, R0, RZ, P2, !PT ;  /* 0x00000000070c7210 */ /* 0x000fe200017fe5ff */
[C---:B------:R-:W-:Y:S01]  /*ff30*/  IMAD R9, R4.reuse, UR13, R9 ;  /* 0x0000000d04097c24 */ /* 0x040fe2000f8e0209 */
[----:B------:R-:W-:Y:S01]  /*ff40*/  ULDC.64 UR4, c[0x0][0x480] ;  /* 0x0001200000047ab9 */ /* 0x000fe20000000a00 */
        /* <DEDUP_REMOVED lines=14> */
.L_x_1527:
        /* <DEDUP_REMOVED lines=62> */
.L_x_1526:
[----:B------:R-:W-:Y:S05]  /*10410*/  BSYNC B3 ;  /* 0x0000000000037941 */ /* 0x000fea0003800000 */
.L_x_1525:
        /* <DEDUP_REMOVED lines=38> */
.L_x_1529:
[----:B------:R-:W-:Y:S05]  /*10680*/  BSYNC B3 ;  /* 0x0000000000037941 */ /* 0x000fea0003800000 */
.L_x_1528:
        /* <DEDUP_REMOVED lines=15> */
.L_x_1524:
[----:B------:R-:W-:Y:S05]  /*10780*/  BSYNC B2 ;  /* 0x0000000000027941 */ /* 0x000fea0003800000 */
.L_x_1523:
[----:B-----5:R0:W-:Y:S02]  /*10790*/  STG.E.U8 desc[UR8][R16.64], R5 ;  /* 0x0000000510007986 */ /* 0x0201e4000c101108 */
.L_x_1520:
[----:B------:R-:W-:Y:S05]  /*107a0*/  BSYNC B1 ;  /* 0x0000000000017941 */ /* 0x000fea0003800000 */
.L_x_1519:
[----:B------:R-:W-:-:S07]  /*107b0*/  VIADD R15, R15, 0x80 ;  /* 0x000000800f0f7836 */ /* 0x000fce0000000000 */
.L_x_1511:
[----:B------:R-:W-:Y:S05]  /*107c0*/  BSYNC B0 ;  /* 0x0000000000007941 */ /* 0x000fea0003800000 */
.L_x_1510:
        /* <DEDUP_REMOVED lines=357> */
.L_x_1532:
        /* <DEDUP_REMOVED lines=24> */
.L_x_1535:
        /* <DEDUP_REMOVED lines=20> */
.L_x_1534:
[----:B------:R-:W-:Y:S05]  /*120e0*/  BSYNC B1 ;  /* 0x0000000000017941 */ /* 0x000fea0003800000 */
.L_x_1533:
        /* <DEDUP_REMOVED lines=26> */
.L_x_1537:
        /* <DEDUP_REMOVED lines=19> */
.L_x_1538:
[----:B------:R-:W-:Y:S05]  /*123c0*/  BSYNC B1 ;  /* 0x0000000000017941 */ /* 0x000fea0003800000 */
.L_x_1536:
        /* <DEDUP_REMOVED lines=90> */
.L_x_1542:
[----:B------:R-:W-:Y:S05]  /*12970*/  BSYNC B2 ;  /* 0x0000000000027941 */ /* 0x000fea0003800000 */
.L_x_1541:
        /* <DEDUP_REMOVED lines=42> */
.L_x_1547:
        /* <DEDUP_REMOVED lines=62> */
.L_x_1546:
[----:B------:R-:W-:Y:S05]  /*13000*/  BSYNC B3 ;  /* 0x0000000000037941 */ /* 0x000fea0003800000 */
.L_x_1545:
        /* <DEDUP_REMOVED lines=38> */
.L_x_1549:
[----:B------:R-:W-:Y:S05]  /*13270*/  BSYNC B3 ;  /* 0x0000000000037941 */ /* 0x000fea0003800000 */
.L_x_1548:
        /* <DEDUP_REMOVED lines=15> */
.L_x_1544:
[----:B------:R-:W-:Y:S05]  /*13370*/  BSYNC B2 ;  /* 0x0000000000027941 */ /* 0x000fea0003800000 */
.L_x_1543:
[----:B-----5:R0:W-:Y:S02]  /*13380*/  STG.E.U8 desc[UR8][R16.64], R5 ;  /* 0x0000000510007986 */ /* 0x0201e4000c101108 */
.L_x_1540:
[----:B------:R-:W-:Y:S05]  /*13390*/  BSYNC B1 ;  /* 0x0000000000017941 */ /* 0x000fea0003800000 */
.L_x_1539:
[----:B------:R-:W-:-:S07]  /*133a0*/  IADD3 R15, R15, 0x80, RZ ;  /* 0x000000800f0f7810 */ /* 0x000fce0007ffe0ff */
.L_x_1531:
[----:B------:R-:W-:Y:S05]  /*133b0*/  BSYNC B0 ;  /* 0x0000000000007941 */ /* 0x000fea0003800000 */
.L_x_1530:
        /* <DEDUP_REMOVED lines=356> */
.L_x_1550:
        /* <DEDUP_REMOVED lines=20> */
[----:B------:R-:W-:Y:S05]  /*14b40*/  CALL.REL.NOINC `($__internal_10_$__cuda_sm20_div_s64) ;  /* 0x0000001400147944 */ /* 0x000fea0003c00000 */
[----:B------:R-:W-:Y:S05]  /*14b50*/  BRA `(.L_x_1552) ;  /* 0x0000000000507947 */ /* 0x000fea0003800000 */
.L_x_1553:
[----:B------:R-:W-:Y:S01]  /*14b60*/  ULDC UR4, c[0x0][0x498] ;  /* 0x0001260000047ab9 */ /* 0x000fe20000000800 */
[----:B------:R-:W-:Y:S01]  /*14b70*/  MOV R2, RZ ;  /* 0x000000ff00027202 */ /* 0x000fe20000000f00 */
[----:B------:R-:W0:Y:S01]  /*14b80*/  I2F.U32.RP R4, UR4 ;  /* 0x0000000400047d06 */ /* 0x000e220008209000 */
[----:B------:R-:W-:-:S07]  /*14b90*/  ISETP.NE.U32.AND P2, PT, RZ, UR4, PT ;  /* 0x00000004ff007c0c */ /* 0x000fce000bf45070 */
[----:B0-----:R-:W0:Y:S02]  /*14ba0*/  MUFU.RCP R4, R4 ;  /* 0x0000000400047308 */ /* 0x001e240000001000 */
[----:B0-----:R-:W-:-:S06]  /*14bb0*/  IADD3 R3, R4, 0xffffffe, RZ ;  /* 0x0ffffffe04037810 */ /* 0x001fcc0007ffe0ff */
[----:B------:R-:W0:Y:S02]  /*14bc0*/  F2I.FTZ.U32.TRUNC.NTZ R3, R3 ;  /* 0x0000000300037305 */ /* 0x000e24000021f000 */
[----:B0-----:R-:W-:-:S04]  /*14bd0*/  IMAD.MOV R5, RZ, RZ, -R3 ;  /* 0x000000ffff057224 */ /* 0x001fc800078e0a03 */
[----:B------:R-:W-:-:S04]  /*14be0*/  IMAD R5, R5, UR4, RZ ;  /* 0x0000000405057c24 */ /* 0x000fc8000f8e02ff */
[----:B------:R-:W-:-:S04]  /*14bf0*/  IMAD.HI.U32 R5, R3, R5, R2 ;  /* 0x0000000503057227 */ /* 0x000fc800078e0002 */
[----:B------:R-:W-:Y:S02]  /*14c00*/  IMAD.MOV.U32 R3, RZ, RZ, RZ ;  /* 0x000000ffff037224 */ /* 0x000fe400078e00ff */
        /* <DEDUP_REMOVED lines=9> */
.L_x_1552:
[----:B------:R-:W-:Y:S05]  /*14ca0*/  BSYNC B0 ;  /* 0x0000000000007941 */ /* 0x000fea0003800000 */
.L_x_1551:
        /* <DEDUP_REMOVED lines=26> */
.L_x_1555:
        /* <DEDUP_REMOVED lines=19> */
.L_x_1556:
[----:B------:R-:W-:Y:S05]  /*14f80*/  BSYNC B0 ;  /* 0x0000000000007941 */ /* 0x000fea0003800000 */
.L_x_1554:
        /* <DEDUP_REMOVED lines=28> */
[----:B------:R-:W-:Y:S01]  /*15150*/  IADD3 R27, P1, RZ, -R8, RZ ;  /* 0x80000008ff1b7210 */ /* 0x000fe20007f3e0ff */
[----:B------:R-:W-:Y:S01]  /*15160*/  IMAD.MOV.U32 R23, RZ, RZ, RZ ;  /* 0x000000ffff177224 */ /* 0x000fe200078e00ff */
[----:B------:R-:W-:-:S03]  /*15170*/  MOV R22, R6 ;  /* 0x0000000600167202 */ /* 0x000fc60000000f00 */
[----:B------:R-:W-:Y:S02]  /*15180*/  IMAD.X R9, RZ, RZ, ~R7, P1 ;  /* 0x000000ffff097224 */ /* 0x000fe400008e0e07 */
[----:B------:R-:W1:Y:S08]  /*15190*/  LDC.64 R20, c[0x0][0x498] ;  /* 0x00012600ff147b82 */ /* 0x000e700000000a00 */
[----:B------:R-:W2:Y:S08]  /*151a0*/  LDC.64 R18, c[0x0][0x4b0] ;  /* 0x00012c00ff127b82 */ /* 0x000eb00000000a00 */
[----:B------:R-:W3:Y:S01]  /*151b0*/  LDC.64 R10, c[0x0][0x480] ;  /* 0x00012000ff0a7b82 */ /* 0x000ee20000000a00 */
[----:B0-----:R-:W-:-:S02]  /*151c0*/  IMAD R26, R7, R12, RZ ;  /* 0x0000000c071a7224 */ /* 0x001fc400078e02ff */
[----:B------:R-:W-:-:S04]  /*151d0*/  IMAD.WIDE.U32 R24, R8, R12, R22 ;  /* 0x0000000c08187225 */ /* 0x000fc800078e0016 */
[----:B------:R-:W-:Y:S01]  /*151e0*/  IMAD R23, R8, R13, R26 ;  /* 0x0000000d08177224 */ /* 0x000fe200078e021a */
[----:B------:R-:W-:Y:S01]  /*151f0*/  MOV R22, R24 ;  /* 0x0000001800167202 */ /* 0x000fe20000000f00 */
[----:B-1----:R-:W-:-:S03]  /*15200*/  IMAD R4, R9, R20, RZ ;  /* 0x0000001409047224 */ /* 0x002fc600078e02ff */
[----:B------:R-:W-:Y:S01]  /*15210*/  IADD3 R23, R25, R23, RZ ;  /* 0x0000001719177210 */ /* 0x000fe20007ffe0ff */
[C---:B------:R-:W-:Y:S02]  /*15220*/  IMAD R9, R27.reuse, R21, R4 ;  /* 0x000000151b097224 */ /* 0x040fe400078e0204 */
[----:B------:R-:W-:-:S04]  /*15230*/  IMAD.WIDE.U32 R26, R27, R20, R14 ;  /* 0x000000141b1a7225 */ /* 0x000fc800078e000e */
        /* <DEDUP_REMOVED lines=47> */
.L_x_1558:
[----:B------:R-:W-:Y:S05]  /*15530*/  BSYNC B0 ;  /* 0x0000000000007941 */ /* 0x000fea0003800000 */
.L_x_1557:
        /* <DEDUP_REMOVED lines=9> */
[----:B------:R-:W-:Y:S01]  /*155d0*/  IMAD.WIDE.U32 R10, R7, UR4, R14 ;  /* 0x00000004070a7c25 */ /* 0x000fe2000f8e000e */
[----:B------:R-:W-:Y:S01]  /*155e0*/  IADD3.X R12, RZ, ~UR5, RZ, P3, !PT ;  /* 0x80000005ff0c7c10 */ /* 0x000fe20009ffe4ff */
[----:B------:R-:W0:Y:S02]  /*155f0*/  LDC.64 R14, c[0x0][0x4a8] ;  /* 0x00012a00ff0e7b82 */ /* 0x000e240000000a00 */
[----:B------:R-:W-:-:S02]  /*15600*/  IMAD R2, R2, UR4, RZ ;  /* 0x0000000402027c24 */ /* 0x000fc4000f8e02ff */
[----:B------:R-:W-:Y:S02]  /*15610*/  IMAD R12, R12, UR6, RZ ;  /* 0x000000060c0c7c24 */ /* 0x000fe4000f8e02ff */
[----:B------:R-:W-:Y:S01]  /*15620*/  IMAD R7, R7, UR5, R2 ;  /* 0x0000000507077c24 */ /* 0x000fe2000f8e0202 */
[----:B------:R-:W-:Y:S01]  /*15630*/  IADD3 R2, P0, R4, -0x1, RZ ;  /* 0xffffffff04027810 */ /* 0x000fe20007f1e0ff */
[----:B------:R-:W-:-:S03]  /*15640*/  ULDC.64 UR4, c[0x0][0x480] ;  /* 0x0001200000047ab9 */ /* 0x000fc60000000a00 */
[----:B------:R-:W-:Y:S02]  /*15650*/  IADD3 R7, R11, R7, RZ ;  /* 0x000000070b077210 */ /* 0x000fe40007ffe0ff */
        /* <DEDUP_REMOVED lines=8> */
[----:B0-----:R-:W-:-:S04]  /*156e0*/  IMAD.WIDE.U32 R14, R19, UR6, R14 ;  /* 0x00000006130e7c25 */ /* 0x001fc8000f8e000e */
[----:B------:R-:W-:Y:S02]  /*156f0*/  IMAD.X R18, R0, 0x1, ~R7, P2 ;  /* 0x0000000100127824 */ /* 0x000fe400010e0e07 */
[C---:B------:R-:W-:Y:S02]  /*15700*/  IMAD R13, R4.reuse, UR11, R9 ;  /* 0x0000000b040d7c24 */ /* 0x040fe4000f8e0209 */
[----:B------:R-:W-:Y:S01]  /*15710*/  IMAD.WIDE.U32 R8, R4, UR10, R10 ;  /* 0x0000000a04087c25 */ /* 0x000fe2000f8e000a */
[----:B------:R-:W-:-:S04]  /*15720*/  ISETP.GT.AND.EX P1, PT, R18, RZ, PT, P1 ;  /* 0x000000ff1200720c */ /* 0x000fc80003f24310 */
[----:B------:R-:W-:Y:S01]  /*15730*/  IADD3 R11, R9, R13, RZ ;  /* 0x0000000d090b7210 */ /* 0x000fe20007ffe0ff */
[----:B------:R-:W-:Y:S01]  /*15740*/  IMAD R9, R19, UR7, R12 ;  /* 0x0000000713097c24 */ /* 0x000fe2000f8e020c */
[----:B------:R-:W-:-:S03]  /*15750*/  IADD3 R6, P0, P2, R8, UR4, R6 ;  /* 0x0000000408067c10 */ /* 0x000fc6000fa1e006 */
[----:B------:R-:W-:Y:S01]  /*15760*/  IMAD.IADD R8, R15, 0x1, R9 ;  /* 0x000000010f087824 */ /* 0x000fe200078e0209 */
[----:B------:R-:W-:Y:S02]  /*15770*/  IADD3.X R11, R11, UR5, RZ, P0, P2 ;  /* 0x000000050b0b7c10 */ /* 0x000fe400087e44ff */
[----:B------:R-:W-:Y:S01]  /*15780*/  PLOP3.LUT P0, PT, PT, PT, PT, 0x80, 0x0 ;  /* 0x000000000000781c */ /* 0x000fe20003f0f070 */
[----:B------:R-:W-:-:S12]  /*15790*/  @!P1 BRA `(.L_x_1562) ;  /* 0x00000004000c9947 */ /* 0x000fd80003800000 */
[----:B------:R-:W-:Y:S02]  /*157a0*/  IADD3 R9, P1, R3, -0xc, RZ ;  /* 0xfffffff403097810 */ /* 0x000fe40007f3e0ff */
[----:B------:R-:W-:Y:S02]  /*157b0*/  PLOP3.LUT P0, PT, PT, PT, PT, 0x8, 0x0 ;  /* 0x000000000000781c */ /* 0x000fe40003f0e170 */
[----:B------:R-:W-:-:S11]  /*157c0*/  IADD3.X R4, R0, -0x1, RZ, P1, !PT ;  /* 0xffffffff00047810 */ /* 0x000fd60000ffe4ff */
.L_x_1563:
[----:B------:R-:W-:Y:S01]  /*157d0*/  IADD3 R26, P1, R6, R14, RZ ;  /* 0x0000000e061a7210 */ /* 0x000fe20007f3e0ff */
[----:B------:R-:W-:Y:S01]  /*157e0*/  IMAD.MOV.U32 R29, RZ, RZ, R11 ;  /* 0x000000ffff1d7224 */ /* 0x000fe200078e000b */
[----:B------:R-:W-:Y:S02]  /*157f0*/  MOV R28, R6 ;  /* 0x00000006001c7202 */ /* 0x000fe40000000f00 */
[----:B------:R-:W-:Y:S02]  /*15800*/  IADD3.X R27, R11, R8, RZ, P1, !PT ;  /* 0x000000080b1b7210 */ /* 0x000fe40000ffe4ff */
[-C--:B------:R-:W-:Y:S02]  /*15810*/  IADD3 R30, P1, R26, R14.reuse, RZ ;  /* 0x0000000e1a1e7210 */ /* 0x080fe40007f3e0ff */
[----:B------:R-:W2:Y:S03]  /*15820*/  LDG.E.U8.CONSTANT R28, desc[UR8][R28.64] ;  /* 0x000000081c1c7981 */ /* 0x000ea6000c1e9100 */
[----:B------:R-:W-:Y:S01]  /*15830*/  IMAD.X R31, R27, 0x1, R8, P1 ;  /* 0x000000011b1f7824 */ /* 0x000fe200008e0608 */
[----:B------:R-:W-:Y:S01]  /*15840*/  IADD3 R32, P1, R30, R14, RZ ;  /* 0x0000000e1e207210 */ /* 0x000fe20007f3e0ff */
[----:B------:R0:W2:Y:S03]  /*15850*/  LDG.E.U8.CONSTANT R6, desc[UR8][R26.64] ;  /* 0x000000081a067981 */ /* 0x0000a6000c1e9100 */
[----:B------:R-:W-:-:S02]  /*15860*/  IADD3.X R33, R31, R8, RZ, P1, !PT ;  /* 0x000000081f217210 */ /* 0x000fc40000ffe4ff */
        /* <DEDUP_REMOVED lines=10> */
[----:B------:R-:W-:-:S04]  /*15910*/  IADD3 R10, P1, R12, R14, RZ ;  /* 0x0000000e0c0a7210 */ /* 0x000fc80007f3e0ff */
[----:B------:R-:W-:Y:S02]  /*15920*/  IADD3.X R11, R13, R8, RZ, P1, !PT ;  /* 0x000000080d0b7210 */ /* 0x000fe40000ffe4ff */
[-C--:B------:R-:W-:Y:S01]  /*15930*/  IADD3 R20, P1, R10, R14.reuse, RZ ;  /* 0x0000000e0a147210 */ /* 0x080fe20007f3e0ff */
[----:B------:R4:W3:Y:S04]  /*15940*/  LDG.E.U8.CONSTANT R19, desc[UR8][R12.64] ;  /* 0x000000080c137981 */ /* 0x0008e8000c1e9100 */
[----:B------:R-:W-:Y:S01]  /*15950*/  IMAD.X R21, R11, 0x1, R8, P1 ;  /* 0x000000010b157824 */ /* 0x000fe200008e0608 */
[----:B------:R-:W-:Y:S01]  /*15960*/  IADD3 R22, P1, R20, R14, RZ ;  /* 0x0000000e14167210 */ /* 0x000fe20007f3e0ff */
[----:B------:R-:W3:Y:S03]  /*15970*/  LDG.E.U8.CONSTANT R10, desc[UR8][R10.64] ;  /* 0x000000080a0a7981 */ /* 0x000ee6000c1e9100 */
[----:B------:R-:W-:Y:S01]  /*15980*/  IADD3.X R23, R21, R8, RZ, P1, !PT ;  /* 0x0000000815177210 */ /* 0x000fe20000ffe4ff */
[----:B------:R-:W3:Y:S01]  /*15990*/  LDG.E.U8.CONSTANT R20, desc[UR8][R20.64] ;  /* 0x0000000814147981 */ /* 0x000ee2000c1e9100 */
[----:B------:R-:W-:-:S05]  /*159a0*/  IADD3 R24, P1, R22, R14, RZ ;  /* 0x0000000e16187210 */ /* 0x000fca0007f3e0ff */
[----:B------:R-:W-:Y:S01]  /*159b0*/  IMAD.X R25, R23, 0x1, R8, P1 ;  /* 0x0000000117197824 */ /* 0x000fe200008e0608 */
[----:B0-----:R-:W-:Y:S01]  /*159c0*/  IADD3 R26, P1, R24, R14, RZ ;  /* 0x0000000e181a7210 */ /* 0x001fe20007f3e0ff */
[----:B------:R-:W3:Y:S03]  /*159d0*/  LDG.E.U8.CONSTANT R23, desc[UR8][R22.64] ;  /* 0x0000000816177981 */ /* 0x000ee6000c1e9100 */
[----:B------:R-:W-:Y:S01]  /*159e0*/  IADD3.X R27, R25, R8, RZ, P1, !PT ;  /* 0x00000008191b7210 */ /* 0x000fe20000ffe4ff */
[----:B------:R-:W3:Y:S01]  /*159f0*/  LDG.E.U8.CONSTANT R24, desc[UR8][R24.64] ;  /* 0x0000000818187981 */ /* 0x000ee2000c1e9100 */
[----:B-1----:R-:W-:-:S05]  /*15a00*/  IADD3 R30, P1, R26, R14, RZ ;  /* 0x0000000e1a1e7210 */ /* 0x002fca0007f3e0ff */
[----:B------:R-:W-:Y:S01]  /*15a10*/  IMAD.X R31, R27, 0x1, R8, P1 ;  /* 0x000000011b1f7824 */ /* 0x000fe200008e0608 */
[----:B----4-:R-:W-:Y:S01]  /*15a20*/  IADD3 R32, P1, R30, R14, RZ ;  /* 0x0000000e1e207210 */ /* 0x010fe20007f3e0ff */
        /* <DEDUP_REMOVED lines=19> */
[----:B----4-:R-:W-:-:S04]  /*15b60*/  IADD3 R6, R27, R6, R24 ;  /* 0x000000061b067210 */ /* 0x010fc80007ffe018 */
[----:B------:R-:W-:Y:S02]  /*15b70*/  IADD3 R30, R33, R6, R30 ;  /* 0x00000006211e7210 */ /* 0x000fe40007ffe01e */
[----:B------:R-:W-:Y:S02]  /*15b80*/  IADD3 R6, P2, R12, R14, RZ ;  /* 0x0000000e0c067210 */ /* 0x000fe40007f5e0ff */
[----:B------:R-:W-:Y:S02]  /*15b90*/  IADD3 R30, R11, R30, R34 ;  /* 0x0000001e0b1e7210 */ /* 0x000fe40007ffe022 */
[----:B------:R-:W-:Y:S02]  /*15ba0*/  IADD3.X R11, R13, R8, RZ, P2, !PT ;  /* 0x000000080d0b7210 */ /* 0x000fe400017fe4ff */
[----:B------:R-:W-:Y:S01]  /*15bb0*/  PRMT R5, R30, 0x7610, R5 ;  /* 0x000076101e057816 */ /* 0x000fe20000000005 */
[----:B------:R-:W-:Y:S06]  /*15bc0*/  @!P1 BRA `(.L_x_1563) ;  /* 0xfffffffc00009947 */ /* 0x000fec000383ffff */
.L_x_1562:
[----:B------:R-:W-:Y:S05]  /*15bd0*/  BSYNC B1 ;  /* 0x0000000000017941 */ /* 0x000fea0003800000 */
.L_x_1561:
        /* <DEDUP_REMOVED lines=9> */
[----:B------:R-:W-:Y:S02]  /*15c70*/  IADD3.X R29, R11, R8, RZ, P0, !PT ;  /* 0x000000080b1d7210 */ /* 0x000fe400007fe4ff */
[-C--:B------:R-:W-:Y:S01]  /*15c80*/  IADD3 R12, P0, R28, R14.reuse, RZ ;  /* 0x0000000e1c0c7210 */ /* 0x080fe20007f1e0ff */
[----:B------:R-:W2:Y:S04]  /*15c90*/  LDG.E.U8.CONSTANT R26, desc[UR8][R26.64] ;  /* 0x000000081a1a7981 */ /* 0x000ea8000c1e9100 */
[----:B------:R-:W-:Y:S01]  /*15ca0*/  IMAD.X R13, R29, 0x1, R8, P0 ;  /* 0x000000011d0d7824 */ /* 0x000fe200000e0608 */
[----:B------:R-:W-:Y:S01]  /*15cb0*/  IADD3 R18, P0, R12, R14, RZ ;  /* 0x0000000e0c127210 */ /* 0x000fe20007f1e0ff */
[----:B------:R-:W2:Y:S03]  /*15cc0*/  LDG.E.U8.CONSTANT R28, desc[UR8][R28.64] ;  /* 0x000000081c1c7981 */ /* 0x000ea6000c1e9100 */
[----:B------:R-:W-:-:S02]  /*15cd0*/  IADD3.X R19, R13, R8, RZ, P0, !PT ;  /* 0x000000080d137210 */ /* 0x000fc400007fe4ff */
        /* <DEDUP_REMOVED lines=15> */
[----:B------:R-:W-:Y:S02]  /*15dd0*/  IADD3 R6, P1, R22, R14, RZ ;  /* 0x0000000e16067210 */ /* 0x000fe40007f3e0ff */
[----:B------:R-:W-:Y:S01]  /*15de0*/  PLOP3.LUT P0, PT, PT, PT, PT, 0x8, 0x0 ;  /* 0x000000000000781c */ /* 0x000fe20003f0e170 */
[----:B------:R-:W-:Y:S01]  /*15df0*/  IMAD.X R7, RZ, RZ, R7, P2 ;  /* 0x000000ffff077224 */ /* 0x000fe200010e0607 */
[----:B--2--5:R-:W-:-:S04]  /*15e00*/  IADD3 R26, R28, R5, R26 ;  /* 0x000000051c1a7210 */ /* 0x024fc80007ffe01a */
[----:B---3--:R-:W-:-:S04]  /*15e10*/  IADD3 R26, R18, R26, R13 ;  /* 0x0000001a121a7210 */ /* 0x008fc80007ffe00d */
[----:B----4-:R-:W-:Y:S02]  /*15e20*/  IADD3 R26, R20, R26, R11 ;  /* 0x0000001a141a7210 */ /* 0x010fe40007ffe00b */
[----:B------:R-:W-:Y:S02]  /*15e30*/  IADD3.X R11, R23, R8, RZ, P1, !PT ;  /* 0x00000008170b7210 */ /* 0x000fe40000ffe4ff */
[----:B------:R-:W-:-:S04]  /*15e40*/  IADD3 R4, R4, R26, R25 ;  /* 0x0000001a04047210 */ /* 0x000fc80007ffe019 */
[----:B------:R-:W-:-:S07]  /*15e50*/  PRMT R5, R4, 0x7610, R5 ;  /* 0x0000761004057816 */ /* 0x000fce0000000005 */
.L_x_1565:
[----:B------:R-:W-:Y:S05]  /*15e60*/  BSYNC B1 ;  /* 0x0000000000017941 */ /* 0x000fea0003800000 */
.L_x_1564:
[----:B------:R-:W-:-:S04]  /*15e70*/  ISETP.LT.U32.AND P1, PT, R2, R3, PT ;  /* 0x000000030200720c */ /* 0x000fc80003f21070 */
[----:B------:R-:W-:-:S13]  /*15e80*/  ISETP.LT.OR.EX P0, PT, R7, R0, P0, P1 ;  /* 0x000000000700720c */ /* 0x000fda0000701710 */
[----:B------:R-:W-:Y:S05]  /*15e90*/  @!P0 BRA `(.L_x_1560) ;  /* 0x0000000000348947 */ /* 0x000fea0003800000 */
[----:B------:R-:W-:Y:S01]  /*15ea0*/  IADD3 R2, P0, R6, R14, RZ ;  /* 0x0000000e06027210 */ /* 0x000fe20007f1e0ff */
[----:B------:R-:W-:-:S03]  /*15eb0*/  IMAD.MOV.U32 R7, RZ, RZ, R11 ;  /* 0x000000ffff077224 */ /* 0x000fc600078e000b */
[-C--:B------:R-:W-:Y:S01]  /*15ec0*/  IADD3 R12, P1, R2, R14.reuse, RZ ;  /* 0x0000000e020c7210 */ /* 0x080fe20007f3e0ff */
[----:B------:R-:W-:Y:S01]  /*15ed0*/  IMAD.X R3, R11, 0x1, R8, P0 ;  /* 0x000000010b037824 */ /* 0x000fe200000e0608 */
[----:B------:R-:W2:Y:S02]  /*15ee0*/  LDG.E.U8.CONSTANT R6, desc[UR8][R6.64] ;  /* 0x0000000806067981 */ /* 0x000ea4000c1e9100 */
[----:B------:R-:W-:Y:S02]  /*15ef0*/  IADD3 R14, P0, R12, R14, RZ ;  /* 0x0000000e0c0e7210 */ /* 0x000fe40007f1e0ff */
[-C--:B------:R-:W-:Y:S01]  /*15f00*/  IADD3.X R13, R3, R8.reuse, RZ, P1, !PT ;  /* 0x00000008030d7210 */ /* 0x080fe20000ffe4ff */
[----:B------:R-:W2:Y:S03]  /*15f10*/  LDG.E.U8.CONSTANT R2, desc[UR8][R2.64] ;  /* 0x0000000802027981 */ /* 0x000ea6000c1e9100 */
[----:B------:R-:W-:Y:S01]  /*15f20*/  IADD3.X R15, R13, R8, RZ, P0, !PT ;  /* 0x000000080d0f7210 */ /* 0x000fe200007fe4ff */
[----:B------:R-:W3:Y:S04]  /*15f30*/  LDG.E.U8.CONSTANT R12, desc[UR8][R12.64] ;  /* 0x000000080c0c7981 */ /* 0x000ee8000c1e9100 */
[----:B------:R-:W3:Y:S01]  /*15f40*/  LDG.E.U8.CONSTANT R14, desc[UR8][R14.64] ;  /* 0x000000080e0e7981 */ /* 0x000ee2000c1e9100 */
[----:B--2--5:R-:W-:-:S04]  /*15f50*/  IADD3 R5, R2, R5, R6 ;  /* 0x0000000502057210 */ /* 0x024fc80007ffe006 */
[----:B---3--:R-:W-:-:S07]  /*15f60*/  IADD3 R5, R14, R5, R12 ;  /* 0x000000050e057210 */ /* 0x008fce0007ffe00c */
.L_x_1560:
[----:B------:R-:W-:Y:S05]  /*15f70*/  BSYNC B0 ;  /* 0x0000000000007941 */ /* 0x000fea0003800000 */
.L_x_1559:
[----:B-----5:R-:W-:Y:S01]  /*15f80*/  STG.E.U8 desc[UR8][R16.64], R5 ;  /* 0x0000000510007986 */ /* 0x020fe2000c101108 */
[----:B------:R-:W-:Y:S05]  /*15f90*/  EXIT ;  /* 0x000000000000794d */ /* 0x000fea0003800000 */
        .weak           $__internal_10_$__cuda_sm20_div_s64
        .type           $__internal_10_$__cuda_sm20_div_s64,@function
        .size           $__internal_10_$__cuda_sm20_div_s64,(.L_x_1744 - $__internal_10_$__cuda_sm20_div_s64)
$__internal_10_$__cuda_sm20_div_s64:
        /* <DEDUP_REMOVED lines=83> */
[----:B------:R-:W-:Y:S05]  /*164d0*/  RET.REL.NODEC R4 `(_ZN2at6native61_GLOBAL__N__2cc7adc6_23_UnfoldBackwardKernel_cu_9e10b42f_336735_unfold_backward_elementwise_kernelILi128ELi8EZNS1_32_unfold_backward_internal_kernelIaEEvRNS_14TensorIteratorEllllllEUliE_EEviT1_) ;  /* 0xfffffe9804c87950 */ /* 0x000fea0003c3ffff */
.L_x_1566:
        /* <DEDUP_REMOVED lines=10> */
.L_x_1744:


//--------------------- .text._ZN2at6native61_GLOBAL__N__2cc7adc6_23_UnfoldBackwardKernel_cu_9e10b42f_336735_unfold_backward_elementwise_kernelILi128ELi8EZNS1_32_unfold_backward_internal_kernelIhEEvRNS_14TensorIteratorEllllllEUliE_EEviT1_ --------------------------
	.section	.text._ZN2at6native61_GLOBAL__N__2cc7adc6_23_UnfoldBackwardKernel_cu_9e10b42f_336735_unfold_backward_elementwise_kernelILi128ELi8EZNS1_32_unfold_backward_internal_kernelIhEEvRNS_14TensorIteratorEllllllEUliE_EEviT1_,"ax",@progbits
	.align	128
.text._ZN2at6native61_GLOBAL__N__2cc7adc6_23_UnfoldBackwardKernel_cu_9e10b42f_336735_unfold_backward_elementwise_kernelILi128ELi8EZNS1_32_unfold_backward_internal_kernelIhEEvRNS_14TensorIteratorEllllllEUliE_EEviT1_:
        .type           _ZN2at6native61_GLOBAL__N__2cc7adc6_23_UnfoldBackwardKernel_cu_9e10b42f_336735_unfold_backward_elementwise_kernelILi128ELi8EZNS1_32_unfold_backward_internal_kernelIhEEvRNS_14TensorIteratorEllllllEUliE_EEviT1_,@function
        .size           _ZN2at6native61_GLOBAL__N__2cc7adc6_23_UnfoldBackwardKernel_cu_9e10b42f_336735_unfold_backward_elementwise_kernelILi128ELi8EZNS1_32_unfold_backward_internal_kernelIhEEvRNS_14TensorIteratorEllllllEUliE_EEviT1_,(.L_x_1746 - _ZN2at6native61_GLOBAL__N__2cc7adc6_23_UnfoldBackwardKernel_cu_9e10b42f_336735_unfold_backward_elementwise_kernelILi128ELi8EZNS1_32_unfold_backward_internal_kernelIhEEvRNS_14TensorIteratorEllllllEUliE_EEviT1_)
        .other          _ZN2at6native61_GLOBAL__N__2cc7adc6_23_UnfoldBackwardKernel_cu_9e10b42f_336735_unfold_backward_elementwise_kernelILi128ELi8EZNS1_32_unfold_backward_internal_kernelIhEEvRNS_14TensorIteratorEllllllEUliE_EEviT1_,@"STO_CUDA_ENTRY STV_DEFAULT"
_ZN2at6native61_GLOBAL__N__2cc7adc6_23_UnfoldBackwardKernel_cu_9e10b42f_336735_unfold_backward_elementwise_kernelILi128ELi8EZNS1_32_unfold_backward_internal_kernelIhEEvRNS_14TensorIteratorEllllllEUliE_EEviT1_:
        /* <DEDUP_REMOVED lines=363> */
.L_x_1569:
        /* <DEDUP_REMOVED lines=20> */
[----:B------:R-:W-:Y:S05]  /*17f0*/  CALL.REL.NOINC `($__internal_11_$__cuda_sm20_div_s64) ;  /* 0x0000014400e87944 */ /* 0x000fea0003c00000 */
[----:B------:R-:W-:Y:S02]  /*1800*/  IMAD.MOV.U32 R4, RZ, RZ, R2 ;  /* 0x000000ffff047224 */ /* 0x000fe400078e0002 */
[----:B------:R-:W-:Y:S01]  /*1810*/  IMAD.MOV.U32 R5, RZ, RZ, R3 ;  /* 0x000000ffff057224 */ /* 0x000fe200078e0003 */
[----:B------:R-:W-:Y:S06]  /*1820*/  BRA `(.L_x_1571) ;  /* 0x0000000000507947 */ /* 0x000fec0003800000 */
.L_x_1572:
        /* <DEDUP_REMOVED lines=20> */
.L_x_1571:
[----:B------:R-:W-:Y:S05]  /*1970*/  BSYNC B1 ;  /* 0x0000000000017941 */ /* 0x000fea0003800000 */
.L_x_1570:
        /* <DEDUP_REMOVED lines=22> */
[----:B------:R-:W-:Y:S05]  /*1ae0*/  CALL.REL.NOINC `($__internal_11_$__cuda_sm20_div_s64) ;  /* 0x00000144002c7944 */ /* 0x000fea0003c00000 */
[----:B------:R-:W-:Y:S01]  /*1af0*/  MOV R4, R2 ;  /* 0x0000000200047202 */ /* 0x000fe20000000f00 */
[----:B------:R-:W-:Y:S01]  /*1b00*/  IMAD.MOV.U32 R5, RZ, RZ, R3 ;  /* 0x000000ffff057224 */ /* 0x000fe200078e0003 */
[----:B------:R-:W-:Y:S06]  /*1b10*/  BRA `(.L_x_1575) ;  /* 0x00000000004c7947 */ /* 0x000fec0003800000 */
.L_x_1574:
        /* <DEDUP_REMOVED lines=19> */
.L_x_1575:
[----:B------:R-:W-:Y:S05]  /*1c50*/  BSYNC B1 ;  /* 0x0000000000017941 */ /* 0x000fea0003800000 */
.L_x_1573:
        /* <DEDUP_REMOVED lines=90> */
.L_x_1579:
[----:B------:R-:W-:Y:S05]  /*2200*/  BSYNC B2 ;  /* 0x0000000000027941 */ /* 0x000fea0003800000 */
.L_x_1578:
        /* <DEDUP_REMOVED lines=41> */
.L_x_1584:
        /* <DEDUP_REMOVED lines=62> */
.L_x_1583:
[----:B------:R-:W-:Y:S05]  /*2880*/  BSYNC B3 ;  /* 0x0000000000037941 */ /* 0x000fea0003800000 */
.L_x_1582:
        /* <DEDUP_REMOVED lines=38> */
.L_x_1586:
[----:B------:R-:W-:Y:S05]  /*2af0*/  BSYNC B3 ;  /* 0x0000000000037941 */ /* 0x000fea0003800000 */
.L_x_1585:
        /* <DEDUP_REMOVED lines=15> */
.L_x_1581:
[----:B------:R-:W-:Y:S05]  /*2bf0*/  BSYNC B2 ;  /* 0x0000000000027941 */ /* 0x000fea0003800000 */
.L_x_1580:
[----:B-----5:R0:W-:Y:S02]  /*2c00*/  STG.E.U8 desc[UR8][R16.64], R5 ;  /* 0x0000000510007986 */ /* 0x0201e4000c101108 */
.L_x_1577:
[----:B------:R-:W-:Y:S05]  /*2c10*/  BSYNC B1 ;  /* 0x0000000000017941 */ /* 0x000fea0003800000 */
.L_x_1576:
[----:B------:R-:W-:-:S05]  /*2c20*/  IMAD R6, R6, 0x400, R7 ;  /* 0x0000040006067824 */ /* 0x000fca00078e0207 */
[----:B------:R-:W-:-:S07]  /*2c30*/  IADD3 R15, R6, 0x80, RZ ;  /* 0x00000080060f7810 */ /* 0x000fce0007ffe0ff */
.L_x_1568:
[----:B------:R-:W-:Y:S05]  /*2c40*/  BSYNC B0 ;  /* 0x0000000000007941 */ /* 0x000fea0003800000 */
.L_x_1567:
        /* <DEDUP_REMOVED lines=357> */
.L_x_1589:
        /* <DEDUP_REMOVED lines=20> */
[----:B------:R-:W-:Y:S05]  /*43e0*/  CALL.REL.NOINC `($__internal_11_$__cuda_sm20_div_s64) ;  /* 0x0000011800ec7944 */ /* 0x000fea0003c00000 */
[----:B------:R-:W-:Y:S01]  /*43f0*/  MOV R4, R2 ;  /* 0x0000000200047202 */ /* 0x000fe20000000f00 */
[----:B------:R-:W-:Y:S01]  /*4400*/  IMAD.MOV.U32 R5, RZ, RZ, R3 ;  /* 0x000000ffff057224 */ /* 0x000fe200078e0003 */
[----:B------:R-:W-:Y:S06]  /*4410*/  BRA `(.L_x_1591) ;  /* 0x0000000000507947 */ /* 0x000fec0003800000 */
.L_x_1592:
        /* <DEDUP_REMOVED lines=20> */
.L_x_1591:
[----:B------:R-:W-:Y:S05]  /*4560*/  BSYNC B1 ;  /* 0x0000000000017941 */ /* 0x000fea0003800000 */
.L_x_1590:
        /* <DEDUP_REMOVED lines=22> */
[----:B------:R-:W-:Y:S05]  /*46d0*/  CALL.REL.NOINC `($__internal_11_$__cuda_sm20_div_s64) ;  /* 0x0000011800307944 */ /* 0x000fea0003c00000 */
[----:B------:R-:W-:Y:S01]  /*46e0*/  IMAD.MOV.U32 R4, RZ, RZ, R2 ;  /* 0x000000ffff047224 */ /* 0x000fe200078e0002 */
[----:B------:R-:W-:Y:S01]  /*46f0*/  MOV R5, R3 ;  /* 0x0000000300057202 */ /* 0x000fe20000000f00 */
[----:B------:R-:W-:Y:S06]  /*4700*/  BRA `(.L_x_1595) ;  /* 0x00000000004c7947 */ /* 0x000fec0003800000 */
.L_x_1594:
        /* <DEDUP_REMOVED lines=19> */
.L_x_1595:
[----:B------:R-:W-:Y:S05]  /*4840*/  BSYNC B1 ;  /* 0x0000000000017941 */ /* 0x000fea0003800000 */
.L_x_1593:
        /* <DEDUP_REMOVED lines=90> */
.L_x_1599:
[----:B------:R-:W-:Y:S05]  /*4df0*/  BSYNC B2 ;  /* 0x0000000000027941 */ /* 0x000fea0003800000 */
.L_x_1598:
        /* <DEDUP_REMOVED lines=41> */
.L_x_1604:
        /* <DEDUP_REMOVED lines=62> */
.L_x_1603:
[----:B------:R-:W-:Y:S05]  /*5470*/  BSYNC B3 ;  /* 0x0000000000037941 */ /* 0x000fea0003800000 */
.L_x_1602:
        /* <DEDUP_REMOVED lines=38> */
.L_x_1606:
[----:B------:R-:W-:Y:S05]  /*56e0*/  BSYNC B3 ;  /* 0x0000000000037941 */ /* 0x000fea0003800000 */
.L_x_1605:
        /* <DEDUP_REMOVED lines=15> */
.L_x_1601:
[----:B------:R-:W-:Y:S05]  /*57e0*/  BSYNC B2 ;  /* 0x0000000000027941 */ /* 0x000fea0003800000 */
.L_x_1600:
[----:B-----5:R0:W-:Y:S02]  /*57f0*/  STG.E.U8 desc[UR8][R18.64], R5 ;  /* 0x0000000512007986 */ /* 0x0201e4000c101108 */
.L_x_1597:
[----:B------:R-:W-:Y:S05]  /*5800*/  BSYNC B1 ;  /* 0x0000000000017941 */ /* 0x000fea0003800000 */
.L_x_1596:
[----:B------:R-:W-:-:S07]  /*5810*/  VIADD R15, R15, 0x80 ;  /* 0x000000800f0f7836 */ /* 0x000fce0000000000 */
.L_x_1588:
[----:B------:R-:W-:Y:S05]  /*5820*/  BSYNC B0 ;  /* 0x0000000000007941 */ /* 0x000fea0003800000 */
.L_x_1587:
        /* <DEDUP_REMOVED lines=357> */
.L_x_1609:
        /* <DEDUP_REMOVED lines=24> */
.L_x_1612:
        /* <DEDUP_REMOVED lines=20> */
.L_x_1611:
[----:B------:R-:W-:Y:S05]  /*7140*/  BSYNC B1 ;  /* 0x0000000000017941 */ /* 0x000fea0003800000 */
.L_x_1610:
        /* <DEDUP_REMOVED lines=26> */
.L_x_1614:
        /* <DEDUP_REMOVED lines=19> */
.L_x_1615:
[----:B------:R-:W-:Y:S05]  /*7420*/  BSYNC B1 ;  /* 0x0000000000017941 */ /* 0x000fea0003800000 */
.L_x_1613:
        /* <DEDUP_REMOVED lines=90> */
.L_x_1619:
[----:B------:R-:W-:Y:S05]  /*79d0*/  BSYNC B2 ;  /* 0x0000000000027941 */ /* 0x000fea0003800000 */
.L_x_1618:
        /* <DEDUP_REMOVED lines=41> */
.L_x_1624:
        /* <DEDUP_REMOVED lines=62> */
.L_x_1623:
[----:B------:R-:W-:Y:S05]  /*8050*/  BSYNC B3 ;  /* 0x0000000000037941 */ /* 0x000fea0003800000 */
.L_x_1622:
        /* <DEDUP_REMOVED lines=38> */
.L_x_1626:
[----:B------:R-:W-:Y:S05]  /*82c0*/  BSYNC B3 ;  /* 0x0000000000037941 */ /* 0x000fea0003800000 */
.L_x_1625:
        /* <DEDUP_REMOVED lines=15> */
.L_x_1621:
[----:B------:R-:W-:Y:S05]  /*83c0*/  BSYNC B2 ;  /* 0x0000000000027941 */ /* 0x000fea0003800000 */
.L_x_1620:
[----:B-----5:R0:W-:Y:S02]  /*83d0*/  STG.E.U8 desc[UR8][R18.64], R5 ;  /* 0x0000000512007986 */ /* 0x0201e4000c101108 */
.L_x_1617:
[----:B------:R-:W-:Y:S05]  /*83e0*/  BSYNC B1 ;  /* 0x0000000000017941 */ /* 0x000fea0003800000 */
.L_x_1616:
[----:B------:R-:W-:-:S07]  /*83f0*/  VIADD R15, R15, 0x80 ;  /* 0x000000800f0f7836 */ /* 0x000fce0000000000 */
.L_x_1608:
[----:B------:R-:W-:Y:S05]  /*8400*/  BSYNC B0 ;  /* 0x0000000000007941 */ /* 0x000fea0003800000 */
.L_x_1607:
        /* <DEDUP_REMOVED lines=357> */
.L_x_1629:
        /* <DEDUP_REMOVED lines=24> */
.L_x_1632:
        /* <DEDUP_REMOVED lines=20> */
.L_x_1631:
[----:B------:R-:W-:Y:S05]  /*9d20*/  BSYNC B1 ;  /* 0x0000000000017941 */ /* 0x000fea0003800000 */
.L_x_1630:
        /* <DEDUP_REMOVED lines=23> */
[----:B------:R-:W-:Y:S01]  /*9ea0*/  MOV R4, R2 ;  /* 0x0000000200047202 */ /* 0x000fe20000000f00 */
[----:B------:R-:W-:Y:S01]  /*9eb0*/  IMAD.MOV.U32 R5, RZ, RZ, R3 ;  /* 0x000000ffff057224 */ /* 0x000fe200078e0003 */
[----:B------:R-:W-:Y:S06]  /*9ec0*/  BRA `(.L_x_1635) ;  /* 0x00000000004c7947 */ /* 0x000fec0003800000 */
.L_x_1634:
        /* <DEDUP_REMOVED lines=19> */
.L_x_1635:
[----:B------:R-:W-:Y:S05]  /*a000*/  BSYNC B1 ;  /* 0x0000000000017941 */ /* 0x000fea0003800000 */
.L_x_1633:
        /* <DEDUP_REMOVED lines=90> */
.L_x_1639:
[----:B------:R-:W-:Y:S05]  /*a5b0*/  BSYNC B2 ;  /* 0x0000000000027941 */ /* 0x000fea0003800000 */
.L_x_1638:
        /* <DEDUP_REMOVED lines=41> */
.L_x_1644:
        /* <DEDUP_REMOVED lines=62> */
.L_x_1643:
[----:B------:R-:W-:Y:S05]  /*ac30*/  BSYNC B3 ;  /* 0x0000000000037941 */ /* 0x000fea0003800000 */
.L_x_1642:
        /* <DEDUP_REMOVED lines=38> */
.L_x_1646:
[----:B------:R-:W-:Y:S05]  /*aea0*/  BSYNC B3 ;  /* 0x0000000000037941 */ /* 0x000fea0003800000 */
.L_x_1645:
        /* <DEDUP_REMOVED lines=15> */
.L_x_1641:
[----:B------:R-:W-:Y:S05]  /*afa0*/  BSYNC B2 ;  /* 0x0000000000027941 */ /* 0x000fea0003800000 */
.L_x_1640:
[----:B-----5:R0:W-:Y:S02]  /*afb0*/  STG.E.U8 desc[UR8][R18.64], R5 ;  /* 0x0000000512007986 */ /* 0x0201e4000c101108 */
.L_x_1637:
[----:B------:R-:W-:Y:S05]  /*afc0*/  BSYNC B1 ;  /* 0x0000000000017941 */ /* 0x000fea0003800000 */
.L_x_1636:
[----:B------:R-:W-:-:S07]  /*afd0*/  VIADD R15, R15, 0x80 ;  /* 0x000000800f0f7836 */ /* 0x000fce0000000000 */
.L_x_1628:
[----:B------:R-:W-:Y:S05]  /*afe0*/  BSYNC B0 ;  /* 0x0000000000007941 */ /* 0x000fea0003800000 */
.L_x_1627:
        /* <DEDUP_REMOVED lines=357> */
.L_x_1649:
        /* <DEDUP_REMOVED lines=24> */
.L_x_1652:
        /* <DEDUP_REMOVED lines=20> */
.L_x_1651:
[----:B------:R-:W-:Y:S05]  /*c900*/  BSYNC B1 ;  /* 0x0000000000017941 */ /* 0x000fea0003800000 */
.L_x_1650:
        /* <DEDUP_REMOVED lines=26> */
.L_x_1654:
        /* <DEDUP_REMOVED lines=19> */
.L_x_1655:
[----:B------:R-:W-:Y:S05]  /*cbe0*/  BSYNC B1 ;  /* 0x0000000000017941 */ /* 0x000fea0003800000 */
.L_x_1653:
        /* <DEDUP_REMOVED lines=90> */
.L_x_1659:
[----:B------:R-:W-:Y:S05]  /*d190*/  BSYNC B2 ;  /* 0x0000000000027941 */ /* 0x000fea0003800000 */
.L_x_1658:
        /* <DEDUP_REMOVED lines=42> */
.L_x_1664:
        /* <DEDUP_REMOVED lines=62> */
.L_x_1663:
[----:B------:R-:W-:Y:S05]  /*d820*/  BSYNC B3 ;  /* 0x0000000000037941 */ /* 0x000fea0003800000 */
.L_x_1662:
        /* <DEDUP_REMOVED lines=38> */
.L_x_1666:
[----:B------:R-:W-:Y:S05]  /*da90*/  BSYNC B3 ;  /* 0x0000000000037941 */ /* 0x000fea0003800000 */
.L_x_1665:
        /* <DEDUP_REMOVED lines=15> */
.L_x_1661:
[----:B------:R-:W-:Y:S05]  /*db90*/  BSYNC B2 ;  /* 0x0000000000027941 */ /* 0x000fea0003800000 */
.L_x_1660:
[----:B-----5:R0:W-:Y:S02]  /*dba0*/  STG.E.U8 desc[UR8][R18.64], R5 ;  /* 0x0000000512007986 */ /* 0x0201e4000c101108 */
.L_x_1657:
[----:B------:R-:W-:Y:S05]  /*dbb0*/  BSYNC B1 ;  /* 0x0000000000017941 */ /* 0x000fea0003800000 */
.L_x_1656:
[----:B------:R-:W-:-:S07]  /*dbc0*/  IADD3 R15, R15, 0x80, RZ ;  /* 0x000000800f0f7810 */ /* 0x000fce0007ffe0ff */
.L_x_1648:
[----:B------:R-:W-:Y:S05]  /*dbd0*/  BSYNC B0 ;  /* 0x0000000000007941 */ /* 0x000fea0003800000 */
.L_x_1647:
        /* <DEDUP_REMOVED lines=357> */
.L_x_1669:
        /* <DEDUP_REMOVED lines=21> */
[----:B------:R-:W-:Y:S01]  /*f380*/  IMAD.MOV.U32 R4, RZ, RZ, R2 ;  /* 0x000000ffff047224 */ /* 0x000fe200078e0002 */
[----:B------:R-:W-:Y:S01]  /*f390*/  MOV R5, R3 ;  /* 0x0000000300057202 */ /* 0x000fe20000000f00 */
[----:B------:R-:W-:Y:S06]  /*f3a0*/  BRA `(.L_x_1671) ;  /* 0x0000000000507947 */ /* 0x000fec0003800000 */
.L_x_1672:
        /* <DEDUP_REMOVED lines=20> */
.L_x_1671:
[----:B------:R-:W-:Y:S05]  /*f4f0*/  BSYNC B1 ;  /* 0x0000000000017941 */ /* 0x000fea0003800000 */
.L_x_1670:
        /* <DEDUP_REMOVED lines=22> */
[----:B------:R-:W-:Y:S05]  /*f660*/  CALL.REL.NOINC `($__internal_11_$__cuda_sm20_div_s64) ;  /* 0x00000068004c7944 */ /* 0x000fea0003c00000 */
[----:B------:R-:W-:Y:S01]  /*f670*/  IMAD.MOV.U32 R4, RZ, RZ, R2 ;  /* 0x000000ffff047224 */ /* 0x000fe200078e0002 */
[----:B------:R-:W-:Y:S01]  /*f680*/  MOV R5, R3 ;  /* 0x0000000300057202 */ /* 0x000fe20000000f00 */
[----:B------:R-:W-:Y:S06]  /*f690*/  BRA `(.L_x_1675) ;  /* 0x00000000004c7947 */ /* 0x000fec0003800000 */
.L_x_1674:
        /* <DEDUP_REMOVED lines=19> */
.L_x_1675:
[----:B------:R-:W-:Y:S05]  /*f7d0*/  BSYNC B1 ;  /* 0x0000000000017941 */ /* 0x000fea0003800000 */
.L_x_1673:
        /* <DEDUP_REMOVED lines=90> */
.L_x_1679:
[----:B------:R-:W-:Y:S05]  /*fd80*/  BSYNC B2 ;  /* 0x0000000000027941 */ /* 0x000fea0003800000 */
.L_x_1678:
        /* <DEDUP_REMOVED lines=42> */
.L_x_1684:
        /* <DEDUP_REMOVED lines=62> */
.L_x_1683:
[----:B------:R-:W-:Y:S05]  /*10410*/  BSYNC B3 ;  /* 0x0000000000037941 */ /* 0x000fea0003800000 */
.L_x_1682:
        /* <DEDUP_REMOVED lines=38> */
.L_x_1686:
[----:B------:R-:W-:Y:S05]  /*10680*/  BSYNC B3 ;  /* 0x0000000000037941 */ /* 0x000fea0003800000 */
.L_x_1685:
        /* <DEDUP_REMOVED lines=15> */
.L_x_1681:
[----:B------:R-:W-:Y:S05]  /*10780*/  BSYNC B2 ;  /* 0x0000000000027941 */ /* 0x000fea0003800000 */
.L_x_1680:
[----:B-----5:R0:W-:Y:S02]  /*10790*/  STG.E.U8 desc[UR8][R16.64], R5 ;  /* 0x0000000510007986 */ /* 0x0201e4000c101108 */
.L_x_1677:
[----:B------:R-:W-:Y:S05]  /*107a0*/  BSYNC B1 ;  /* 0x0000000000017941 */ /* 0x000fea0003800000 */
.L_x_1676:
[----:B------:R-:W-:-:S07]  /*107b0*/  VIADD R15, R15, 0x80 ;  /* 0x000000800f0f7836 */ /* 0x000fce0000000000 */
.L_x_1668:
[----:B------:R-:W-:Y:S05]  /*107c0*/  BSYNC B0 ;  /* 0x0000000000007941 */ /* 0x000fea0003800000 */
.L_x_1667:
        /* <DEDUP_REMOVED lines=357> */
.L_x_1689:
        /* <DEDUP_REMOVED lines=24> */
.L_x_1692:
        /* <DEDUP_REMOVED lines=20> */
.L_x_1691:
[----:B------:R-:W-:Y:S05]  /*120e0*/  BSYNC B1 ;  /* 0x0000000000017941 */ /* 0x000fea0003800000 */
.L_x_1690:
        /* <DEDUP_REMOVED lines=26> */
.L_x_1694:
        /* <DEDUP_REMOVED lines=19> */
.L_x_1695:
[----:B------:R-:W-:Y:S05]  /*123c0*/  BSYNC B1 ;  /* 0x0000000000017941 */ /* 0x000fea0003800000 */
.L_x_1693:
        /* <DEDUP_REMOVED lines=90> */
.L_x_1699:
[----:B------:R-:W-:Y:S05]  /*12970*/  BSYNC B2 ;  /* 0x0000000000027941 */ /* 0x000fea0003800000 */
.L_x_1698:
        /* <DEDUP_REMOVED lines=42> */
.L_x_1704:
        /* <DEDUP_REMOVED lines=62> */
.L_x_1703:
[----:B------:R-:W-:Y:S05]  /*13000*/  BSYNC B3 ;  /* 0x0000000000037941 */ /* 0x000fea0003800000 */
.L_x_1702:
        /* <DEDUP_REMOVED lines=38> */
.L_x_1706:
[----:B------:R-:W-:Y:S05]  /*13270*/  BSYNC B3 ;  /* 0x0000000000037941 */ /* 0x000fea0003800000 */
.L_x_1705:
        /* <DEDUP_REMOVED lines=15> */
.L_x_1701:
[----:B------:R-:W-:Y:S05]  /*13370*/  BSYNC B2 ;  /* 0x0000000000027941 */ /* 0x000fea0003800000 */
.L_x_1700:
[----:B-----5:R0:W-:Y:S02]  /*13380*/  STG.E.U8 desc[UR8][R16.64], R5 ;  /* 0x0000000510007986 */ /* 0x0201e4000c101108 */
.L_x_1697:
[----:B------:R-:W-:Y:S05]  /*13390*/  BSYNC B1 ;  /* 0x0000000000017941 */ /* 0x000fea0003800000 */
.L_x_1696:
[----:B------:R-:W-:-:S07]  /*133a0*/  IADD3 R15, R15, 0x80, RZ ;  /* 0x000000800f0f7810 */ /* 0x000fce0007ffe0ff */
.L_x_1688:
[----:B------:R-:W-:Y:S05]  /*133b0*/  BSYNC B0 ;  /* 0x0000000000007941 */ /* 0x000fea0003800000 */
.L_x_1687:
        /* <DEDUP_REMOVED lines=356> */
.L_x_1707:
        /* <DEDUP_REMOVED lines=20> */
[----:B------:R-:W-:Y:S05]  /*14b40*/  CALL.REL.NOINC `($__internal_11_$__cuda_sm20_div_s64) ;  /* 0x0000001400147944 */ /* 0x000fea0003c00000 */
[----:B------:R-:W-:Y:S05]  /*14b50*/  BRA `(.L_x_1709) ;  /* 0x0000000000507947 */ /* 0x000fea0003800000 */
.L_x_1710:
        /* <DEDUP_REMOVED lines=20> */
.L_x_1709:
[----:B------:R-:W-:Y:S05]  /*14ca0*/  BSYNC B0 ;  /* 0x0000000000007941 */ /* 0x000fea0003800000 */
.L_x_1708:
        /* <DEDUP_REMOVED lines=26> */
.L_x_1712:
        /* <DEDUP_REMOVED lines=19> */
.L_x_1713:
[----:B------:R-:W-:Y:S05]  /*14f80*/  BSYNC B0 ;  /* 0x0000000000007941 */ /* 0x000fea0003800000 */
.L_x_1711:
        /* <DEDUP_REMOVED lines=90> */
.L_x_1715:
[----:B------:R-:W-:Y:S05]  /*15530*/  BSYNC B0 ;  /* 0x0000000000007941 */ /* 0x000fea0003800000 */
.L_x_1714:
        /* <DEDUP_REMOVED lines=41> */
.L_x_1720:
        /* <DEDUP_REMOVED lines=64> */
.L_x_1719:
[----:B------:R-:W-:Y:S05]  /*15bd0*/  BSYNC B1 ;  /* 0x0000000000017941 */ /* 0x000fea0003800000 */
.L_x_1718:
        /* <DEDUP_REMOVED lines=40> */
.L_x_1722:
[----:B------:R-:W-:Y:S05]  /*15e60*/  BSYNC B1 ;  /* 0x0000000000017941 */ /* 0x000fea0003800000 */
.L_x_1721:
        /* <DEDUP_REMOVED lines=16> */
.L_x_1717:
[----:B------:R-:W-:Y:S05]  /*15f70*/  BSYNC B0 ;  /* 0x0000000000007941 */ /* 0x000fea0003800000 */
.L_x_1716:
[----:B-----5:R-:W-:Y:S01]  /*15f80*/  STG.E.U8 desc[UR8][R16.64], R5 ;  /* 0x0000000510007986 */ /* 0x020fe2000c101108 */
[----:B------:R-:W-:Y:S05]  /*15f90*/  EXIT ;  /* 0x000000000000794d */ /* 0x000fea0003800000 */
        .weak           $__internal_11_$__cuda_sm20_div_s64
        .type           $__internal_11_$__cuda_sm20_div_s64,@function
        .size           $__internal_11_$__cuda_sm20_div_s64,(.L_x_1746 - $__internal_11_$__cuda_sm20_div_s64)
$__internal_11_$__cuda_sm20_div_s64:
        /* <DEDUP_REMOVED lines=83> */
[----:B------:R-:W-:Y:S05]  /*164d0*/  RET.REL.NODEC R4 `(_ZN2at6native61_GLOBAL__N__2cc7adc6_23_UnfoldBackwardKernel_cu_9e10b42f_336735_unfold_backward_elementwise_kernelILi128ELi8EZNS1_32_unfold_backward_internal_kernelIhEEvRNS_14TensorIteratorEllllllEUliE_EEviT1_) ;  /* 0xfffffe9804c87950 */ /* 0x000fea0003c3ffff */
.L_x_1723:
        /* <DEDUP_REMOVED lines=10> */
.L_x_1746:


//--------------------- .nv.shared.reserved.0     --------------------------
	.section	.nv.shared.reserved.0,"aw",@nobits
	.weak		__nv_reservedSMEM_offset_0_alias
	.size		__nv_reservedSMEM_offset_0_alias, 0, 0
	.other		__nv_reservedSMEM_offset_0_alias,@"STO_CUDA_RESERVED_SHARED STV_DEFAULT"
__nv_reservedSMEM_offset_0_alias:
	.zero		0


//--------------------- .nv.global                --------------------------
	.section	.nv.global,"aw",@nobits
.nv.global:
	.type		_ZN59_INTERNAL_2cc7adc6_23_UnfoldBackwardKernel_cu_9e10b42f_33674cuda3std3__48in_placeE,@object
	.size		_ZN59_INTERNAL_2cc7adc6_23_UnfoldBackwardKernel_cu_9e10b42f_33674cuda3std3__48in_placeE,(_ZN59_INTERNAL_2cc7adc6_23_UnfoldBackwardKernel_cu_9e10b42f_33674cuda3std6ranges3__45__cpo8distanceE - _ZN59_INTERNAL_2cc7adc6_23_UnfoldBackwardKernel_cu_9e10b42f_33674cuda3std3__48in_placeE)
_ZN59_INTERNAL_2cc7adc6_23_UnfoldBackwardKernel_cu_9e10b42f_33674cuda3std3__48in_placeE:
	.zero		1
	.type		_ZN59_INTERNAL_2cc7adc6_23_UnfoldBackwardKernel_cu_9e10b42f_33674cuda3std6ranges3__45__cpo8distanceE,@object
	.size		_ZN59_INTERNAL_2cc7adc6_23_UnfoldBackwardKernel_cu_9e10b42f_33674cuda3std6ranges3__45__cpo8distanceE,(_ZN59_INTERNAL_2cc7adc6_23_UnfoldBackwardKernel_cu_9e10b42f_33674cuda3std3__45__cpo6cbeginE - _ZN59_INTERNAL_2cc7adc6_23_UnfoldBackwardKernel_cu_9e10b42f_33674cuda3std6ranges3__45__cpo8distanceE)
_ZN59_INTERNAL_2cc7adc6_23_UnfoldBackwardKernel_cu_9e10b42f_33674cuda3std6ranges3__45__cpo8distanceE:
	.zero		1
	.type		_ZN59_INTERNAL_2cc7adc6_23_UnfoldBackwardKernel_cu_9e10b42f_33674cuda3std3__45__cpo6cbeginE,@object
	.size		_ZN59_INTERNAL_2cc7adc6_23_UnfoldBackwardKernel_cu_9e10b42f_33674cuda3std3__45__cpo6cbeginE,(_ZN59_INTERNAL_2cc7adc6_23_UnfoldBackwardKernel_cu_9e10b42f_33674cuda3std6ranges3__45__cpo7advanceE - _ZN59_INTERNAL_2cc7adc6_23_UnfoldBackwardKernel_cu_9e10b42f_33674cuda3std3__45__cpo6cbeginE)
_ZN59_INTERNAL_2cc7adc6_23_UnfoldBackwardKernel_cu_9e10b42f_33674cuda3std3__45__cpo6cbeginE:
	.zero		1
	.type		_ZN59_INTERNAL_2cc7adc6_23_UnfoldBackwardKernel_cu_9e10b42f_33674cuda3std6ranges3__45__cpo7advanceE,@object
	.size		_ZN59_INTERNAL_2cc7adc6_23_UnfoldBackwardKernel_cu_9e10b42f_33674cuda3std6ranges3__45__cpo7advanceE,(_ZN59_INTERNAL_2cc7adc6_23_UnfoldBackwardKernel_cu_9e10b42f_33674cuda3std3__45__cpo7crbeginE - _ZN59_INTERNAL_2cc7adc6_23_UnfoldBackwardKernel_cu_9e10b42f_33674cuda3std6ranges3__45__cpo7advanceE)
_ZN59_INTERNAL_2cc7adc6_23_UnfoldBackwardKernel_cu_9e10b42f_33674cuda3std6ranges3__45__cpo7advanceE:
	.zero		1
	.type		_ZN59_INTERNAL_2cc7adc6_23_UnfoldBackwardKernel_cu_9e10b42f_33674cuda3std3__45__cpo7crbeginE,@object
	.size		_ZN59_INTERNAL_2cc7adc6_23_UnfoldBackwardKernel_cu_9e10b42f_33674cuda3std3__45__cpo7crbeginE,(_ZN59_INTERNAL_2cc7adc6_23_UnfoldBackwardKernel_cu_9e10b42f_33674cuda3std6ranges3__45__cpo4dataE - _ZN59_INTERNAL_2cc7adc6_23_UnfoldBackwardKernel_cu_9e10b42f_33674cuda3std3__45__cpo7crbeginE)
_ZN59_INTERNAL_2cc7adc6_23_UnfoldBackwardKernel_cu_9e10b42f_33674cuda3std3__45__cpo7crbeginE:
	.zero		1
	.type		_ZN59_INTERNAL_2cc7adc6_23_UnfoldBackwardKernel_cu_9e10b42f_33674cuda3std6ranges3__45__cpo4dataE,@object
	.size		_ZN59_INTERNAL_2cc7adc6_23_UnfoldBackwardKernel_cu_9e10b42f_33674cuda3std6ranges3__45__cpo4dataE,(_ZN59_INTERNAL_2cc7adc6_23_UnfoldBackwardKernel_cu_9e10b42f_33674cuda3std6ranges3__45__cpo5beginE - _ZN59_INTERNAL_2cc7adc6_23_UnfoldBackwardKernel_cu_9e10b42f_33674cuda3std6ranges3__45__cpo4dataE)
_ZN59_INTERNAL_2cc7adc6_23_UnfoldBackwardKernel_cu_9e10b42f_33674cuda3std6ranges3__45__cpo4dataE:
	.zero		1
	.type		_ZN59_INTERNAL_2cc7adc6_23_UnfoldBackwardKernel_cu_9e10b42f_33674cuda3std6ranges3__45__cpo5beginE,@object
	.size		_ZN59_INTERNAL_2cc7adc6_23_UnfoldBackwardKernel_cu_9e10b42f_33674cuda3std6ranges3__45__cpo5beginE,(_ZN59_INTERNAL_2cc7adc6_23_UnfoldBackwardKernel_cu_9e10b42f_33674cuda3std3__461_GLOBAL__N__2cc7adc6_23_UnfoldBackwardKernel_cu_9e10b42f_33676ignoreE - _ZN59_INTERNAL_2cc7adc6_23_UnfoldBackwardKernel_cu_9e10b42f_33674cuda3std6ranges3__45__cpo5beginE)
_ZN59_INTERNAL_2cc7adc6_23_UnfoldBackwardKernel_cu_9e10b42f_33674cuda3std6ranges3__45__cpo5beginE:
	.zero		1
	.type		_ZN59_INTERNAL_2cc7adc6_23_UnfoldBackwardKernel_cu_9e10b42f_33674cuda3std3__461_GLOBAL__N__2cc7adc6_23_UnfoldBackwardKernel_cu_9e10b42f_33676ignoreE,@object
	.size		_ZN59_INTERNAL_2cc7adc6_23_UnfoldBackwardKernel_cu_9e10b42f_33674cuda3std3__461_GLOBAL__N__2cc7adc6_23_UnfoldBackwardKernel_cu_9e10b42f_33676ignoreE,(_ZN59_INTERNAL_2cc7adc6_23_UnfoldBackwardKernel_cu_9e10b42f_33674cuda3std6ranges3__45__cpo4sizeE - _ZN59_INTERNAL_2cc7adc6_23_UnfoldBackwardKernel_cu_9e10b42f_33674cuda3std3__461_GLOBAL__N__2cc7adc6_23_UnfoldBackwardKernel_cu_9e10b42f_33676ignoreE)
_ZN59_INTERNAL_2cc7adc6_23_UnfoldBackwardKernel_cu_9e10b42f_33674cuda3std3__461_GLOBAL__N__2cc7adc6_23_UnfoldBackwardKernel_cu_9e10b42f_33676ignoreE:
	.zero		1
	.type		_ZN59_INTERNAL_2cc7adc6_23_UnfoldBackwardKernel_cu_9e10b42f_33674cuda3std6ranges3__45__cpo4sizeE,@object
	.size		_ZN59_INTERNAL_2cc7adc6_23_UnfoldBackwardKernel_cu_9e10b42f_33674cuda3std6ranges3__45__cpo4sizeE,(_ZN59_INTERNAL_2cc7adc6_23_UnfoldBackwardKernel_cu_9e10b42f_33674cuda3std3__45__cpo5beginE - _ZN59_INTERNAL_2cc7adc6_23_UnfoldBackwardKernel_cu_9e10b42f_33674cuda3std6ranges3__45__cpo4sizeE)
_ZN59_INTERNAL_2cc7adc6_23_UnfoldBackwardKernel_cu_9e10b42f_33674cuda3std6ranges3__45__cpo4sizeE:
	.zero		1
	.type		_ZN59_INTERNAL_2cc7adc6_23_UnfoldBackwardKernel_cu_9e10b42f_33674cuda3std3__45__cpo5beginE,@object
	.size		_ZN59_INTERNAL_2cc7adc6_23_UnfoldBackwardKernel_cu_9e10b42f_33674cuda3std3__45__cpo5beginE,(_ZN59_INTERNAL_2cc7adc6_23_UnfoldBackwardKernel_cu_9e10b42f_33674cuda3std6ranges3__45__cpo6cbeginE - _ZN59_INTERNAL_2cc7adc6_23_UnfoldBackwardKernel_cu_9e10b42f_33674cuda3std3__45__cpo5beginE)
_ZN59_INTERNAL_2cc7adc6_23_UnfoldBackwardKernel_cu_9e10b42f_33674cuda3std3__45__cpo5beginE:
	.zero		1
	.type		_ZN59_INTERNAL_2cc7adc6_23_UnfoldBackwardKernel_cu_9e10b42f_33674cuda3std6ranges3__45__cpo6cbeginE,@object
	.size		_ZN59_INTERNAL_2cc7adc6_23_UnfoldBackwardKernel_cu_9e10b42f_33674cuda3std6ranges3__45__cpo6cbeginE,(_ZN59_INTERNAL_2cc7adc6_23_UnfoldBackwardKernel_cu_9e10b42f_33674cuda3std3__45__cpo6rbeginE - _ZN59_INTERNAL_2cc7adc6_23_UnfoldBackwardKernel_cu_9e10b42f_33674cuda3std6ranges3__45__cpo6cbeginE)
_ZN59_INTERNAL_2cc7adc6_23_UnfoldBackwardKernel_cu_9e10b42f_33674cuda3std6ranges3__45__cpo6cbeginE:
	.zero		1
	.type		_ZN59_INTERNAL_2cc7adc6_23_UnfoldBackwardKernel_cu_9e10b42f_33674cuda3std3__45__cpo6rbeginE,@object
	.size		_ZN59_INTERNAL_2cc7adc6_23_UnfoldBackwardKernel_cu_9e10b42f_33674cuda3std3__45__cpo6rbeginE,(_ZN59_INTERNAL_2cc7adc6_23_UnfoldBackwardKernel_cu_9e10b42f_33674cuda3std6ranges3__45__cpo4nextE - _ZN59_INTERNAL_2cc7adc6_23_UnfoldBackwardKernel_cu_9e10b42f_33674cuda3std3__45__cpo6rbeginE)
_ZN59_INTERNAL_2cc7adc6_23_UnfoldBackwardKernel_cu_9e10b42f_33674cuda3std3__45__cpo6rbeginE:
	.zero		1
	.type		_ZN59_INTERNAL_2cc7adc6_23_UnfoldBackwardKernel_cu_9e10b42f_33674cuda3std6ranges3__45__cpo4nextE,@object
	.size		_ZN59_INTERNAL_2cc7adc6_23_UnfoldBackwardKernel_cu_9e10b42f_33674cuda3std6ranges3__45__cpo4nextE,(_ZN59_INTERNAL_2cc7adc6_23_UnfoldBackwardKernel_cu_9e10b42f_33674cuda3std6ranges3__45__cpo4swapE - _ZN59_INTERNAL_2cc7adc6_23_UnfoldBackwardKernel_cu_9e10b42f_33674cuda3std6ranges3__45__cpo4nextE)
_ZN59_INTERNAL_2cc7adc6_23_UnfoldBackwardKernel_cu_9e10b42f_33674cuda3std6ranges3__45__cpo4nextE:
	.zero		1
	.type		_ZN59_INTERNAL_2cc7adc6_23_UnfoldBackwardKernel_cu_9e10b42f_33674cuda3std6ranges3__45__cpo4swapE,@object
	.size		_ZN59_INTERNAL_2cc7adc6_23_UnfoldBackwardKernel_cu_9e10b42f_33674cuda3std6ranges3__45__cpo4swapE,(_ZN59_INTERNAL_2cc7adc6_23_UnfoldBackwardKernel_cu_9e10b42f_33674cuda3std3__420unreachable_sentinelE - _ZN59_INTERNAL_2cc7adc6_23_UnfoldBackwardKernel_cu_9e10b42f_33674cuda3std6ranges3__45__cpo4swapE)
_ZN59_INTERNAL_2cc7adc6_23_UnfoldBackwardKernel_cu_9e10b42f_33674cuda3std6ranges3__45__cpo4swapE:
	.zero		1
	.type		_ZN59_INTERNAL_2cc7adc6_23_UnfoldBackwardKernel_cu_9e10b42f_33674cuda3std3__420unreachable_sentinelE,@object
	.size		_ZN59_INTERNAL_2cc7adc6_23_UnfoldBackwardKernel_cu_9e10b42f_33674cuda3std3__420unreachable_sentinelE,(_ZN59_INTERNAL_2cc7adc6_23_UnfoldBackwardKernel_cu_9e10b42f_33676thrust23THRUST_300001_SM_900_NS6system6detail10sequential3seqE - _ZN59_INTERNAL_2cc7adc6_23_UnfoldBackwardKernel_cu_9e10b42f_33674cuda3std3__420unreachable_sentinelE)
_ZN59_INTERNAL_2cc7adc6_23_UnfoldBackwardKernel_cu_9e10b42f_33674cuda3std3__420unreachable_sentinelE:
	.zero		1
	.type		_ZN59_INTERNAL_2cc7adc6_23_UnfoldBackwardKernel_cu_9e10b42f_33676thrust23THRUST_300001_SM_900_NS6system6detail10sequential3seqE,@object
	.size		_ZN59_INTERNAL_2cc7adc6_23_UnfoldBackwardKernel_cu_9e10b42f_33676thrust23THRUST_300001_SM_900_NS6system6detail10sequential3seqE,(_ZN59_INTERNAL_2cc7adc6_23_UnfoldBackwardKernel_cu_9e10b42f_33674cuda3std3__45__cpo4cendE - _ZN59_INTERNAL_2cc7adc6_23_UnfoldBackwardKernel_cu_9e10b42f_33676thrust23THRUST_300001_SM_900_NS6system6detail10sequential3seqE)
_ZN59_INTERNAL_2cc7adc6_23_UnfoldBackwardKernel_cu_9e10b42f_33676thrust23THRUST_300001_SM_900_NS6system6detail10sequential3seqE:
	.zero		1
	.type		_ZN59_INTERNAL_2cc7adc6_23_UnfoldBackwardKernel_cu_9e10b42f_33674cuda3std3__45__cpo4cendE,@object
	.size		_ZN59_INTERNAL_2cc7adc6_23_UnfoldBackwardKernel_cu_9e10b42f_33674cuda3std3__45__cpo4cendE,(_ZN59_INTERNAL_2cc7adc6_23_UnfoldBackwardKernel_cu_9e10b42f_33674cuda3std6ranges3__45__cpo9iter_swapE - _ZN59_INTERNAL_2cc7adc6_23_UnfoldBackwardKernel_cu_9e10b42f_33674cuda3std3__45__cpo4cendE)
_ZN59_INTERNAL_2cc7adc6_23_UnfoldBackwardKernel_cu_9e10b42f_33674cuda3std3__45__cpo4cendE:
	.zero		1
	.type		_ZN59_INTERNAL_2cc7adc6_23_UnfoldBackwardKernel_cu_9e10b42f_33674cuda3std6ranges3__45__cpo9iter_swapE,@object
	.size		_ZN59_INTERNAL_2cc7adc6_23_UnfoldBackwardKernel_cu_9e10b42f_33674cuda3std6ranges3__45__cpo9iter_swapE,(_ZN59_INTERNAL_2cc7adc6_23_UnfoldBackwardKernel_cu_9e10b42f_33674cuda3std3__45__cpo5crendE - _ZN59_INTERNAL_2cc7adc6_23_UnfoldBackwardKernel_cu_9e10b42f_33674cuda3std6ranges3__45__cpo9iter_swapE)
_ZN59_INTERNAL_2cc7adc6_23_UnfoldBackwardKernel_cu_9e10b42f_33674cuda3std6ranges3__45__cpo9iter_swapE:
	.zero		1
	.type		_ZN59_INTERNAL_2cc7adc6_23_UnfoldBackwardKernel_cu_9e10b42f_33674cuda3std3__45__cpo5crendE,@object
	.size		_ZN59_INTERNAL_2cc7adc6_23_UnfoldBackwardKernel_cu_9e10b42f_33674cuda3std3__45__cpo5crendE,(_ZN59_INTERNAL_2cc7adc6_23_UnfoldBackwardKernel_cu_9e10b42f_33674cuda3std6ranges3__45__cpo5cdataE - _ZN59_INTERNAL_2cc7adc6_23_UnfoldBackwardKernel_cu_9e10b42f_33674cuda3std3__45__cpo5crendE)
_ZN59_INTERNAL_2cc7adc6_23_UnfoldBackwardKernel_cu_9e10b42f_33674cuda3std3__45__cpo5crendE:
	.zero		1
	.type		_ZN59_INTERNAL_2cc7adc6_23_UnfoldBackwardKernel_cu_9e10b42f_33674cuda3std6ranges3__45__cpo5cdataE,@object
	.size		_ZN59_INTERNAL_2cc7adc6_23_UnfoldBackwardKernel_cu_9e10b42f_33674cuda3std6ranges3__45__cpo5cdataE,(_ZN59_INTERNAL_2cc7adc6_23_UnfoldBackwardKernel_cu_9e10b42f_33674cuda3std6ranges3__45__cpo3endE - _ZN59_INTERNAL_2cc7adc6_23_UnfoldBackwardKernel_cu_9e10b42f_33674cuda3std6ranges3__45__cpo5cdataE)
_ZN59_INTERNAL_2cc7adc6_23_UnfoldBackwardKernel_cu_9e10b42f_33674cuda3std6ranges3__45__cpo5cdataE:
	.zero		1
	.type		_ZN59_INTERNAL_2cc7adc6_23_UnfoldBackwardKernel_cu_9e10b42f_33674cuda3std6ranges3__45__cpo3endE,@object
	.size		_ZN59_INTERNAL_2cc7adc6_23_UnfoldBackwardKernel_cu_9e10b42f_33674cuda3std6ranges3__45__cpo3endE,(_ZN59_INTERNAL_2cc7adc6_23_UnfoldBackwardKernel_cu_9e10b42f_33674cuda3std3__419piecewise_constructE - _ZN59_INTERNAL_2cc7adc6_23_UnfoldBackwardKernel_cu_9e10b42f_33674cuda3std6ranges3__45__cpo3endE)
_ZN59_INTERNAL_2cc7adc6_23_UnfoldBackwardKernel_cu_9e10b42f_33674cuda3std6ranges3__45__cpo3endE:
	.zero		1
	.type		_ZN59_INTERNAL_2cc7adc6_23_UnfoldBackwardKernel_cu_9e10b42f_33674cuda3std3__419piecewise_constructE,@object
	.size		_ZN59_INTERNAL_2cc7adc6_23_UnfoldBackwardKernel_cu_9e10b42f_33674cuda3std3__419piecewise_constructE,(_ZN59_INTERNAL_2cc7adc6_23_UnfoldBackwardKernel_cu_9e10b42f_33674cuda3std6ranges3__45__cpo5ssizeE - _ZN59_INTERNAL_2cc7adc6_23_UnfoldBackwardKernel_cu_9e10b42f_33674cuda3std3__419piecewise_constructE)
_ZN59_INTERNAL_2cc7adc6_23_UnfoldBackwardKernel_cu_9e10b42f_33674cuda3std3__419piecewise_constructE:
	.zero		1
	.type		_ZN59_INTERNAL_2cc7adc6_23_UnfoldBackwardKernel_cu_9e10b42f_33674cuda3std6ranges3__45__cpo5ssizeE,@object
	.size		_ZN59_INTERNAL_2cc7adc6_23_UnfoldBackwardKernel_cu_9e10b42f_33674cuda3std6ranges3__45__cpo5ssizeE,(_ZN59_INTERNAL_2cc7adc6_23_UnfoldBackwardKernel_cu_9e10b42f_33674cuda3std3__45__cpo3endE - _ZN59_INTERNAL_2cc7adc6_23_UnfoldBackwardKernel_cu_9e10b42f_33674cuda3std6ranges3__45__cpo5ssizeE)
_ZN59_INTERNAL_2cc7adc6_23_UnfoldBackwardKernel_cu_9e10b42f_33674cuda3std6ranges3__45__cpo5ssizeE:
	.zero		1
	.type		_ZN59_INTERNAL_2cc7adc6_23_UnfoldBackwardKernel_cu_9e10b42f_33674cuda3std3__45__cpo3endE,@object
	.size		_ZN59_INTERNAL_2cc7adc6_23_UnfoldBackwardKernel_cu_9e10b42f_33674cuda3std3__45__cpo3endE,(_ZN59_INTERNAL_2cc7adc6_23_UnfoldBackwardKernel_cu_9e10b42f_33674cuda3std6ranges3__45__cpo4cendE - _ZN59_INTERNAL_2cc7adc6_23_UnfoldBackwardKernel_cu_9e10b42f_33674cuda3std3__45__cpo3endE)
_ZN59_INTERNAL_2cc7adc6_23_UnfoldBackwardKernel_cu_9e10b42f_33674cuda3std3__45__cpo3endE:
	.zero		1
	.type		_ZN59_INTERNAL_2cc7adc6_23_UnfoldBackwardKernel_cu_9e10b42f_33674cuda3std6ranges3__45__cpo4cendE,@object
	.size		_ZN59_INTERNAL_2cc7adc6_23_UnfoldBackwardKernel_cu_9e10b42f_33674cuda3std6ranges3__45__cpo4cendE,(_ZN59_INTERNAL_2cc7adc6_23_UnfoldBackwardKernel_cu_9e10b42f_33674cuda3std3__45__cpo4rendE - _ZN59_INTERNAL_2cc7adc6_23_UnfoldBackwardKernel_cu_9e10b42f_33674cuda3std6ranges3__45__cpo4cendE)
_ZN59_INTERNAL_2cc7adc6_23_UnfoldBackwardKernel_cu_9e10b42f_33674cuda3std6ranges3__45__cpo4cendE:
	.zero		1
	.type		_ZN59_INTERNAL_2cc7adc6_23_UnfoldBackwardKernel_cu_9e10b42f_33674cuda3std3__45__cpo4rendE,@object
	.size		_ZN59_INTERNAL_2cc7adc6_23_UnfoldBackwardKernel_cu_9e10b42f_33674cuda3std3__45__cpo4rendE,(_ZN59_INTERNAL_2cc7adc6_23_UnfoldBackwardKernel_cu_9e10b42f_33674cuda3std6ranges3__45__cpo4prevE - _ZN59_INTERNAL_2cc7adc6_23_UnfoldBackwardKernel_cu_9e10b42f_33674cuda3std3__45__cpo4rendE)
_ZN59_INTERNAL_2cc7adc6_23_UnfoldBackwardKernel_cu_9e10b42f_33674cuda3std3__45__cpo4rendE:
	.zero		1
	.type		_ZN59_INTERNAL_2cc7adc6_23_UnfoldBackwardKernel_cu_9e10b42f_33674cuda3std6ranges3__45__cpo4prevE,@object
	.size		_ZN59_INTERNAL_2cc7adc6_23_UnfoldBackwardKernel_cu_9e10b42f_33674cuda3std6ranges3__45__cpo4prevE,(_ZN59_INTERNAL_2cc7adc6_23_UnfoldBackwardKernel_cu_9e10b42f_33674cuda3std6ranges3__45__cpo9iter_moveE - _ZN59_INTERNAL_2cc7adc6_23_UnfoldBackwardKernel_cu_9e10b42f_33674cuda3std6ranges3__45__cpo4prevE)
_ZN59_INTERNAL_2cc7adc6_23_UnfoldBackwardKernel_cu_9e10b42f_33674cuda3std6ranges3__45__cpo4prevE:
	.zero		1
	.type		_ZN59_INTERNAL_2cc7adc6_23_UnfoldBackwardKernel_cu_9e10b42f_33674cuda3std6ranges3__45__cpo9iter_moveE,@object
	.size		_ZN59_INTERNAL_2cc7adc6_23_UnfoldBackwardKernel_cu_9e10b42f_33674cuda3std6ranges3__45__cpo9iter_moveE,(.L_13 - _ZN59_INTERNAL_2cc7adc6_23_UnfoldBackwardKernel_cu_9e10b42f_33674cuda3std6ranges3__45__cpo9iter_moveE)
_ZN59_INTERNAL_2cc7adc6_23_UnfoldBackwardKernel_cu_9e10b42f_33674cuda3std6ranges3__45__cpo9iter_moveE:
	.zero		1
.L_13:


//--------------------- .nv.constant0._ZN2at6native61_GLOBAL__N__2cc7adc6_23_UnfoldBackwardKernel_cu_9e10b42f_336735_unfold_backward_elementwise_kernelILi128ELi8EZNS1_32_unfold_backward_internal_kernelIN3c108BFloat16EEEvRNS_14TensorIteratorEllllllEUliE_EEviT1_ --------------------------
	.section	.nv.constant0._ZN2at6native61_GLOBAL__N__2cc7adc6_23_UnfoldBackwardKernel_cu_9e10b42f_336735_unfold_backward_elementwise_kernelILi128ELi8EZNS1_32_unfold_backward_internal_kernelIN3c108BFloat16EEEvRNS_14TensorIteratorEllllllEUliE_EEviT1_,"a",@progbits
	.sectionflags	@""
	.align	4
.nv.constant0._ZN2at6native61_GLOBAL__N__2cc7adc6_23_UnfoldBackwardKernel_cu_9e10b42f_336735_unfold_backward_elementwise_kernelILi128ELi8EZNS1_32_unfold_backward_internal_kernelIN3c108BFloat16EEEvRNS_14TensorIteratorEllllllEUliE_EEviT1_:
	.zero		1208


//--------------------- .nv.constant0._ZN2at6native61_GLOBAL__N__2cc7adc6_23_UnfoldBackwardKernel_cu_9e10b42f_336735_unfold_backward_elementwise_kernelILi128ELi8EZNS1_32_unfold_backward_internal_kernelIbEEvRNS_14TensorIteratorEllllllEUliE_EEviT1_ --------------------------
	.section	.nv.constant0._ZN2at6native61_GLOBAL__N__2cc7adc6_23_UnfoldBackwardKernel_cu_9e10b42f_336735_unfold_backward_elementwise_kernelILi128ELi8EZNS1_32_unfold_backward_internal_kernelIbEEvRNS_14TensorIteratorEllllllEUliE_EEviT1_,"a",@progbits
	.sectionflags	@""
	.align	4
.nv.constant0._ZN2at6native61_GLOBAL__N__2cc7adc6_23_UnfoldBackwardKernel_cu_9e10b42f_336735_unfold_backward_elementwise_kernelILi128ELi8EZNS1_32_unfold_backward_internal_kernelIbEEvRNS_14TensorIteratorEllllllEUliE_EEviT1_:
	.zero		1208


//--------------------- .nv.constant0._ZN2at6native61_GLOBAL__N__2cc7adc6_23_UnfoldBackwardKernel_cu_9e10b42f_336735_unfold_backward_elementwise_kernelILi128ELi8EZNS1_32_unfold_backward_internal_kernelIN3c104HalfEEEvRNS_14TensorIteratorEllllllEUliE_EEviT1_ --------------------------
	.section	.nv.constant0._ZN2at6native61_GLOBAL__N__2cc7adc6_23_UnfoldBackwardKernel_cu_9e10b42f_336735_unfold_backward_elementwise_kernelILi128ELi8EZNS1_32_unfold_backward_internal_kernelIN3c104HalfEEEvRNS_14TensorIteratorEllllllEUliE_EEviT1_,"a",@progbits
	.sectionflags	@""
	.align	4
.nv.constant0._ZN2at6native61_GLOBAL__N__2cc7adc6_23_UnfoldBackwardKernel_cu_9e10b42f_336735_unfold_backward_elementwise_kernelILi128ELi8EZNS1_32_unfold_backward_internal_kernelIN3c104HalfEEEvRNS_14TensorIteratorEllllllEUliE_EEviT1_:
	.zero		1208


//--------------------- .nv.constant0._ZN2at6native61_GLOBAL__N__2cc7adc6_23_UnfoldBackwardKernel_cu_9e10b42f_336735_unfold_backward_elementwise_kernelILi128ELi8EZNS1_32_unfold_backward_internal_kernelIN3c107complexIfEEEEvRNS_14TensorIteratorEllllllEUliE_EEviT1_ --------------------------
	.section	.nv.constant0._ZN2at6native61_GLOBAL__N__2cc7adc6_23_UnfoldBackwardKernel_cu_9e10b42f_336735_unfold_backward_elementwise_kernelILi128ELi8EZNS1_32_unfold_backward_internal_kernelIN3c107complexIfEEEEvRNS_14TensorIteratorEllllllEUliE_EEviT1_,"a",@progbits
	.sectionflags	@""
	.align	4
.nv.constant0._ZN2at6native61_GLOBAL__N__2cc7adc6_23_UnfoldBackwardKernel_cu_9e10b42f_336735_unfold_backward_elementwise_kernelILi128ELi8EZNS1_32_unfold_backward_internal_kernelIN3c107complexIfEEEEvRNS_14TensorIteratorEllllllEUliE_EEviT1_:
	.zero		1208


//--------------------- .nv.constant0._ZN2at6native61_GLOBAL__N__2cc7adc6_23_UnfoldBackwardKernel_cu_9e10b42f_336735_unfold_backward_elementwise_kernelILi128ELi8EZNS1_32_unfold_backward_internal_kernelIN3c107complexIdEEEEvRNS_14TensorIteratorEllllllEUliE_EEviT1_ --------------------------
	.section	.nv.constant0._ZN2at6native61_GLOBAL__N__2cc7adc6_23_UnfoldBackwardKernel_cu_9e10b42f_336735_unfold_backward_elementwise_kernelILi128ELi8EZNS1_32_unfold_backward_internal_kernelIN3c107complexIdEEEEvRNS_14TensorIteratorEllllllEUliE_EEviT1_,"a",@progbits
	.sectionflags	@""
	.align	4
.nv.constant0._ZN2at6native61_GLOBAL__N__2cc7adc6_23_UnfoldBackwardKernel_cu_9e10b42f_336735_unfold_backward_elementwise_kernelILi128ELi8EZNS1_32_unfold_backward_internal_kernelIN3c107complexIdEEEEvRNS_14TensorIteratorEllllllEUliE_EEviT1_:
	.zero		1208


//--------------------- .nv.constant0._ZN2at6native61_GLOBAL__N__2cc7adc6_23_UnfoldBackwardKernel_cu_9e10b42f_336735_unfold_backward_elementwise_kernelILi128ELi8EZNS1_32_unfold_backward_internal_kernelIfEEvRNS_14TensorIteratorEllllllEUliE_EEviT1_ --------------------------
	.section	.nv.constant0._ZN2at6native61_GLOBAL__N__2cc7adc6_23_UnfoldBackwardKernel_cu_9e10b42f_336735_unfold_backward_elementwise_kernelILi128ELi8EZNS1_32_unfold_backward_internal_kernelIfEEvRNS_14TensorIteratorEllllllEUliE_EEviT1_,"a",@progbits
	.sectionflags	@""
	.align	4
.nv.constant0._ZN2at6native61_GLOBAL__N__2cc7adc6_23_UnfoldBackwardKernel_cu_9e10b42f_336735_unfold_backward_elementwise_kernelILi128ELi8EZNS1_32_unfold_backward_internal_kernelIfEEvRNS_14TensorIteratorEllllllEUliE_EEviT1_:
	.zero		1208


//--------------------- .nv.constant0._ZN2at6native61_GLOBAL__N__2cc7adc6_23_UnfoldBackwardKernel_cu_9e10b42f_336735_unfold_backward_elementwise_kernelILi128ELi8EZNS1_32_unfold_backward_internal_kernelIdEEvRNS_14TensorIteratorEllllllEUliE_EEviT1_ --------------------------
	.section	.nv.constant0._ZN2at6native61_GLOBAL__N__2cc7adc6_23_UnfoldBackwardKernel_cu_9e10b42f_336735_unfold_backward_elementwise_kernelILi128ELi8EZNS1_32_unfold_backward_internal_kernelIdEEvRNS_14TensorIteratorEllllllEUliE_EEviT1_,"a",@progbits
	.sectionflags	@""
	.align	4
.nv.constant0._ZN2at6native61_GLOBAL__N__2cc7adc6_23_UnfoldBackwardKernel_cu_9e10b42f_336735_unfold_backward_elementwise_kernelILi128ELi8EZNS1_32_unfold_backward_internal_kernelIdEEvRNS_14TensorIteratorEllllllEUliE_EEviT1_:
	.zero		1208


//--------------------- .nv.constant0._ZN2at6native61_GLOBAL__N__2cc7adc6_23_UnfoldBackwardKernel_cu_9e10b42f_336735_unfold_backward_elementwise_kernelILi128ELi8EZNS1_32_unfold_backward_internal_kernelIsEEvRNS_14TensorIteratorEllllllEUliE_EEviT1_ --------------------------
	.section	.nv.constant0._ZN2at6native61_GLOBAL__N__2cc7adc6_23_UnfoldBackwardKernel_cu_9e10b42f_336735_unfold_backward_elementwise_kernelILi128ELi8EZNS1_32_unfold_backward_internal_kernelIsEEvRNS_14TensorIteratorEllllllEUliE_EEviT1_,"a",@progbits
	.sectionflags	@""
	.align	4
.nv.constant0._ZN2at6native61_GLOBAL__N__2cc7adc6_23_UnfoldBackwardKernel_cu_9e10b42f_336735_unfold_backward_elementwise_kernelILi128ELi8EZNS1_32_unfold_backward_internal_kernelIsEEvRNS_14TensorIteratorEllllllEUliE_EEviT1_:
	.zero		1208


//--------------------- .nv.constant0._ZN2at6native61_GLOBAL__N__2cc7adc6_23_UnfoldBackwardKernel_cu_9e10b42f_336735_unfold_backward_elementwise_kernelILi128ELi8EZNS1_32_unfold_backward_internal_kernelIlEEvRNS_14TensorIteratorEllllllEUliE_EEviT1_ --------------------------
	.section	.nv.constant0._ZN2at6native61_GLOBAL__N__2cc7adc6_23_UnfoldBackwardKernel_cu_9e10b42f_336735_unfold_backward_elementwise_kernelILi128ELi8EZNS1_32_unfold_backward_internal_kernelIlEEvRNS_14TensorIteratorEllllllEUliE_EEviT1_,"a",@progbits
	.sectionflags	@""
	.align	4
.nv.constant0._ZN2at6native61_GLOBAL__N__2cc7adc6_23_UnfoldBackwardKernel_cu_9e10b42f_336735_unfold_backward_elementwise_kernelILi128ELi8EZNS1_32_unfold_backward_internal_kernelIlEEvRNS_14TensorIteratorEllllllEUliE_EEviT1_:
	.zero		1208


//--------------------- .nv.constant0._ZN2at6native61_GLOBAL__N__2cc7adc6_23_UnfoldBackwardKernel_cu_9e10b42f_336735_unfold_backward_elementwise_kernelILi128ELi8EZNS1_32_unfold_backward_internal_kernelIiEEvRNS_14TensorIteratorEllllllEUliE_EEviT1_ --------------------------
	.section	.nv.constant0._ZN2at6native61_GLOBAL__N__2cc7adc6_23_UnfoldBackwardKernel_cu_9e10b42f_336735_unfold_backward_elementwise_kernelILi128ELi8EZNS1_32_unfold_backward_internal_kernelIiEEvRNS_14TensorIteratorEllllllEUliE_EEviT1_,"a",@progbits
	.sectionflags	@""
	.align	4
.nv.constant0._ZN2at6native61_GLOBAL__N__2cc7adc6_23_UnfoldBackwardKernel_cu_9e10b42f_336735_unfold_backward_elementwise_kernelILi128ELi8EZNS1_32_unfold_backward_internal_kernelIiEEvRNS_14TensorIteratorEllllllEUliE_EEviT1_:
	.zero		1208


//--------------------- .nv.constant0._ZN2at6native61_GLOBAL__N__2cc7adc6_23_UnfoldBackwardKernel_cu_9e10b42f_336735_unfold_backward_elementwise_kernelILi128ELi8EZNS1_32_unfold_backward_internal_kernelIaEEvRNS_14TensorIteratorEllllllEUliE_EEviT1_ --------------------------
	.section	.nv.constant0._ZN2at6native61_GLOBAL__N__2cc7adc6_23_UnfoldBackwardKernel_cu_9e10b42f_336735_unfold_backward_elementwise_kernelILi128ELi8EZNS1_32_unfold_backward_internal_kernelIaEEvRNS_14TensorIteratorEllllllEUliE_EEviT1_,"a",@progbits
	.sectionflags	@""
	.align	4
.nv.constant0._ZN2at6native61_GLOBAL__N__2cc7adc6_23_UnfoldBackwardKernel_cu_9e10b42f_336735_unfold_backward_elementwise_kernelILi128ELi8EZNS1_32_unfold_backward_internal_kernelIaEEvRNS_14TensorIteratorEllllllEUliE_EEviT1_:
	.zero		1208


//--------------------- .nv.constant0._ZN2at6native61_GLOBAL__N__2cc7adc6_23_UnfoldBackwardKernel_cu_9e10b42f_336735_unfold_backward_elementwise_kernelILi128ELi8EZNS1_32_unfold_backward_internal_kernelIhEEvRNS_14TensorIteratorEllllllEUliE_EEviT1_ --------------------------
	.section	.nv.constant0._ZN2at6native61_GLOBAL__N__2cc7adc6_23_UnfoldBackwardKernel_cu_9e10b42f_336735_unfold_backward_elementwise_kernelILi128ELi8EZNS1_32_unfold_backward_internal_kernelIhEEvRNS_14TensorIteratorEllllllEUliE_EEviT1_,"a",@progbits
	.sectionflags	@""
	.align	4
.nv.constant0._ZN2at6native61_GLOBAL__N__2cc7adc6_23_UnfoldBackwardKernel_cu_9e10b42f_336735_unfold_backward_elementwise_kernelILi128ELi8EZNS1_32_unfold_backward_internal_kernelIhEEvRNS_14TensorIteratorEllllllEUliE_EEviT1_:
	.zero		1208


//--------------------- SYMBOLS --------------------------

	.type		.nv.reservedSmem.offset0,@object
	.size		.nv.reservedSmem.offset0,0x4
